	.target	sm_80

	.elftype	@"ET_EXEC"


//--------------------- .note.nv.tkinfo           --------------------------
	.section	.note.nv.tkinfo,"",@"SHT_NOTE"
	.sectionflags	@"SHF_NOTE_NV_TKINFO"
	.tkinfo
        /*0018*/ 	.word	0x00000002
        /*0030*/ 	.string	""
        /*0030*/ 	.string	"ptxas"
        /*0030*/ 	.string	"Cuda compilation tools, release 13.0, V13.0.88"
        /*0030*/ 	.string	"Build cuda_13.0.r13.0/compiler.36424714_0"
        /*0030*/ 	.string	"-v  -suppress-debug-info  -lineinfo  -arch sm_80 "



//--------------------- .note.nv.cuinfo           --------------------------
	.section	.note.nv.cuinfo,"",@"SHT_NOTE"
	.sectionflags	@"SHF_NOTE_NV_CUINFO"
        /*0018*/ 	.short	0x0002
        /*001a*/ 	.short	0x0050
        /*001c*/ 	.short	0x0082
	.zero		2


//--------------------- .nv.info                  --------------------------
	.section	.nv.info,"",@"SHT_CUDA_INFO"
	.align	4


	//----- nvinfo : EIATTR_REGCOUNT
	.align		4
        /*0000*/ 	.byte	0x04, 0x2f
        /*0002*/ 	.short	(.L_1 - .L_0)
	.align		4
.L_0:
        /*0004*/ 	.word	index@(matmul_kernel)
        /*0008*/ 	.word	0x00000020


	//----- nvinfo : EIATTR_FRAME_SIZE
	.align		4
.L_1:
        /*000c*/ 	.byte	0x04, 0x11
        /*000e*/ 	.short	(.L_3 - .L_2)
	.align		4
.L_2:
        /*0010*/ 	.word	index@(matmul_kernel)
        /*0014*/ 	.word	0x00001510


	//----- nvinfo : EIATTR_MIN_STACK_SIZE
	.align		4
.L_3:
        /*0018*/ 	.byte	0x04, 0x12
        /*001a*/ 	.short	(.L_5 - .L_4)
	.align		4
.L_4:
        /*001c*/ 	.word	index@(matmul_kernel)
        /*0020*/ 	.word	0x00001510
.L_5:


//--------------------- .nv.info.matmul_kernel    --------------------------
	.section	.nv.info.matmul_kernel,"",@"SHT_CUDA_INFO"
	.sectionflags	@""
	.align	4


	//----- nvinfo : EIATTR_CUDA_API_VERSION
	.align		4
        /*0000*/ 	.byte	0x04, 0x37
        /*0002*/ 	.short	(.L_7 - .L_6)
.L_6:
        /*0004*/ 	.word	0x00000082


	//----- nvinfo : EIATTR_SW2861232_WAR
	.align		4
.L_7:
        /*0008*/ 	.byte	0x01, 0x35
	.zero		2


	//----- nvinfo : EIATTR_PARAM_CBANK
	.align		4
        /*000c*/ 	.byte	0x04, 0x0a
        /*000e*/ 	.short	(.L_9 - .L_8)
	.align		4
.L_8:
        /*0010*/ 	.word	index@(.nv.constant0.matmul_kernel)
        /*0014*/ 	.short	0x0160
        /*0016*/ 	.short	0x0050


	//----- nvinfo : EIATTR_CBANK_PARAM_SIZE
	.align		4
.L_9:
        /*0018*/ 	.byte	0x03, 0x19
        /*001a*/ 	.short	0x0050


	//----- nvinfo : EIATTR_KPARAM_INFO
	.align		4
        /*001c*/ 	.byte	0x04, 0x17
        /*001e*/ 	.short	(.L_11 - .L_10)
.L_10:
        /*0020*/ 	.word	0x00000000
        /*0024*/ 	.short	0x000d
        /*0026*/ 	.short	0x0048
        /*0028*/ 	.byte	0x00, 0xf4, 0x21, 0x00


	//----- nvinfo : EIATTR_KPARAM_INFO
	.align		4
.L_11:
        /*002c*/ 	.byte	0x04, 0x17
        /*002e*/ 	.short	(.L_13 - .L_12)
.L_12:
        /*0030*/ 	.word	0x00000000
        /*0034*/ 	.short	0x000c
        /*0036*/ 	.short	0x0040
        /*0038*/ 	.byte	0x00, 0xf4, 0x21, 0x00


	//----- nvinfo : EIATTR_KPARAM_INFO
	.align		4
.L_13:
        /*003c*/ 	.byte	0x04, 0x17
        /*003e*/ 	.short	(.L_15 - .L_14)
.L_14:
        /*0040*/ 	.word	0x00000000
        /*0044*/ 	.short	0x000b
        /*0046*/ 	.short	0x0038
        /*0048*/ 	.byte	0x00, 0xf0, 0x11, 0x00


	//----- nvinfo : EIATTR_KPARAM_INFO
	.align		4
.L_15:
        /*004c*/ 	.byte	0x04, 0x17
        /*004e*/ 	.short	(.L_17 - .L_16)
.L_16:
        /*0050*/ 	.word	0x00000000
        /*0054*/ 	.short	0x000a
        /*0056*/ 	.short	0x0034
        /*0058*/ 	.byte	0x00, 0xf0, 0x11, 0x00


	//----- nvinfo : EIATTR_KPARAM_INFO
	.align		4
.L_17:
        /*005c*/ 	.byte	0x04, 0x17
        /*005e*/ 	.short	(.L_19 - .L_18)
.L_18:
        /*0060*/ 	.word	0x00000000
        /*0064*/ 	.short	0x0009
        /*0066*/ 	.short	0x0030
        /*0068*/ 	.byte	0x00, 0xf0, 0x11, 0x00


	//----- nvinfo : EIATTR_KPARAM_INFO
	.align		4
.L_19:
        /*006c*/ 	.byte	0x04, 0x17
        /*006e*/ 	.short	(.L_21 - .L_20)
.L_20:
        /*0070*/ 	.word	0x00000000
        /*0074*/ 	.short	0x0008
        /*0076*/ 	.short	0x002c
        /*0078*/ 	.byte	0x00, 0xf0, 0x11, 0x00


	//----- nvinfo : EIATTR_KPARAM_INFO
	.align		4
.L_21:
        /*007c*/ 	.byte	0x04, 0x17
        /*007e*/ 	.short	(.L_23 - .L_22)
.L_22:
        /*0080*/ 	.word	0x00000000
        /*0084*/ 	.short	0x0007
        /*0086*/ 	.short	0x0028
        /*0088*/ 	.byte	0x00, 0xf0, 0x11, 0x00


	//----- nvinfo : EIATTR_KPARAM_INFO
	.align		4
.L_23:
        /*008c*/ 	.byte	0x04, 0x17
        /*008e*/ 	.short	(.L_25 - .L_24)
.L_24:
        /*0090*/ 	.word	0x00000000
        /*0094*/ 	.short	0x0006
        /*0096*/ 	.short	0x0024
        /*0098*/ 	.byte	0x00, 0xf0, 0x11, 0x00


	//----- nvinfo : EIATTR_KPARAM_INFO
	.align		4
.L_25:
        /*009c*/ 	.byte	0x04, 0x17
        /*009e*/ 	.short	(.L_27 - .L_26)
.L_26:
        /*00a0*/ 	.word	0x00000000
        /*00a4*/ 	.short	0x0005
        /*00a6*/ 	.short	0x0020
        /*00a8*/ 	.byte	0x00, 0xf0, 0x11, 0x00


	//----- nvinfo : EIATTR_KPARAM_INFO
	.align		4
.L_27:
        /*00ac*/ 	.byte	0x04, 0x17
        /*00ae*/ 	.short	(.L_29 - .L_28)
.L_28:
        /*00b0*/ 	.word	0x00000000
        /*00b4*/ 	.short	0x0004
        /*00b6*/ 	.short	0x001c
        /*00b8*/ 	.byte	0x00, 0xf0, 0x11, 0x00


	//----- nvinfo : EIATTR_KPARAM_INFO
	.align		4
.L_29:
        /*00bc*/ 	.byte	0x04, 0x17
        /*00be*/ 	.short	(.L_31 - .L_30)
.L_30:
        /*00c0*/ 	.word	0x00000000
        /*00c4*/ 	.short	0x0003
        /*00c6*/ 	.short	0x0018
        /*00c8*/ 	.byte	0x00, 0xf0, 0x11, 0x00


	//----- nvinfo : EIATTR_KPARAM_INFO
	.align		4
.L_31:
        /*00cc*/ 	.byte	0x04, 0x17
        /*00ce*/ 	.short	(.L_33 - .L_32)
.L_32:
        /*00d0*/ 	.word	0x00000000
        /*00d4*/ 	.short	0x0002
        /*00d6*/ 	.short	0x0010
        /*00d8*/ 	.byte	0x00, 0xf4, 0x21, 0x00


	//----- nvinfo : EIATTR_KPARAM_INFO
	.align		4
.L_33:
        /*00dc*/ 	.byte	0x04, 0x17
        /*00de*/ 	.short	(.L_35 - .L_34)
.L_34:
        /*00e0*/ 	.word	0x00000000
        /*00e4*/ 	.short	0x0001
        /*00e6*/ 	.short	0x0008
        /*00e8*/ 	.byte	0x00, 0xf4, 0x21, 0x00


	//----- nvinfo : EIATTR_KPARAM_INFO
	.align		4
.L_35:
        /*00ec*/ 	.byte	0x04, 0x17
        /*00ee*/ 	.short	(.L_37 - .L_36)
.L_36:
        /*00f0*/ 	.word	0x00000000
        /*00f4*/ 	.short	0x0000
        /*00f6*/ 	.short	0x0000
        /*00f8*/ 	.byte	0x00, 0xf4, 0x21, 0x00


	//----- nvinfo : EIATTR_MAXREG_COUNT
	.align		4
.L_37:
        /*00fc*/ 	.byte	0x03, 0x1b
        /*00fe*/ 	.short	0x00ff


	//----- nvinfo : EIATTR_NUM_BARRIERS
	.align		4
        /*0100*/ 	.byte	0x02, 0x4c
        /*0102*/ 	.byte	0x01
	.zero		1


	//----- nvinfo : EIATTR_ANNOTATIONS
	.align		4
        /*0104*/ 	.byte	0x04, 0x55
        /*0106*/ 	.short	(.L_39 - .L_38)


	//   ....[0]....
.L_38:
        /*0108*/ 	.word	0x00000001
        /*010c*/ 	.byte	0x70, 0x00, 0x00, 0x00, 0x01, 0x00, 0x00, 0x00, 0xc0, 0x00, 0x00, 0x00, 0x01, 0x00, 0x00, 0x00
        /* <DEDUP_REMOVED lines=2561> */
        /*a12c*/ 	.byte	0x60, 0xbc, 0x02, 0x00


	//----- nvinfo : EIATTR_MERCURY_ISA_VERSION
	.align		4
.L_39:
        /*a130*/ 	.byte	0x03, 0x5f
        /*a132*/ 	.short	0x0000


	//----- nvinfo : EIATTR_EXIT_INSTR_OFFSETS
	.align		4
        /*a134*/ 	.byte	0x04, 0x1c
        /*a136*/ 	.short	(.L_41 - .L_40)


	//   ....[0]....
.L_40:
        /*a138*/ 	.word	0x0002bfc0


	//   ....[1]....
        /*a13c*/ 	.word	0x0002bff0


	//----- nvinfo : EIATTR_REQNTID
	.align		4
.L_41:
        /*a140*/ 	.byte	0x04, 0x10
        /*a142*/ 	.short	(.L_43 - .L_42)
.L_42:
        /*a144*/ 	.word	0x00000080
        /*a148*/ 	.word	0x00000001
        /*a14c*/ 	.word	0x00000001
.L_43:


//--------------------- .nv.callgraph             --------------------------
	.section	.nv.callgraph,"",@"SHT_CUDA_CALLGRAPH"
	.align	4
	.sectionentsize	8
	.align		4
        /*0000*/ 	.word	0x00000000
	.align		4
        /*0004*/ 	.word	0xffffffff
	.align		4
        /*0008*/ 	.word	0x00000000
	.align		4
        /*000c*/ 	.word	0xfffffffe
	.align		4
        /*0010*/ 	.word	0x00000000
	.align		4
        /*0014*/ 	.word	0xfffffffd
	.align		4
        /*0018*/ 	.word	0x00000000
	.align		4
        /*001c*/ 	.word	0xfffffffc


//--------------------- .nv.rel.action            --------------------------
	.section	.nv.rel.action,"",@"SHT_CUDA_RELOCINFO"
	.align	8
	.sectionentsize	8
        /*0000*/ 	.byte	0x73, 0x00, 0x00, 0x00, 0x00, 0x00, 0x00, 0x00, 0x00, 0x00, 0x00, 0x11, 0x25, 0x00, 0x05, 0x36


//--------------------- .nv.constant0.matmul_kernel --------------------------
	.section	.nv.constant0.matmul_kernel,"a",@progbits
	.sectionflags	@""
	.align	4
.nv.constant0.matmul_kernel:
	.zero		432


//--------------------- .text.matmul_kernel       --------------------------
	.section	.text.matmul_kernel,"ax",@progbits
	.sectioninfo	@"SHI_REGISTERS=32"
	.align	128
        .global         matmul_kernel
        .type           matmul_kernel,@function
        .size           matmul_kernel,(.L_x_4 - matmul_kernel)
        .other          matmul_kernel,@"STO_CUDA_ENTRY STV_DEFAULT"
matmul_kernel:
.text.matmul_kernel:
[----:B------:R-:W-:-:S04]  /*0000*/  IMAD.MOV.U32 R1, RZ, RZ, c[0x0][0x28] ;  /* 0x00000a00ff017624 */ /* 0x000fc800078e00ff */
[----:B------:R-:W-:Y:S01]  /*0010*/  IMAD.MOV.U32 R0, RZ, RZ, c[0x0][0x17c] ;  /* 0x00005f00ff007624 */ /* 0x000fe200078e00ff */
[----:B------:R-:W-:Y:S01]  /*0020*/  IADD3 R1, R1, -0x1510, RZ ;  /* 0xffffeaf001017810 */ /* 0x000fe20007ffe0ff */
[----:B------:R-:W0:Y:S01]  /*0030*/  S2R R29, SR_TID.X ;  /* 0x00000000001d7919 */ /* 0x000e220000002100 */
[----:B------:R-:W-:Y:S01]  /*0040*/  IMAD.MOV.U32 R28, RZ, RZ, c[0x0][0x180] ;  /* 0x00006000ff1c7624 */ /* 0x000fe200078e00ff */
[----:B------:R-:W-:Y:S01]  /*0050*/  ULDC.64 UR6, c[0x0][0x118] ;  /* 0x0000460000067ab9 */ /* 0x000fe20000000a00 */
[----:B------:R-:W-:Y:S01]  /*0060*/  IADD3 R0, R0, 0x1ff, RZ ;  /* 0x000001ff00007810 */ /* 0x000fe20007ffe0ff */
[----:B------:R1:W-:Y:S01]  /*0070*/  STL [R1+0x90], RZ ;  /* 0x000090ff01007387 */ /* 0x0003e20000100800 */
[----:B------:R-:W-:Y:S01]  /*0080*/  CS2R R12, SRZ ;  /* 0x00000000000c7805 */ /* 0x000fe2000001ff00 */
[----:B------:R-:W-:Y:S01]  /*0090*/  IADD3 R28, R28, 0x1f, RZ ;  /* 0x0000001f1c1c7810 */ /* 0x000fe20007ffe0ff */
[----:B------:R-:W-:Y:S01]  /*00a0*/  CS2R R14, SRZ ;  /* 0x00000000000e7805 */ /* 0x000fe2000001ff00 */
[----:B------:R-:W-:Y:S01]  /*00b0*/  SHF.R.S32.HI R3, RZ, 0x1f, R0 ;  /* 0x0000001fff037819 */ /* 0x000fe20000011400 */
[----:B------:R1:W-:Y:S01]  /*00c0*/  STL [R1+0x94], RZ ;  /* 0x000094ff01007387 */ /* 0x0003e20000100800 */
[----:B------:R-:W-:Y:S01]  /*00d0*/  CS2R R16, SRZ ;  /* 0x0000000000107805 */ /* 0x000fe2000001ff00 */
[----:B------:R-:W-:Y:S01]  /*00e0*/  CS2R R18, SRZ ;  /* 0x0000000000127805 */ /* 0x000fe2000001ff00 */
[----:B------:R-:W-:Y:S01]  /*00f0*/  LEA.HI R3, R3, R0, RZ, 0x9 ;  /* 0x0000000003037211 */ /* 0x000fe200078f48ff */
[----:B------:R1:W-:Y:S01]  /*0100*/  STL [R1+0x98], RZ ;  /* 0x000098ff01007387 */ /* 0x0003e20000100800 */
[----:B------:R-:W-:Y:S01]  /*0110*/  CS2R R20, SRZ ;  /* 0x0000000000147805 */ /* 0x000fe2000001ff00 */
[----:B------:R-:W-:Y:S01]  /*0120*/  CS2R R22, SRZ ;  /* 0x0000000000167805 */ /* 0x000fe2000001ff00 */
[----:B------:R-:W-:Y:S01]  /*0130*/  SHF.R.S32.HI R0, RZ, 0x9, R3 ;  /* 0x00000009ff007819 */ /* 0x000fe20000011403 */
[----:B------:R1:W-:Y:S01]  /*0140*/  STL [R1+0x9c], RZ ;  /* 0x00009cff01007387 */ /* 0x0003e20000100800 */
[----:B------:R-:W-:Y:S01]  /*0150*/  CS2R R24, SRZ ;  /* 0x0000000000187805 */ /* 0x000fe2000001ff00 */
[----:B------:R-:W-:-:S02]  /*0160*/  CS2R R26, SRZ ;  /* 0x00000000001a7805 */ /* 0x000fc4000001ff00 */
[----:B------:R-:W-:Y:S01]  /*0170*/  IMAD.SHL.U32 R0, R0, 0x8, RZ ;  /* 0x0000000800007824 */ /* 0x000fe200078e00ff */
[----:B------:R-:W2:Y:S01]  /*0180*/  S2R R3, SR_CTAID.X ;  /* 0x0000000000037919 */ /* 0x000ea20000002500 */
[----:B0-----:R-:W-:-:S03]  /*0190*/  LOP3.LUT R29, R29, 0x3f, RZ, 0xc0, !PT ;  /* 0x0000003f1d1d7812 */ /* 0x001fc600078ec0ff */
[-C--:B------:R-:W-:Y:S01]  /*01a0*/  IABS R7, R0.reuse ;  /* 0x0000000000077213 */ /* 0x080fe20000000000 */
[----:B------:R1:W-:Y:S01]  /*01b0*/  STL [R1+0x80], RZ ;  /* 0x000080ff01007387 */ /* 0x0003e20000100800 */
[----:B------:R-:W-:Y:S02]  /*01c0*/  IABS R10, R0 ;  /* 0x00000000000a7213 */ /* 0x000fe40000000000 */
[----:B------:R-:W0:Y:S01]  /*01d0*/  I2F.RP R2, R7 ;  /* 0x0000000700027306 */ /* 0x000e220000209400 */
[----:B------:R1:W-:Y:S04]  /*01e0*/  STL [R1+0x84], RZ ;  /* 0x000084ff01007387 */ /* 0x0003e80000100800 */
[----:B------:R1:W-:Y:S04]  /*01f0*/  STL [R1+0x88], RZ ;  /* 0x000088ff01007387 */ /* 0x0003e80000100800 */
[----:B------:R1:W-:Y:S04]  /*0200*/  STL [R1+0x8c], RZ ;  /* 0x00008cff01007387 */ /* 0x0003e80000100800 */
[----:B------:R1:W-:Y:S01]  /*0210*/  STL [R1+0x70], RZ ;  /* 0x000070ff01007387 */ /* 0x0003e20000100800 */
[----:B0-----:R-:W0:Y:S01]  /*0220*/  MUFU.RCP R2, R2 ;  /* 0x0000000200027308 */ /* 0x001e220000001000 */
[----:B--2---:R-:W-:-:S02]  /*0230*/  IABS R8, R3 ;  /* 0x0000000300087213 */ /* 0x004fc40000000000 */
[----:B------:R1:W-:Y:S04]  /*0240*/  STL [R1+0x74], RZ ;  /* 0x000074ff01007387 */ /* 0x0003e80000100800 */
[----:B------:R1:W-:Y:S04]  /*0250*/  STL [R1+0x78], RZ ;  /* 0x000078ff01007387 */ /* 0x0003e80000100800 */
[----:B------:R1:W-:Y:S04]  /*0260*/  STL [R1+0x7c], RZ ;  /* 0x00007cff01007387 */ /* 0x0003e80000100800 */
[----:B------:R1:W-:Y:S01]  /*0270*/  STL [R1+0x60], RZ ;  /* 0x000060ff01007387 */ /* 0x0003e20000100800 */
[----:B0-----:R-:W-:Y:S01]  /*0280*/  IADD3 R4, R2, 0xffffffe, RZ ;  /* 0x0ffffffe02047810 */ /* 0x001fe20007ffe0ff */
[----:B------:R-:W-:-:S02]  /*0290*/  IMAD.MOV R2, RZ, RZ, -R10 ;  /* 0x000000ffff027224 */ /* 0x000fc400078e0a0a */
[----:B------:R1:W-:Y:S01]  /*02a0*/  STL [R1+0x64], RZ ;  /* 0x000064ff01007387 */ /* 0x0003e20000100800 */
[----:B------:R0:W2:Y:S03]  /*02b0*/  F2I.FTZ.U32.TRUNC.NTZ R5, R4 ;  /* 0x0000000400057305 */ /* 0x0000a6000021f000 */
[----:B------:R1:W-:Y:S04]  /*02c0*/  STL [R1+0x68], RZ ;  /* 0x000068ff01007387 */ /* 0x0003e80000100800 */
[----:B------:R1:W-:Y:S01]  /*02d0*/  STL [R1+0x6c], RZ ;  /* 0x00006cff01007387 */ /* 0x0003e20000100800 */
[----:B0-----:R-:W-:-:S03]  /*02e0*/  IMAD.MOV.U32 R4, RZ, RZ, RZ ;  /* 0x000000ffff047224 */ /* 0x001fc600078e00ff */
[----:B------:R1:W-:Y:S04]  /*02f0*/  STL [R1+0x50], RZ ;  /* 0x000050ff01007387 */ /* 0x0003e80000100800 */
[----:B------:R1:W-:Y:S01]  /*0300*/  STL [R1+0x54], RZ ;  /* 0x000054ff01007387 */ /* 0x0003e20000100800 */
[----:B--2---:R-:W-:-:S03]  /*0310*/  IMAD.MOV R6, RZ, RZ, -R5 ;  /* 0x000000ffff067224 */ /* 0x004fc600078e0a05 */
[----:B------:R1:W-:Y:S01]  /*0320*/  STL [R1+0x58], RZ ;  /* 0x000058ff01007387 */ /* 0x0003e20000100800 */
[----:B------:R-:W-:Y:S02]  /*0330*/  IMAD R9, R6, R7, RZ ;  /* 0x0000000706097224 */ /* 0x000fe400078e02ff */
[----:B------:R-:W-:Y:S01]  /*0340*/  IMAD.MOV.U32 R6, RZ, RZ, R8 ;  /* 0x000000ffff067224 */ /* 0x000fe200078e0008 */
[----:B------:R1:W-:Y:S01]  /*0350*/  STL [R1+0x5c], RZ ;  /* 0x00005cff01007387 */ /* 0x0003e20000100800 */
[----:B------:R-:W-:-:S03]  /*0360*/  IMAD.HI.U32 R5, R5, R9, R4 ;  /* 0x0000000905057227 */ /* 0x000fc600078e0004 */
[----:B------:R1:W-:Y:S03]  /*0370*/  STL [R1+0x40], RZ ;  /* 0x000040ff01007387 */ /* 0x0003e60000100800 */
[----:B------:R-:W-:Y:S01]  /*0380*/  IMAD.HI.U32 R5, R5, R6, RZ ;  /* 0x0000000605057227 */ /* 0x000fe200078e00ff */
[----:B------:R1:W-:Y:S03]  /*0390*/  STL [R1+0x44], RZ ;  /* 0x000044ff01007387 */ /* 0x0003e60000100800 */
[----:B------:R-:W-:Y:S01]  /*03a0*/  IMAD R2, R5, R2, R6 ;  /* 0x0000000205027224 */ /* 0x000fe200078e0206 */
[----:B------:R1:W-:Y:S04]  /*03b0*/  STL [R1+0x48], RZ ;  /* 0x000048ff01007387 */ /* 0x0003e80000100800 */
[----:B------:R-:W-:Y:S01]  /*03c0*/  ISETP.GT.U32.AND P1, PT, R7, R2, PT ;  /* 0x000000020700720c */ /* 0x000fe20003f24070 */
[----:B------:R1:W-:Y:S04]  /*03d0*/  STL [R1+0x4c], RZ ;  /* 0x00004cff01007387 */ /* 0x0003e80000100800 */
[----:B------:R1:W-:Y:S04]  /*03e0*/  STL [R1+0x30], RZ ;  /* 0x000030ff01007387 */ /* 0x0003e80000100800 */
[----:B------:R1:W-:Y:S04]  /*03f0*/  STL [R1+0x34], RZ ;  /* 0x000034ff01007387 */ /* 0x0003e80000100800 */
[----:B------:R-:W-:Y:S01]  /*0400*/  @!P1 IMAD.IADD R2, R2, 0x1, -R7 ;  /* 0x0000000102029824 */ /* 0x000fe200078e0a07 */
[----:B------:R-:W-:Y:S01]  /*0410*/  @!P1 IADD3 R5, R5, 0x1, RZ ;  /* 0x0000000105059810 */ /* 0x000fe20007ffe0ff */
[----:B------:R1:W-:Y:S01]  /*0420*/  STL [R1+0x38], RZ ;  /* 0x000038ff01007387 */ /* 0x0003e20000100800 */
[----:B------:R-:W-:-:S02]  /*0430*/  ISETP.NE.AND P1, PT, R0, RZ, PT ;  /* 0x000000ff0000720c */ /* 0x000fc40003f25270 */
[----:B------:R-:W-:Y:S01]  /*0440*/  ISETP.GE.U32.AND P0, PT, R2, R7, PT ;  /* 0x000000070200720c */ /* 0x000fe20003f06070 */
[----:B------:R1:W-:Y:S01]  /*0450*/  STL [R1+0x3c], RZ ;  /* 0x00003cff01007387 */ /* 0x0003e20000100800 */
[----:B------:R-:W-:-:S03]  /*0460*/  LOP3.LUT R2, R3, R0, RZ, 0x3c, !PT ;  /* 0x0000000003027212 */ /* 0x000fc600078e3cff */
[----:B------:R1:W-:Y:S01]  /*0470*/  STL [R1+0x20], RZ ;  /* 0x000020ff01007387 */ /* 0x0003e20000100800 */
[----:B------:R-:W-:Y:S01]  /*0480*/  ISETP.GE.AND P2, PT, R2, RZ, PT ;  /* 0x000000ff0200720c */ /* 0x000fe20003f46270 */
[----:B------:R-:W-:Y:S02]  /*0490*/  IMAD.MOV.U32 R2, RZ, RZ, c[0x0][0x178] ;  /* 0x00005e00ff027624 */ /* 0x000fe400078e00ff */
[----:B------:R1:W-:Y:S03]  /*04a0*/  STL [R1+0x24], RZ ;  /* 0x000024ff01007387 */ /* 0x0003e60000100800 */
[----:B------:R-:W-:Y:S01]  /*04b0*/  IADD3 R2, R2, 0x3f, RZ ;  /* 0x0000003f02027810 */ /* 0x000fe20007ffe0ff */
[----:B------:R1:W-:Y:S01]  /*04c0*/  STL [R1+0x28], RZ ;  /* 0x000028ff01007387 */ /* 0x0003e20000100800 */
[----:B------:R-:W-:-:S03]  /*04d0*/  @P0 IADD3 R5, R5, 0x1, RZ ;  /* 0x0000000105050810 */ /* 0x000fc60007ffe0ff */
[----:B------:R1:W-:Y:S02]  /*04e0*/  STL [R1+0x2c], RZ ;  /* 0x00002cff01007387 */ /* 0x0003e40000100800 */
[----:B------:R-:W-:Y:S01]  /*04f0*/  IMAD.MOV.U32 R4, RZ, RZ, R5 ;  /* 0x000000ffff047224 */ /* 0x000fe200078e0005 */
[----:B------:R-:W-:Y:S01]  /*0500*/  SHF.R.S32.HI R5, RZ, 0x1f, R2 ;  /* 0x0000001fff057819 */ /* 0x000fe20000011402 */
[----:B------:R1:W-:Y:S02]  /*0510*/  STL [R1+0x10], RZ ;  /* 0x000010ff01007387 */ /* 0x0003e40000100800 */
[----:B------:R-:W-:Y:S01]  /*0520*/  @!P2 IMAD.MOV R4, RZ, RZ, -R4 ;  /* 0x000000ffff04a224 */ /* 0x000fe200078e0a04 */
[----:B------:R-:W-:Y:S01]  /*0530*/  @!P1 LOP3.LUT R4, RZ, R0, RZ, 0x33, !PT ;  /* 0x00000000ff049212 */ /* 0x000fe200078e33ff */
[----:B------:R1:W-:Y:S01]  /*0540*/  STL [R1+0x14], RZ ;  /* 0x000014ff01007387 */ /* 0x0003e20000100800 */
[----:B------:R-:W-:-:S03]  /*0550*/  LEA.HI R5, R5, R2, RZ, 0x6 ;  /* 0x0000000205057211 */ /* 0x000fc600078f30ff */
[----:B------:R-:W-:Y:S01]  /*0560*/  IMAD.SHL.U32 R2, R4, 0x8, RZ ;  /* 0x0000000804027824 */ /* 0x000fe200078e00ff */
[----:B------:R1:W-:Y:S01]  /*0570*/  STL [R1+0x18], RZ ;  /* 0x000018ff01007387 */ /* 0x0003e20000100800 */
[----:B------:R-:W-:-:S03]  /*0580*/  IMAD.MOV R4, RZ, RZ, -R4 ;  /* 0x000000ffff047224 */ /* 0x000fc600078e0a04 */
[----:B------:R-:W-:Y:S01]  /*0590*/  LEA.HI.SX32 R5, R5, -R2, 0x1a ;  /* 0x8000000205057211 */ /* 0x000fe200078fd2ff */
[----:B------:R-:W-:Y:S01]  /*05a0*/  IMAD R9, R0, R4, R3 ;  /* 0x0000000400097224 */ /* 0x000fe200078e0203 */
[----:B------:R1:W-:Y:S01]  /*05b0*/  STL [R1+0x1c], RZ ;  /* 0x00001cff01007387 */ /* 0x0003e20000100800 */
[----:B------:R-:W-:Y:S01]  /*05c0*/  IMAD.MOV.U32 R4, RZ, RZ, RZ ;  /* 0x000000ffff047224 */ /* 0x000fe200078e00ff */
[----:B------:R-:W-:Y:S02]  /*05d0*/  IMNMX R10, R5, 0x8, PT ;  /* 0x00000008050a7817 */ /* 0x000fe40003800200 */
[----:B------:R1:W-:Y:S02]  /*05e0*/  STL [R1], RZ ;  /* 0x000000ff01007387 */ /* 0x0003e40000100800 */
[-C--:B------:R-:W-:Y:S02]  /*05f0*/  IABS R8, R10.reuse ;  /* 0x0000000a00087213 */ /* 0x080fe40000000000 */
[----:B------:R-:W-:Y:S01]  /*0600*/  IABS R0, R10 ;  /* 0x0000000a00007213 */ /* 0x000fe20000000000 */
[----:B------:R1:W-:Y:S01]  /*0610*/  STL [R1+0x4], RZ ;  /* 0x000004ff01007387 */ /* 0x0003e20000100800 */
[----:B------:R-:W0:Y:S03]  /*0620*/  I2F.RP R6, R8 ;  /* 0x0000000800067306 */ /* 0x000e260000209400 */
[----:B------:R1:W-:Y:S04]  /*0630*/  STL [R1+0x8], RZ ;  /* 0x000008ff01007387 */ /* 0x0003e80000100800 */
[----:B------:R1:W-:Y:S04]  /*0640*/  STL [R1+0xc], RZ ;  /* 0x00000cff01007387 */ /* 0x0003e80000100800 */
[----:B------:R1:W-:Y:S04]  /*0650*/  STL [R1+0x130], RZ ;  /* 0x000130ff01007387 */ /* 0x0003e80000100800 */
[----:B------:R1:W-:Y:S01]  /*0660*/  STL [R1+0x134], RZ ;  /* 0x000134ff01007387 */ /* 0x0003e20000100800 */
[----:B0-----:R-:W0:Y:S03]  /*0670*/  MUFU.RCP R6, R6 ;  /* 0x0000000600067308 */ /* 0x001e260000001000 */
[----:B------:R1:W-:Y:S04]  /*0680*/  STL [R1+0x138], RZ ;  /* 0x000138ff01007387 */ /* 0x0003e80000100800 */
[----:B------:R1:W-:Y:S04]  /*0690*/  STL [R1+0x13c], RZ ;  /* 0x00013cff01007387 */ /* 0x0003e80000100800 */
[----:B------:R1:W-:Y:S04]  /*06a0*/  STL [R1+0x120], RZ ;  /* 0x000120ff01007387 */ /* 0x0003e80000100800 */
[----:B------:R1:W-:Y:S01]  /*06b0*/  STL [R1+0x124], RZ ;  /* 0x000124ff01007387 */ /* 0x0003e20000100800 */
[----:B0-----:R-:W-:-:S03]  /*06c0*/  IADD3 R5, R6, 0xffffffe, RZ ;  /* 0x0ffffffe06057810 */ /* 0x001fc60007ffe0ff */
[----:B------:R1:W-:Y:S03]  /*06d0*/  STL [R1+0x128], RZ ;  /* 0x000128ff01007387 */ /* 0x0003e60000100800 */
[----:B------:R-:W0:Y:S01]  /*06e0*/  F2I.FTZ.U32.TRUNC.NTZ R5, R5 ;  /* 0x0000000500057305 */ /* 0x000e22000021f000 */
[----:B------:R1:W-:Y:S04]  /*06f0*/  STL [R1+0x12c], RZ ;  /* 0x00012cff01007387 */ /* 0x0003e80000100800 */
[----:B------:R1:W-:Y:S04]  /*0700*/  STL [R1+0x110], RZ ;  /* 0x000110ff01007387 */ /* 0x0003e80000100800 */
[----:B------:R1:W-:Y:S04]  /*0710*/  STL [R1+0x114], RZ ;  /* 0x000114ff01007387 */ /* 0x0003e80000100800 */
[----:B------:R1:W-:Y:S01]  /*0720*/  STL [R1+0x118], RZ ;  /* 0x000118ff01007387 */ /* 0x0003e20000100800 */
[----:B0-----:R-:W-:-:S03]  /*0730*/  IMAD.MOV R7, RZ, RZ, -R5 ;  /* 0x000000ffff077224 */ /* 0x001fc600078e0a05 */
[----:B------:R1:W-:Y:S01]  /*0740*/  STL [R1+0x11c], RZ ;  /* 0x00011cff01007387 */ /* 0x0003e20000100800 */
[----:B------:R-:W-:Y:S01]  /*0750*/  IMAD.MOV.U32 R3, RZ, RZ, R7 ;  /* 0x000000ffff037224 */ /* 0x000fe200078e0007 */
[----:B------:R-:W-:Y:S02]  /*0760*/  IABS R7, R9 ;  /* 0x0000000900077213 */ /* 0x000fe40000000000 */
[----:B------:R1:W-:Y:S01]  /*0770*/  STL [R1+0x100], RZ ;  /* 0x000100ff01007387 */ /* 0x0003e20000100800 */
[----:B------:R-:W-:-:S03]  /*0780*/  IMAD R3, R3, R8, RZ ;  /* 0x0000000803037224 */ /* 0x000fc600078e02ff */
[----:B------:R1:W-:Y:S01]  /*0790*/  STL [R1+0x104], RZ ;  /* 0x000104ff01007387 */ /* 0x0003e20000100800 */
[----:B------:R-:W-:-:S03]  /*07a0*/  IMAD.HI.U32 R4, R5, R3, R4 ;  /* 0x0000000305047227 */ /* 0x000fc600078e0004 */
[----:B------:R1:W-:Y:S01]  /*07b0*/  STL [R1+0x108], RZ ;  /* 0x000108ff01007387 */ /* 0x0003e20000100800 */
[----:B------:R-:W-:Y:S02]  /*07c0*/  IMAD.MOV R3, RZ, RZ, -R0 ;  /* 0x000000ffff037224 */ /* 0x000fe400078e0a00 */
[----:B------:R-:W-:Y:S01]  /*07d0*/  IMAD.HI.U32 R0, R4, R7, RZ ;  /* 0x0000000704007227 */ /* 0x000fe200078e00ff */
[----:B------:R1:W-:Y:S01]  /*07e0*/  STL [R1+0x10c], RZ ;  /* 0x00010cff01007387 */ /* 0x0003e20000100800 */
[----:B------:R-:W-:Y:S02]  /*07f0*/  CS2R R4, SRZ ;  /* 0x0000000000047805 */ /* 0x000fe4000001ff00 */
[----:B------:R-:W-:Y:S01]  /*0800*/  IMAD R3, R0, R3, R7 ;  /* 0x0000000300037224 */ /* 0x000fe200078e0207 */
[----:B------:R1:W-:Y:S01]  /*0810*/  STL [R1+0xf0], RZ ;  /* 0x0000f0ff01007387 */ /* 0x0003e20000100800 */
[----:B------:R-:W-:-:S03]  /*0820*/  CS2R R6, SRZ ;  /* 0x0000000000067805 */ /* 0x000fc6000001ff00 */
[----:B------:R-:W-:Y:S01]  /*0830*/  ISETP.GT.U32.AND P1, PT, R8, R3, PT ;  /* 0x000000030800720c */ /* 0x000fe20003f24070 */
[----:B------:R1:W-:Y:S04]  /*0840*/  STL [R1+0xf4], RZ ;  /* 0x0000f4ff01007387 */ /* 0x0003e80000100800 */
[----:B------:R1:W-:Y:S04]  /*0850*/  STL [R1+0xf8], RZ ;  /* 0x0000f8ff01007387 */ /* 0x0003e80000100800 */
[----:B------:R1:W-:Y:S04]  /*0860*/  STL [R1+0xfc], RZ ;  /* 0x0000fcff01007387 */ /* 0x0003e80000100800 */
[----:B------:R-:W-:Y:S01]  /*0870*/  @!P1 IMAD.IADD R3, R3, 0x1, -R8 ;  /* 0x0000000103039824 */ /* 0x000fe200078e0a08 */
[----:B------:R1:W-:Y:S01]  /*0880*/  STL [R1+0xd0], RZ ;  /* 0x0000d0ff01007387 */ /* 0x0003e20000100800 */
[----:B------:R-:W-:-:S02]  /*0890*/  @!P1 IADD3 R0, R0, 0x1, RZ ;  /* 0x0000000100009810 */ /* 0x000fc40007ffe0ff */
[----:B------:R-:W-:Y:S01]  /*08a0*/  ISETP.NE.AND P1, PT, R10, RZ, PT ;  /* 0x000000ff0a00720c */ /* 0x000fe20003f25270 */
[----:B------:R1:W-:Y:S01]  /*08b0*/  STL [R1+0xd4], RZ ;  /* 0x0000d4ff01007387 */ /* 0x0003e20000100800 */
[----:B------:R-:W-:Y:S02]  /*08c0*/  ISETP.GE.U32.AND P0, PT, R3, R8, PT ;  /* 0x000000080300720c */ /* 0x000fe40003f06070 */
[----:B------:R-:W-:Y:S01]  /*08d0*/  LOP3.LUT R3, R9, R10, RZ, 0x3c, !PT ;  /* 0x0000000a09037212 */ /* 0x000fe200078e3cff */
[----:B------:R1:W-:Y:S03]  /*08e0*/  STL [R1+0xd8], RZ ;  /* 0x0000d8ff01007387 */ /* 0x0003e60000100800 */
[----:B------:R-:W-:Y:S01]  /*08f0*/  ISETP.GE.AND P2, PT, R3, RZ, PT ;  /* 0x000000ff0300720c */ /* 0x000fe20003f46270 */
[----:B------:R1:W-:Y:S04]  /*0900*/  STL [R1+0xdc], RZ ;  /* 0x0000dcff01007387 */ /* 0x0003e80000100800 */
[----:B------:R1:W-:Y:S02]  /*0910*/  STL [R1+0xc0], RZ ;  /* 0x0000c0ff01007387 */ /* 0x0003e40000100800 */
[----:B------:R-:W-:-:S02]  /*0920*/  @P0 IADD3 R0, R0, 0x1, RZ ;  /* 0x0000000100000810 */ /* 0x000fc40007ffe0ff */
[----:B------:R1:W-:Y:S01]  /*0930*/  STL [R1+0xc4], RZ ;  /* 0x0000c4ff01007387 */ /* 0x0003e20000100800 */
[----:B------:R-:W-:-:S03]  /*0940*/  ISETP.GE.AND P0, PT, R28, 0x20, PT ;  /* 0x000000201c00780c */ /* 0x000fc60003f06270 */
[----:B------:R1:W-:Y:S01]  /*0950*/  STL [R1+0xc8], RZ ;  /* 0x0000c8ff01007387 */ /* 0x0003e20000100800 */
[----:B------:R-:W-:Y:S01]  /*0960*/  @!P2 IMAD.MOV R0, RZ, RZ, -R0 ;  /* 0x000000ffff00a224 */ /* 0x000fe200078e0a00 */
[----:B------:R-:W-:Y:S02]  /*0970*/  @!P1 LOP3.LUT R0, RZ, R10, RZ, 0x33, !PT ;  /* 0x0000000aff009212 */ /* 0x000fe400078e33ff */
[----:B------:R1:W-:Y:S03]  /*0980*/  STL [R1+0xcc], RZ ;  /* 0x0000ccff01007387 */ /* 0x0003e60000100800 */
[----:B------:R-:W-:Y:S01]  /*0990*/  IMAD.MOV R3, RZ, RZ, -R0 ;  /* 0x000000ffff037224 */ /* 0x000fe200078e0a00 */
[----:B------:R1:W-:Y:S01]  /*09a0*/  STL [R1+0xb0], RZ ;  /* 0x0000b0ff01007387 */ /* 0x0003e20000100800 */
[----:B------:R-:W-:Y:S02]  /*09b0*/  IMAD.SHL.U32 R0, R0, 0x200, RZ ;  /* 0x0000020000007824 */ /* 0x000fe400078e00ff */
[----:B------:R-:W-:Y:S01]  /*09c0*/  IMAD R3, R10, R3, R9 ;  /* 0x000000030a037224 */ /* 0x000fe200078e0209 */
[----:B------:R1:W-:Y:S01]  /*09d0*/  STL [R1+0xb4], RZ ;  /* 0x0000b4ff01007387 */ /* 0x0003e20000100800 */
[----:B------:R-:W-:Y:S01]  /*09e0*/  CS2R R8, SRZ ;  /* 0x0000000000087805 */ /* 0x000fe2000001ff00 */
[----:B------:R-:W-:Y:S01]  /*09f0*/  CS2R R10, SRZ ;  /* 0x00000000000a7805 */ /* 0x000fe2000001ff00 */
[----:B------:R-:W-:Y:S01]  /*0a00*/  IMAD.IADD R2, R2, 0x1, R3 ;  /* 0x0000000102027824 */ /* 0x000fe200078e0203 */
[----:B------:R1:W-:Y:S03]  /*0a10*/  STL [R1+0xb8], RZ ;  /* 0x0000b8ff01007387 */ /* 0x0003e60000100800 */
[----:B------:R-:W-:Y:S01]  /*0a20*/  IMAD R29, R2, 0x40, R29 ;  /* 0x00000040021d7824 */ /* 0x000fe200078e021d */
[----:B------:R1:W-:Y:S04]  /*0a30*/  STL [R1+0xbc], RZ ;  /* 0x0000bcff01007387 */ /* 0x0003e80000100800 */
        /* <DEDUP_REMOVED lines=32> */
[----:B------:R1:W-:Y:S04]  /*0c40*/  STL [R1+0x930], R29 ;  /* 0x0009301d01007387 */ /* 0x0003e80000100800 */
[----:B------:R1:W-:Y:S01]  /*0c50*/  STL [R1+0xe0], R0 ;  /* 0x0000e00001007387 */ /* 0x0003e20000100800 */
[----:B------:R-:W-:Y:S05]  /*0c60*/  @!P0 BRA `(.L_x_0) ;  /* 0x0002150000008947 */ /* 0x000fea0003800000 */
[----:B------:R-:W-:Y:S01]  /*0c70*/  IABS R22, c[0x0][0x17c] ;  /* 0x00005f0000167a13 */ /* 0x000fe20000000000 */
[----:B------:R-:W-:Y:S01]  /*0c80*/  IMAD.MOV.U32 R26, RZ, RZ, R0 ;  /* 0x000000ffff1a7224 */ /* 0x000fe200078e0000 */
[----:B-1----:R-:W-:Y:S01]  /*0c90*/  IABS R0, c[0x0][0x178] ;  /* 0x00005e0000007a13 */ /* 0x002fe20000000000 */
[----:B------:R-:W0:Y:S01]  /*0ca0*/  S2R R27, SR_TID.X ;  /* 0x00000000001b7919 */ /* 0x000e220000002100 */
[----:B------:R-:W1:Y:S08]  /*0cb0*/  I2F.RP R6, R22 ;  /* 0x0000001600067306 */ /* 0x000e700000209400 */
[----:B------:R-:W2:Y:S08]  /*0cc0*/  I2F.RP R7, R0 ;  /* 0x0000000000077306 */ /* 0x000eb00000209400 */
[----:B-1----:R-:W1:Y:S01]  /*0cd0*/  MUFU.RCP R6, R6 ;  /* 0x0000000600067308 */ /* 0x002e620000001000 */
[----:B0-----:R-:W-:-:S07]  /*0ce0*/  LOP3.LUT R27, R27, 0x60, RZ, 0xc0, !PT ;  /* 0x000000601b1b7812 */ /* 0x001fce00078ec0ff */
[----:B--2---:R-:W0:Y:S01]  /*0cf0*/  MUFU.RCP R7, R7 ;  /* 0x0000000700077308 */ /* 0x004e220000001000 */
[----:B------:R-:W-:-:S04]  /*0d00*/  LEA.HI R24, R27, R26, RZ, 0x1b ;  /* 0x0000001a1b187211 */ /* 0x000fc800078fd8ff */
[----:B------:R-:W-:Y:S02]  /*0d10*/  IABS R23, R24 ;  /* 0x0000001800177213 */ /* 0x000fe40000000000 */
[----:B-1----:R-:W-:Y:S02]  /*0d20*/  IADD3 R2, R6, 0xffffffe, RZ ;  /* 0x0ffffffe06027810 */ /* 0x002fe40007ffe0ff */
[C---:B------:R-:W-:Y:S02]  /*0d30*/  IADD3 R6, R24.reuse, 0x1fc, RZ ;  /* 0x000001fc18067810 */ /* 0x040fe40007ffe0ff */
[----:B------:R1:W2:Y:S01]  /*0d40*/  F2I.FTZ.U32.TRUNC.NTZ R3, R2 ;  /* 0x0000000200037305 */ /* 0x0002a2000021f000 */
[C---:B------:R-:W-:Y:S02]  /*0d50*/  IADD3 R8, R24.reuse, 0x1f8, RZ ;  /* 0x000001f818087810 */ /* 0x040fe40007ffe0ff */
[----:B0-----:R-:W-:Y:S02]  /*0d60*/  IADD3 R4, R7, 0xffffffe, RZ ;  /* 0x0ffffffe07047810 */ /* 0x001fe40007ffe0ff */
[----:B------:R-:W-:-:S02]  /*0d70*/  IADD3 R10, R24, 0x1f4, RZ ;  /* 0x000001f4180a7810 */ /* 0x000fc40007ffe0ff */
[----:B------:R-:W-:Y:S01]  /*0d80*/  ISETP.GE.AND P4, PT, R8, RZ, PT ;  /* 0x000000ff0800720c */ /* 0x000fe20003f86270 */
[----:B------:R0:W3:Y:S01]  /*0d90*/  F2I.FTZ.U32.TRUNC.NTZ R5, R4 ;  /* 0x0000000400057305 */ /* 0x0000e2000021f000 */
[----:B-1----:R-:W-:Y:S01]  /*0da0*/  IMAD.MOV.U32 R2, RZ, RZ, RZ ;  /* 0x000000ffff027224 */ /* 0x002fe200078e00ff */
[C---:B------:R-:W-:Y:S02]  /*0db0*/  IADD3 R15, R24.reuse, 0x1e0, RZ ;  /* 0x000001e0180f7810 */ /* 0x040fe40007ffe0ff */
[----:B------:R-:W-:Y:S01]  /*0dc0*/  IADD3 R12, R24, 0x1dc, RZ ;  /* 0x000001dc180c7810 */ /* 0x000fe20007ffe0ff */
[----:B--2---:R-:W-:-:S03]  /*0dd0*/  IMAD.MOV R9, RZ, RZ, -R3 ;  /* 0x000000ffff097224 */ /* 0x004fc600078e0a03 */
[----:B------:R-:W-:Y:S01]  /*0de0*/  IABS R14, R12 ;  /* 0x0000000c000e7213 */ /* 0x000fe20000000000 */
[----:B0-----:R-:W-:Y:S02]  /*0df0*/  IMAD.MOV.U32 R4, RZ, RZ, RZ ;  /* 0x000000ffff047224 */ /* 0x001fe400078e00ff */
[----:B------:R-:W-:Y:S02]  /*0e00*/  IMAD R9, R9, R22, RZ ;  /* 0x0000001609097224 */ /* 0x000fe400078e02ff */
[----:B---3--:R-:W-:Y:S02]  /*0e10*/  IMAD.MOV R11, RZ, RZ, -R5 ;  /* 0x000000ffff0b7224 */ /* 0x008fe400078e0a05 */
[----:B------:R-:W-:Y:S01]  /*0e20*/  IMAD.HI.U32 R3, R3, R9, R2 ;  /* 0x0000000903037227 */ /* 0x000fe200078e0002 */
[----:B------:R-:W-:Y:S02]  /*0e30*/  IABS R2, R29 ;  /* 0x0000001d00027213 */ /* 0x000fe40000000000 */
[----:B------:R-:W-:Y:S01]  /*0e40*/  IABS R9, R6 ;  /* 0x0000000600097213 */ /* 0x000fe20000000000 */
[----:B------:R-:W-:-:S02]  /*0e50*/  IMAD R7, R11, R0, RZ ;  /* 0x000000000b077224 */ /* 0x000fc400078e02ff */
[----:B------:R-:W-:-:S04]  /*0e60*/  IMAD.HI.U32 R17, R3, R14, RZ ;  /* 0x0000000e03117227 */ /* 0x000fc800078e00ff */
[----:B------:R-:W-:Y:S01]  /*0e70*/  IMAD.HI.U32 R4, R5, R7, R4 ;  /* 0x0000000705047227 */ /* 0x000fe200078e0004 */
[----:B------:R-:W-:-:S03]  /*0e80*/  IABS R7, R8 ;  /* 0x0000000800077213 */ /* 0x000fc60000000000 */
[----:B------:R-:W-:Y:S02]  /*0e90*/  IMAD.MOV.U32 R5, RZ, RZ, R2 ;  /* 0x000000ffff057224 */ /* 0x000fe400078e0002 */
[----:B------:R-:W-:-:S04]  /*0ea0*/  IMAD.HI.U32 R2, R3, R23, RZ ;  /* 0x0000001703027227 */ /* 0x000fc800078e00ff */
[----:B------:R-:W-:-:S04]  /*0eb0*/  IMAD.HI.U32 R4, R4, R5, RZ ;  /* 0x0000000504047227 */ /* 0x000fc800078e00ff */
[----:B------:R-:W-:Y:S02]  /*0ec0*/  IMAD.MOV R2, RZ, RZ, -R2 ;  /* 0x000000ffff027224 */ /* 0x000fe400078e0a02 */
[----:B------:R-:W-:Y:S02]  /*0ed0*/  IMAD.MOV R4, RZ, RZ, -R4 ;  /* 0x000000ffff047224 */ /* 0x000fe400078e0a04 */
[----:B------:R-:W-:Y:S02]  /*0ee0*/  IMAD R23, R22, R2, R23 ;  /* 0x0000000216177224 */ /* 0x000fe400078e0217 */
[----:B------:R-:W-:-:S03]  /*0ef0*/  IMAD.HI.U32 R2, R3, R9, RZ ;  /* 0x0000000903027227 */ /* 0x000fc600078e00ff */
[----:B------:R-:W-:Y:S01]  /*0f00*/  ISETP.GT.U32.AND P0, PT, R22, R23, PT ;  /* 0x000000171600720c */ /* 0x000fe20003f04070 */
[C---:B------:R-:W-:Y:S01]  /*0f10*/  IMAD R11, R0.reuse, R4, R5 ;  /* 0x00000004000b7224 */ /* 0x040fe200078e0205 */
[----:B------:R-:W-:Y:S01]  /*0f20*/  SHF.R.S32.HI R5, RZ, 0x1f, R28 ;  /* 0x0000001fff057819 */ /* 0x000fe2000001141c */
[----:B------:R-:W-:Y:S02]  /*0f30*/  IMAD.MOV R4, RZ, RZ, -R2 ;  /* 0x000000ffff047224 */ /* 0x000fe400078e0a02 */
[----:B------:R-:W-:Y:S01]  /*0f40*/  IMAD.HI.U32 R2, R3, R7, RZ ;  /* 0x0000000703027227 */ /* 0x000fe200078e00ff */
[----:B------:R-:W-:Y:S02]  /*0f50*/  ISETP.GT.U32.AND P2, PT, R0, R11, PT ;  /* 0x0000000b0000720c */ /* 0x000fe40003f44070 */
[----:B------:R-:W-:Y:S01]  /*0f60*/  LEA.HI R5, R5, R28, RZ, 0x5 ;  /* 0x0000001c05057211 */ /* 0x000fe200078f28ff */
[----:B------:R-:W-:Y:S01]  /*0f70*/  IMAD R9, R22, R4, R9 ;  /* 0x0000000416097224 */ /* 0x000fe200078e0209 */
[----:B------:R-:W-:Y:S01]  /*0f80*/  IABS R4, R10 ;  /* 0x0000000a00047213 */ /* 0x000fe20000000000 */
[----:B------:R-:W-:-:S02]  /*0f90*/  IMAD.MOV R2, RZ, RZ, -R2 ;  /* 0x000000ffff027224 */ /* 0x000fc400078e0a02 */
[----:B------:R0:W-:Y:S01]  /*0fa0*/  STL [R1+0x5a8], R5 ;  /* 0x0005a80501007387 */ /* 0x0001e20000100800 */
[C---:B------:R-:W-:Y:S01]  /*0fb0*/  ISETP.GT.U32.AND P1, PT, R22.reuse, R9, PT ;  /* 0x000000091600720c */ /* 0x040fe20003f24070 */
[----:B------:R-:W-:Y:S02]  /*0fc0*/  IMAD R7, R22, R2, R7 ;  /* 0x0000000216077224 */ /* 0x000fe400078e0207 */
[----:B------:R-:W-:-:S03]  /*0fd0*/  IMAD.HI.U32 R2, R3, R4, RZ ;  /* 0x0000000403027227 */ /* 0x000fc600078e00ff */
[----:B------:R-:W-:Y:S01]  /*0fe0*/  ISETP.GT.U32.AND P6, PT, R22, R7, PT ;  /* 0x000000071600720c */ /* 0x000fe20003fc4070 */
[----:B------:R-:W-:Y:S01]  /*0ff0*/  @!P2 IMAD.IADD R11, R11, 0x1, -R0 ;  /* 0x000000010b0ba824 */ /* 0x000fe200078e0a00 */
[----:B------:R-:W-:Y:S01]  /*1000*/  ISETP.GE.AND P2, PT, R6, RZ, PT ;  /* 0x000000ff0600720c */ /* 0x000fe20003f46270 */
[----:B0-----:R-:W-:Y:S01]  /*1010*/  IMAD.MOV R5, RZ, RZ, -R2 ;  /* 0x000000ffff057224 */ /* 0x001fe200078e0a02 */
[----:B------:R-:W-:Y:S01]  /*1020*/  IADD3 R2, R24, 0x1ec, RZ ;  /* 0x000001ec18027810 */ /* 0x000fe20007ffe0ff */
[--C-:B------:R-:W-:Y:S01]  /*1030*/  @!P0 IMAD.IADD R23, R23, 0x1, -R22.reuse ;  /* 0x0000000117178824 */ /* 0x100fe200078e0a16 */
[----:B------:R-:W-:Y:S01]  /*1040*/  ISETP.GT.U32.AND P0, PT, R0, R11, PT ;  /* 0x0000000b0000720c */ /* 0x000fe20003f04070 */
[----:B------:R-:W-:Y:S01]  /*1050*/  @!P1 IMAD.IADD R9, R9, 0x1, -R22 ;  /* 0x0000000109099824 */ /* 0x000fe200078e0a16 */
[----:B------:R-:W-:Y:S01]  /*1060*/  ISETP.GE.AND P1, PT, R24, RZ, PT ;  /* 0x000000ff1800720c */ /* 0x000fe20003f26270 */
[C---:B------:R-:W-:Y:S01]  /*1070*/  IMAD R5, R22.reuse, R5, R4 ;  /* 0x0000000516057224 */ /* 0x040fe200078e0204 */
[C---:B------:R-:W-:Y:S01]  /*1080*/  ISETP.GT.U32.AND P5, PT, R22.reuse, R23, PT ;  /* 0x000000171600720c */ /* 0x040fe20003fa4070 */
[----:B------:R-:W-:Y:S01]  /*1090*/  IMAD.MOV R17, RZ, RZ, -R17 ;  /* 0x000000ffff117224 */ /* 0x000fe200078e0a11 */
[----:B------:R-:W-:Y:S01]  /*10a0*/  ISETP.GT.U32.AND P3, PT, R22, R9, PT ;  /* 0x000000091600720c */ /* 0x000fe20003f64070 */
[----:B------:R-:W-:Y:S01]  /*10b0*/  @!P6 IMAD.IADD R7, R7, 0x1, -R22 ;  /* 0x000000010707e824 */ /* 0x000fe200078e0a16 */
[----:B------:R-:W-:Y:S01]  /*10c0*/  IADD3 R4, R24, 0x1e8, RZ ;  /* 0x000001e818047810 */ /* 0x000fe20007ffe0ff */
[----:B------:R-:W-:Y:S01]  /*10d0*/  IMAD R14, R22, R17, R14 ;  /* 0x00000011160e7224 */ /* 0x000fe200078e020e */
[----:B------:R-:W-:-:S02]  /*10e0*/  IADD3 R6, R24, 0x1e4, RZ ;  /* 0x000001e418067810 */ /* 0x000fc40007ffe0ff */
[----:B------:R-:W-:Y:S01]  /*10f0*/  ISETP.GT.U32.AND P6, PT, R22, R7, PT ;  /* 0x000000071600720c */ /* 0x000fe20003fc4070 */
[----:B------:R-:W-:Y:S01]  /*1100*/  @!P0 IMAD.IADD R11, R11, 0x1, -R0 ;  /* 0x000000010b0b8824 */ /* 0x000fe200078e0a00 */
[----:B------:R-:W-:-:S03]  /*1110*/  IADD3 R0, R24, 0x1f0, RZ ;  /* 0x000001f018007810 */ /* 0x000fc60007ffe0ff */
[--C-:B------:R-:W-:Y:S01]  /*1120*/  @!P5 IMAD.IADD R23, R23, 0x1, -R22.reuse ;  /* 0x000000011717d824 */ /* 0x100fe200078e0a16 */
[----:B------:R-:W-:Y:S01]  /*1130*/  IABS R16, R0 ;  /* 0x0000000000107213 */ /* 0x000fe20000000000 */
[--C-:B------:R-:W-:Y:S01]  /*1140*/  @!P3 IMAD.IADD R9, R9, 0x1, -R22.reuse ;  /* 0x000000010909b824 */ /* 0x100fe200078e0a16 */
[----:B------:R-:W-:Y:S01]  /*1150*/  ISETP.GT.U32.AND P3, PT, R22, R5, PT ;  /* 0x000000051600720c */ /* 0x000fe20003f64070 */
[----:B------:R-:W-:Y:S01]  /*1160*/  @!P1 IMAD.MOV R23, RZ, RZ, -R23 ;  /* 0x000000ffff179224 */ /* 0x000fe200078e0a17 */
[----:B------:R-:W-:Y:S01]  /*1170*/  ISETP.GE.AND P1, PT, R2, RZ, PT ;  /* 0x000000ff0200720c */ /* 0x000fe20003f26270 */
[----:B------:R-:W-:Y:S01]  /*1180*/  IMAD.MOV.U32 R8, RZ, RZ, R9 ;  /* 0x000000ffff087224 */ /* 0x000fe200078e0009 */
[----:B------:R-:W-:Y:S01]  /*1190*/  IABS R9, R2 ;  /* 0x0000000200097213 */ /* 0x000fe20000000000 */
[----:B------:R-:W-:Y:S01]  /*11a0*/  @!P6 IMAD.IADD R7, R7, 0x1, -R22 ;  /* 0x000000010707e824 */ /* 0x000fe200078e0a16 */
[----:B------:R-:W-:Y:S01]  /*11b0*/  ISETP.GE.AND P0, PT, R0, RZ, PT ;  /* 0x000000ff0000720c */ /* 0x000fe20003f06270 */
[----:B------:R-:W-:Y:S01]  /*11c0*/  @!P2 IMAD.MOV R8, RZ, RZ, -R8 ;  /* 0x000000ffff08a224 */ /* 0x000fe200078e0a08 */
[----:B------:R-:W-:Y:S01]  /*11d0*/  IABS R0, R4 ;  /* 0x0000000400007213 */ /* 0x000fe20000000000 */
[----:B------:R-:W-:Y:S01]  /*11e0*/  IMAD.HI.U32 R2, R3, R16, RZ ;  /* 0x0000001003027227 */ /* 0x000fe200078e00ff */
[----:B------:R0:W-:Y:S01]  /*11f0*/  STL [R1+0x6c], R11 ;  /* 0x00006c0b01007387 */ /* 0x0001e20000100800 */
[----:B------:R-:W-:-:S02]  /*1200*/  ISETP.GE.AND P5, PT, R10, RZ, PT ;  /* 0x000000ff0a00720c */ /* 0x000fc40003fa6270 */
[----:B------:R-:W-:Y:S01]  /*1210*/  @!P3 IMAD.IADD R5, R5, 0x1, -R22 ;  /* 0x000000010505b824 */ /* 0x000fe200078e0a16 */
[----:B------:R1:W-:Y:S01]  /*1220*/  STL [R1+0x1d0], R8 ;  /* 0x0001d00801007387 */ /* 0x0003e20000100800 */
[----:B------:R-:W-:Y:S01]  /*1230*/  ISETP.GE.AND P2, PT, R4, RZ, PT ;  /* 0x000000ff0400720c */ /* 0x000fe20003f46270 */
[C---:B------:R-:W-:Y:S01]  /*1240*/  IMAD.HI.U32 R4, R3.reuse, R0, RZ ;  /* 0x0000000003047227 */ /* 0x040fe200078e00ff */
[----:B------:R-:W-:Y:S02]  /*1250*/  ISETP.GE.AND P6, PT, R6, RZ, PT ;  /* 0x000000ff0600720c */ /* 0x000fe40003fc6270 */
[----:B------:R-:W-:Y:S01]  /*1260*/  ISETP.GT.U32.AND P3, PT, R22, R5, PT ;  /* 0x000000051600720c */ /* 0x000fe20003f64070 */
[----:B0-----:R-:W-:Y:S01]  /*1270*/  IMAD.MOV R11, RZ, RZ, -R2 ;  /* 0x000000ffff0b7224 */ /* 0x001fe200078e0a02 */
[----:B------:R-:W-:Y:S01]  /*1280*/  IABS R6, R6 ;  /* 0x0000000600067213 */ /* 0x000fe20000000000 */
[----:B------:R-:W-:-:S04]  /*1290*/  IMAD.HI.U32 R2, R3, R9, RZ ;  /* 0x0000000903027227 */ /* 0x000fc800078e00ff */
[----:B-1----:R-:W-:Y:S02]  /*12a0*/  IMAD.MOV.U32 R8, RZ, RZ, R7 ;  /* 0x000000ffff087224 */ /* 0x002fe400078e0007 */
[C---:B------:R-:W-:Y:S02]  /*12b0*/  IMAD R16, R22.reuse, R11, R16 ;  /* 0x0000000b16107224 */ /* 0x040fe400078e0210 */
[----:B------:R-:W-:Y:S02]  /*12c0*/  @!P4 IMAD.MOV R8, RZ, RZ, -R8 ;  /* 0x000000ffff08c224 */ /* 0x000fe400078e0a08 */
[----:B------:R-:W-:Y:S01]  /*12d0*/  IMAD.MOV R7, RZ, RZ, -R2 ;  /* 0x000000ffff077224 */ /* 0x000fe200078e0a02 */
[C---:B------:R-:W-:Y:S01]  /*12e0*/  ISETP.GT.U32.AND P4, PT, R22.reuse, R16, PT ;  /* 0x000000101600720c */ /* 0x040fe20003f84070 */
[----:B------:R-:W-:Y:S01]  /*12f0*/  IMAD.MOV R11, RZ, RZ, -R4 ;  /* 0x000000ffff0b7224 */ /* 0x000fe200078e0a04 */
[----:B------:R0:W-:Y:S01]  /*1300*/  STL [R1+0x1cc], R8 ;  /* 0x0001cc0801007387 */ /* 0x0001e20000100800 */
[----:B------:R-:W-:Y:S01]  /*1310*/  @!P3 IMAD.IADD R5, R5, 0x1, -R22 ;  /* 0x000000010505b824 */ /* 0x000fe200078e0a16 */
[----:B------:R-:W-:Y:S01]  /*1320*/  IABS R4, R15 ;  /* 0x0000000f00047213 */ /* 0x000fe20000000000 */
[----:B------:R-:W-:-:S02]  /*1330*/  IMAD R9, R22, R7, R9 ;  /* 0x0000000716097224 */ /* 0x000fc400078e0209 */
[----:B------:R-:W-:Y:S01]  /*1340*/  IMAD R7, R22, R11, R0 ;  /* 0x0000000b16077224 */ /* 0x000fe200078e0200 */
[----:B------:R-:W-:Y:S01]  /*1350*/  IADD3 R0, R24, 0x1d0, RZ ;  /* 0x000001d018007810 */ /* 0x000fe20007ffe0ff */
[----:B------:R-:W-:Y:S01]  /*1360*/  IMAD.HI.U32 R2, R3, R6, RZ ;  /* 0x0000000603027227 */ /* 0x000fe200078e00ff */
[----:B------:R-:W-:-:S03]  /*1370*/  ISETP.GT.U32.AND P3, PT, R22, R9, PT ;  /* 0x000000091600720c */ /* 0x000fc60003f64070 */
[----:B0-----:R-:W-:Y:S01]  /*1380*/  IMAD.MOV.U32 R8, RZ, RZ, R5 ;  /* 0x000000ffff087224 */ /* 0x001fe200078e0005 */
[----:B------:R-:W-:Y:S01]  /*1390*/  IADD3 R5, R24, 0x1d8, RZ ;  /* 0x000001d818057810 */ /* 0x000fe20007ffe0ff */
[----:B------:R-:W-:Y:S02]  /*13a0*/  @!P4 IMAD.IADD R16, R16, 0x1, -R22 ;  /* 0x000000011010c824 */ /* 0x000fe400078e0a16 */
[----:B------:R-:W-:Y:S01]  /*13b0*/  @!P5 IMAD.MOV R8, RZ, RZ, -R8 ;  /* 0x000000ffff08d224 */ /* 0x000fe200078e0a08 */
[C---:B------:R-:W-:Y:S01]  /*13c0*/  ISETP.GT.U32.AND P5, PT, R22.reuse, R7, PT ;  /* 0x000000071600720c */ /* 0x040fe20003fa4070 */
[----:B------:R-:W-:Y:S01]  /*13d0*/  IMAD.MOV R13, RZ, RZ, -R2 ;  /* 0x000000ffff0d7224 */ /* 0x000fe200078e0a02 */
[----:B------:R-:W-:Y:S01]  /*13e0*/  ISETP.GT.U32.AND P4, PT, R22, R16, PT ;  /* 0x000000101600720c */ /* 0x000fe20003f84070 */
[----:B------:R-:W-:Y:S01]  /*13f0*/  IMAD.HI.U32 R19, R3, R4, RZ ;  /* 0x0000000403137227 */ /* 0x000fe200078e00ff */
[----:B------:R-:W-:Y:S01]  /*1400*/  IADD3 R2, R24, 0x1d4, RZ ;  /* 0x000001d418027810 */ /* 0x000fe20007ffe0ff */
[----:B------:R0:W-:Y:S01]  /*1410*/  STL [R1+0x1c8], R8 ;  /* 0x0001c80801007387 */ /* 0x0001e20000100800 */
[----:B------:R-:W-:Y:S01]  /*1420*/  IABS R11, R5 ;  /* 0x00000005000b7213 */ /* 0x000fe20000000000 */
[----:B------:R-:W-:-:S02]  /*1430*/  @!P3 IMAD.IADD R9, R9, 0x1, -R22 ;  /* 0x000000010909b824 */ /* 0x000fc400078e0a16 */
[C---:B------:R-:W-:Y:S01]  /*1440*/  IMAD R6, R22.reuse, R13, R6 ;  /* 0x0000000d16067224 */ /* 0x040fe200078e0206 */
[----:B------:R-:W-:Y:S01]  /*1450*/  IABS R13, R2 ;  /* 0x00000002000d7213 */ /* 0x000fe20000000000 */
[----:B------:R-:W-:Y:S01]  /*1460*/  IMAD.MOV R19, RZ, RZ, -R19 ;  /* 0x000000ffff137224 */ /* 0x000fe200078e0a13 */
[----:B------:R-:W-:Y:S01]  /*1470*/  ISETP.GT.U32.AND P3, PT, R22, R9, PT ;  /* 0x000000091600720c */ /* 0x000fe20003f64070 */
[--C-:B------:R-:W-:Y:S02]  /*1480*/  @!P5 IMAD.IADD R7, R7, 0x1, -R22.reuse ;  /* 0x000000010707d824 */ /* 0x100fe400078e0a16 */
[----:B------:R-:W-:Y:S01]  /*1490*/  @!P4 IMAD.IADD R16, R16, 0x1, -R22 ;  /* 0x000000011010c824 */ /* 0x000fe200078e0a16 */
[C---:B------:R-:W-:Y:S01]  /*14a0*/  ISETP.GT.U32.AND P4, PT, R22.reuse, R6, PT ;  /* 0x000000061600720c */ /* 0x040fe20003f84070 */
[C---:B------:R-:W-:Y:S01]  /*14b0*/  IMAD R4, R22.reuse, R19, R4 ;  /* 0x0000001316047224 */ /* 0x040fe200078e0204 */
[----:B------:R-:W-:Y:S01]  /*14c0*/  ISETP.GT.U32.AND P5, PT, R22, R7, PT ;  /* 0x000000071600720c */ /* 0x000fe20003fa4070 */
[----:B------:R-:W-:-:S02]  /*14d0*/  IMAD.MOV.U32 R18, RZ, RZ, R16 ;  /* 0x000000ffff127224 */ /* 0x000fc400078e0010 */
[----:B0-----:R-:W-:-:S04]  /*14e0*/  IMAD.HI.U32 R8, R3, R13, RZ ;  /* 0x0000000d03087227 */ /* 0x001fc800078e00ff */
[----:B------:R-:W-:Y:S01]  /*14f0*/  @!P3 IMAD.IADD R9, R9, 0x1, -R22 ;  /* 0x000000010909b824 */ /* 0x000fe200078e0a16 */
[----:B------:R-:W-:Y:S01]  /*1500*/  ISETP.GT.U32.AND P3, PT, R22, R4, PT ;  /* 0x000000041600720c */ /* 0x000fe20003f64070 */
[----:B------:R-:W-:Y:S02]  /*1510*/  @!P0 IMAD.MOV R18, RZ, RZ, -R18 ;  /* 0x000000ffff128224 */ /* 0x000fe400078e0a12 */
[--C-:B------:R-:W-:Y:S01]  /*1520*/  @!P4 IMAD.IADD R6, R6, 0x1, -R22.reuse ;  /* 0x000000010606c824 */ /* 0x100fe200078e0a16 */
[----:B------:R-:W-:Y:S01]  /*1530*/  ISETP.GE.AND P4, PT, R15, RZ, PT ;  /* 0x000000ff0f00720c */ /* 0x000fe20003f86270 */
[----:B------:R-:W-:Y:S01]  /*1540*/  @!P5 IMAD.IADD R7, R7, 0x1, -R22 ;  /* 0x000000010707d824 */ /* 0x000fe200078e0a16 */
[C---:B------:R-:W-:Y:S01]  /*1550*/  ISETP.GT.U32.AND P5, PT, R22.reuse, R14, PT ;  /* 0x0000000e1600720c */ /* 0x040fe20003fa4070 */
[----:B------:R-:W-:Y:S01]  /*1560*/  IMAD.HI.U32 R10, R3, R11, RZ ;  /* 0x0000000b030a7227 */ /* 0x000fe200078e00ff */
[----:B------:R-:W-:Y:S01]  /*1570*/  IABS R15, R0 ;  /* 0x00000000000f7213 */ /* 0x000fe20000000000 */
[----:B------:R-:W-:Y:S01]  /*1580*/  STL [R1+0x1c4], R18 ;  /* 0x0001c41201007387 */ /* 0x000fe20000100800 */
[----:B------:R-:W-:Y:S01]  /*1590*/  ISETP.GT.U32.AND P0, PT, R22, R6, PT ;  /* 0x000000061600720c */ /* 0x000fe20003f04070 */
[----:B------:R-:W-:-:S02]  /*15a0*/  IMAD.MOV R8, RZ, RZ, -R8 ;  /* 0x000000ffff087224 */ /* 0x000fc400078e0a08 */
[----:B------:R-:W-:Y:S01]  /*15b0*/  @!P3 IMAD.IADD R4, R4, 0x1, -R22 ;  /* 0x000000010404b824 */ /* 0x000fe200078e0a16 */
[----:B------:R-:W-:Y:S01]  /*15c0*/  ISETP.GE.AND P3, PT, R12, RZ, PT ;  /* 0x000000ff0c00720c */ /* 0x000fe20003f66270 */
[----:B------:R-:W-:Y:S02]  /*15d0*/  IMAD.MOV.U32 R12, RZ, RZ, R15 ;  /* 0x000000ffff0c7224 */ /* 0x000fe400078e000f */
[----:B------:R-:W-:Y:S02]  /*15e0*/  IMAD.MOV R10, RZ, RZ, -R10 ;  /* 0x000000ffff0a7224 */ /* 0x000fe400078e0a0a */
[----:B------:R-:W-:Y:S02]  /*15f0*/  @!P5 IMAD.IADD R14, R14, 0x1, -R22 ;  /* 0x000000010e0ed824 */ /* 0x000fe400078e0a16 */
[C---:B------:R-:W-:Y:S02]  /*1600*/  IMAD R13, R22.reuse, R8, R13 ;  /* 0x00000008160d7224 */ /* 0x040fe400078e020d */
[----:B------:R-:W-:Y:S01]  /*1610*/  IMAD.HI.U32 R8, R3, R12, RZ ;  /* 0x0000000c03087227 */ /* 0x000fe200078e00ff */
[----:B------:R-:W-:-:S03]  /*1620*/  ISETP.GT.U32.AND P5, PT, R22, R14, PT ;  /* 0x0000000e1600720c */ /* 0x000fc60003fa4070 */
[C---:B------:R-:W-:Y:S02]  /*1630*/  IMAD R11, R22.reuse, R10, R11 ;  /* 0x0000000a160b7224 */ /* 0x040fe400078e020b */
[----:B------:R-:W-:Y:S02]  /*1640*/  IMAD.MOV.U32 R10, RZ, RZ, R7 ;  /* 0x000000ffff0a7224 */ /* 0x000fe400078e0007 */
[----:B------:R-:W-:Y:S01]  /*1650*/  @!P1 IMAD.MOV R9, RZ, RZ, -R9 ;  /* 0x000000ffff099224 */ /* 0x000fe200078e0a09 */
[----:B------:R-:W-:Y:S01]  /*1660*/  ISETP.GT.U32.AND P1, PT, R22, R4, PT ;  /* 0x000000041600720c */ /* 0x000fe20003f24070 */
[----:B------:R-:W-:Y:S01]  /*1670*/  IMAD.MOV R7, RZ, RZ, -R8 ;  /* 0x000000ffff077224 */ /* 0x000fe200078e0a08 */
[----:B------:R-:W-:Y:S01]  /*1680*/  IADD3 R8, R24, 0x1cc, RZ ;  /* 0x000001cc18087810 */ /* 0x000fe20007ffe0ff */
[----:B------:R-:W-:Y:S01]  /*1690*/  @!P0 IMAD.IADD R6, R6, 0x1, -R22 ;  /* 0x0000000106068824 */ /* 0x000fe200078e0a16 */
[----:B------:R0:W-:Y:S01]  /*16a0*/  STL [R1+0x1c0], R9 ;  /* 0x0001c00901007387 */ /* 0x0001e20000100800 */
[C---:B------:R-:W-:Y:S01]  /*16b0*/  IMAD R12, R22.reuse, R7, R12 ;  /* 0x00000007160c7224 */ /* 0x040fe200078e020c */
[----:B------:R-:W-:Y:S01]  /*16c0*/  ISETP.GT.U32.AND P0, PT, R22, R11, PT ;  /* 0x0000000b1600720c */ /* 0x000fe20003f04070 */
[----:B------:R-:W-:-:S02]  /*16d0*/  @!P5 IMAD.IADD R14, R14, 0x1, -R22 ;  /* 0x000000010e0ed824 */ /* 0x000fc400078e0a16 */
[----:B------:R-:W-:Y:S01]  /*16e0*/  @!P2 IMAD.MOV R10, RZ, RZ, -R10 ;  /* 0x000000ffff0aa224 */ /* 0x000fe200078e0a0a */
[----:B------:R-:W-:Y:S01]  /*16f0*/  ISETP.GT.U32.AND P5, PT, R22, R12, PT ;  /* 0x0000000c1600720c */ /* 0x000fe20003fa4070 */
[----:B------:R-:W-:Y:S01]  /*1700*/  @!P3 IMAD.MOV R14, RZ, RZ, -R14 ;  /* 0x000000ffff0eb224 */ /* 0x000fe200078e0a0e */
[----:B------:R-:W-:Y:S01]  /*1710*/  ISETP.GE.AND P2, PT, R5, RZ, PT ;  /* 0x000000ff0500720c */ /* 0x000fe20003f46270 */
[----:B------:R-:W-:Y:S01]  /*1720*/  @!P1 IMAD.IADD R4, R4, 0x1, -R22 ;  /* 0x0000000104049824 */ /* 0x000fe200078e0a16 */
[----:B------:R-:W-:Y:S01]  /*1730*/  STL [R1+0x1bc], R10 ;  /* 0x0001bc0a01007387 */ /* 0x000fe20000100800 */
[----:B0-----:R-:W-:Y:S01]  /*1740*/  IMAD.MOV.U32 R9, RZ, RZ, R6 ;  /* 0x000000ffff097224 */ /* 0x001fe200078e0006 */
[----:B------:R-:W-:Y:S02]  /*1750*/  IADD3 R5, R24, 0x1c8, RZ ;  /* 0x000001c818057810 */ /* 0x000fe40007ffe0ff */
[----:B------:R-:W-:Y:S01]  /*1760*/  IABS R6, R8 ;  /* 0x0000000800067213 */ /* 0x000fe20000000000 */
[----:B------:R-:W-:Y:S01]  /*1770*/  @!P6 IMAD.MOV R9, RZ, RZ, -R9 ;  /* 0x000000ffff09e224 */ /* 0x000fe200078e0a09 */
[----:B------:R-:W-:Y:S01]  /*1780*/  ISETP.GT.U32.AND P6, PT, R22, R13, PT ;  /* 0x0000000d1600720c */ /* 0x000fe20003fc4070 */
[--C-:B------:R-:W-:Y:S01]  /*1790*/  @!P0 IMAD.IADD R11, R11, 0x1, -R22.reuse ;  /* 0x000000010b0b8824 */ /* 0x100fe200078e0a16 */
[----:B------:R-:W-:Y:S01]  /*17a0*/  ISETP.GE.AND P1, PT, R2, RZ, PT ;  /* 0x000000ff0200720c */ /* 0x000fe20003f26270 */
[----:B------:R-:W-:Y:S01]  /*17b0*/  @!P5 IMAD.IADD R12, R12, 0x1, -R22 ;  /* 0x000000010c0cd824 */ /* 0x000fe200078e0a16 */
[----:B------:R0:W-:Y:S01]  /*17c0*/  STL [R1+0x1b8], R9 ;  /* 0x0001b80901007387 */ /* 0x0001e20000100800 */
[----:B------:R-:W-:Y:S01]  /*17d0*/  IABS R2, R5 ;  /* 0x0000000500027213 */ /* 0x000fe20000000000 */
[----:B------:R-:W-:Y:S01]  /*17e0*/  IMAD.HI.U32 R7, R3, R6, RZ ;  /* 0x0000000603077227 */ /* 0x000fe200078e00ff */
[----:B------:R-:W-:-:S02]  /*17f0*/  ISETP.GE.AND P0, PT, R0, RZ, PT ;  /* 0x000000ff0000720c */ /* 0x000fc40003f06270 */
[----:B------:R-:W-:Y:S01]  /*1800*/  IADD3 R0, R24, 0x1c4, RZ ;  /* 0x000001c418007810 */ /* 0x000fe20007ffe0ff */
[----:B------:R-:W-:-:S03]  /*1810*/  IMAD.MOV R7, RZ, RZ, -R7 ;  /* 0x000000ffff077224 */ /* 0x000fc600078e0a07 */
[----:B------:R-:W-:Y:S01]  /*1820*/  @!P6 IMAD.IADD R13, R13, 0x1, -R22 ;  /* 0x000000010d0de824 */ /* 0x000fe200078e0a16 */
[----:B------:R-:W-:Y:S01]  /*1830*/  ISETP.GT.U32.AND P6, PT, R22, R11, PT ;  /* 0x0000000b1600720c */ /* 0x000fe20003fc4070 */
[----:B0-----:R-:W-:Y:S01]  /*1840*/  IMAD.MOV.U32 R9, RZ, RZ, R4 ;  /* 0x000000ffff097224 */ /* 0x001fe200078e0004 */
[----:B------:R-:W-:Y:S01]  /*1850*/  IADD3 R4, R24, 0x1c0, RZ ;  /* 0x000001c018047810 */ /* 0x000fe20007ffe0ff */
[C---:B------:R-:W-:Y:S01]  /*1860*/  IMAD R6, R22.reuse, R7, R6 ;  /* 0x0000000716067224 */ /* 0x040fe200078e0206 */
[C---:B------:R-:W-:Y:S01]  /*1870*/  ISETP.GT.U32.AND P5, PT, R22.reuse, R13, PT ;  /* 0x0000000d1600720c */ /* 0x040fe20003fa4070 */
[----:B------:R-:W-:Y:S01]  /*1880*/  @!P4 IMAD.MOV R9, RZ, RZ, -R9 ;  /* 0x000000ffff09c224 */ /* 0x000fe200078e0a09 */
[----:B------:R-:W-:Y:S02]  /*1890*/  ISETP.GT.U32.AND P4, PT, R22, R12, PT ;  /* 0x0000000c1600720c */ /* 0x000fe40003f84070 */
[----:B------:R-:W-:Y:S02]  /*18a0*/  IABS R7, R0 ;  /* 0x0000000000077213 */ /* 0x000fe40000000000 */
[----:B------:R0:W-:Y:S01]  /*18b0*/  STL [R1+0x1b4], R9 ;  /* 0x0001b40901007387 */ /* 0x0001e20000100800 */
[----:B------:R-:W-:-:S02]  /*18c0*/  IABS R17, R4 ;  /* 0x0000000400117213 */ /* 0x000fc40000000000 */
[--C-:B------:R-:W-:Y:S01]  /*18d0*/  @!P6 IMAD.IADD R11, R11, 0x1, -R22.reuse ;  /* 0x000000010b0be824 */ /* 0x100fe200078e0a16 */
[----:B------:R-:W-:Y:S01]  /*18e0*/  ISETP.GT.U32.AND P6, PT, R22, R6, PT ;  /* 0x000000061600720c */ /* 0x000fe20003fc4070 */
[C---:B------:R-:W-:Y:S01]  /*18f0*/  IMAD.HI.U32 R10, R3.reuse, R7, RZ ;  /* 0x00000007030a7227 */ /* 0x040fe200078e00ff */
[----:B------:R1:W-:Y:S03]  /*1900*/  STL [R1+0x1b0], R14 ;  /* 0x0001b00e01007387 */ /* 0x0003e60000100800 */
[----:B------:R-:W-:Y:S02]  /*1910*/  @!P4 IMAD.IADD R12, R12, 0x1, -R22 ;  /* 0x000000010c0cc824 */ /* 0x000fe400078e0a16 */
[----:B0-----:R-:W-:-:S04]  /*1920*/  IMAD.HI.U32 R9, R3, R2, RZ ;  /* 0x0000000203097227 */ /* 0x001fc800078e00ff */
[----:B------:R-:W-:Y:S02]  /*1930*/  IMAD.MOV R9, RZ, RZ, -R9 ;  /* 0x000000ffff097224 */ /* 0x000fe400078e0a09 */
[----:B------:R-:W-:Y:S01]  /*1940*/  @!P6 IMAD.IADD R6, R6, 0x1, -R22 ;  /* 0x000000010606e824 */ /* 0x000fe200078e0a16 */
[----:B------:R-:W-:Y:S01]  /*1950*/  ISETP.GE.AND P6, PT, R5, RZ, PT ;  /* 0x000000ff0500720c */ /* 0x000fe20003fc6270 */
[----:B------:R-:W-:Y:S01]  /*1960*/  IMAD R2, R22, R9, R2 ;  /* 0x0000000916027224 */ /* 0x000fe200078e0202 */
[----:B------:R-:W-:Y:S01]  /*1970*/  IADD3 R5, R24, 0x1b8, RZ ;  /* 0x000001b818057810 */ /* 0x000fe20007ffe0ff */
[----:B------:R-:W-:Y:S02]  /*1980*/  IMAD.MOV.U32 R15, RZ, RZ, R11 ;  /* 0x000000ffff0f7224 */ /* 0x000fe400078e000b */
[----:B------:R-:W-:Y:S01]  /*1990*/  @!P5 IMAD.IADD R13, R13, 0x1, -R22 ;  /* 0x000000010d0dd824 */ /* 0x000fe200078e0a16 */
[----:B------:R-:W-:Y:S01]  /*19a0*/  ISETP.GT.U32.AND P4, PT, R22, R2, PT ;  /* 0x000000021600720c */ /* 0x000fe20003f84070 */
[----:B------:R-:W-:Y:S01]  /*19b0*/  IMAD.HI.U32 R9, R3, R17, RZ ;  /* 0x0000001103097227 */ /* 0x000fe200078e00ff */
[----:B------:R-:W-:-:S02]  /*19c0*/  ISETP.GE.AND P5, PT, R8, RZ, PT ;  /* 0x000000ff0800720c */ /* 0x000fc40003fa6270 */
[----:B------:R-:W-:Y:S01]  /*19d0*/  IADD3 R8, R24, 0x1bc, RZ ;  /* 0x000001bc18087810 */ /* 0x000fe20007ffe0ff */
[----:B------:R-:W-:Y:S02]  /*19e0*/  IMAD.MOV R10, RZ, RZ, -R10 ;  /* 0x000000ffff0a7224 */ /* 0x000fe400078e0a0a */
[----:B------:R-:W-:Y:S02]  /*19f0*/  @!P2 IMAD.MOV R15, RZ, RZ, -R15 ;  /* 0x000000ffff0fa224 */ /* 0x000fe400078e0a0f */
[----:B------:R-:W-:Y:S02]  /*1a00*/  IMAD.MOV R9, RZ, RZ, -R9 ;  /* 0x000000ffff097224 */ /* 0x000fe400078e0a09 */
[----:B------:R-:W-:Y:S01]  /*1a10*/  IMAD R7, R22, R10, R7 ;  /* 0x0000000a16077224 */ /* 0x000fe200078e0207 */
[----:B------:R-:W-:Y:S01]  /*1a20*/  IABS R10, R8 ;  /* 0x00000008000a7213 */ /* 0x000fe20000000000 */
[----:B------:R-:W-:Y:S01]  /*1a30*/  @!P4 IMAD.IADD R2, R2, 0x1, -R22 ;  /* 0x000000010202c824 */ /* 0x000fe200078e0a16 */
[C---:B------:R-:W-:Y:S01]  /*1a40*/  ISETP.GT.U32.AND P4, PT, R22.reuse, R6, PT ;  /* 0x000000061600720c */ /* 0x040fe20003f84070 */
[C---:B------:R-:W-:Y:S01]  /*1a50*/  IMAD R17, R22.reuse, R9, R17 ;  /* 0x0000000916117224 */ /* 0x040fe200078e0211 */
[----:B------:R-:W-:Y:S01]  /*1a60*/  IABS R9, R5 ;  /* 0x0000000500097213 */ /* 0x000fe20000000000 */
[----:B-1----:R-:W-:Y:S01]  /*1a70*/  IMAD.MOV.U32 R14, RZ, RZ, R12 ;  /* 0x000000ffff0e7224 */ /* 0x002fe200078e000c */
[C---:B------:R-:W-:Y:S01]  /*1a80*/  ISETP.GT.U32.AND P2, PT, R22.reuse, R2, PT ;  /* 0x000000021600720c */ /* 0x040fe20003f44070 */
[C---:B------:R-:W-:Y:S01]  /*1a90*/  IMAD.HI.U32 R11, R3.reuse, R10, RZ ;  /* 0x0000000a030b7227 */ /* 0x040fe200078e00ff */
[C---:B------:R-:W-:Y:S01]  /*1aa0*/  ISETP.GT.U32.AND P3, PT, R22.reuse, R7, PT ;  /* 0x000000071600720c */ /* 0x040fe20003f64070 */
[----:B------:R-:W-:Y:S02]  /*1ab0*/  STL [R1+0x1ac], R15 ;  /* 0x0001ac0f01007387 */ /* 0x000fe40000100800 */
[----:B------:R-:W-:Y:S01]  /*1ac0*/  @!P1 IMAD.MOV R13, RZ, RZ, -R13 ;  /* 0x000000ffff0d9224 */ /* 0x000fe200078e0a0d */
[----:B------:R-:W-:Y:S01]  /*1ad0*/  ISETP.GT.U32.AND P1, PT, R22, R17, PT ;  /* 0x000000111600720c */ /* 0x000fe20003f24070 */
[----:B------:R-:W-:Y:S01]  /*1ae0*/  @!P0 IMAD.MOV R14, RZ, RZ, -R14 ;  /* 0x000000ffff0e8224 */ /* 0x000fe200078e0a0e */
[----:B------:R-:W-:Y:S01]  /*1af0*/  ISETP.GE.AND P0, PT, R0, RZ, PT ;  /* 0x000000ff0000720c */ /* 0x000fe20003f06270 */
[----:B------:R-:W-:Y:S01]  /*1b00*/  IMAD.HI.U32 R12, R3, R9, RZ ;  /* 0x00000009030c7227 */ /* 0x000fe200078e00ff */
[----:B------:R-:W-:Y:S01]  /*1b10*/  STL [R1+0x1a8], R13 ;  /* 0x0001a80d01007387 */ /* 0x000fe20000100800 */
[----:B------:R-:W-:-:S02]  /*1b20*/  IADD3 R0, R24, 0x1b4, RZ ;  /* 0x000001b418007810 */ /* 0x000fc40007ffe0ff */
[--C-:B------:R-:W-:Y:S01]  /*1b30*/  @!P4 IMAD.IADD R6, R6, 0x1, -R22.reuse ;  /* 0x000000010606c824 */ /* 0x100fe200078e0a16 */
[----:B------:R0:W-:Y:S01]  /*1b40*/  STL [R1+0x1a4], R14 ;  /* 0x0001a40e01007387 */ /* 0x0001e20000100800 */
[----:B------:R-:W-:Y:S01]  /*1b50*/  IMAD.MOV R11, RZ, RZ, -R11 ;  /* 0x000000ffff0b7224 */ /* 0x000fe200078e0a0b */
[----:B------:R-:W-:Y:S01]  /*1b60*/  ISETP.GE.AND P4, PT, R4, RZ, PT ;  /* 0x000000ff0400720c */ /* 0x000fe20003f86270 */
[----:B------:R-:W-:Y:S01]  /*1b70*/  @!P2 IMAD.IADD R2, R2, 0x1, -R22 ;  /* 0x000000010202a824 */ /* 0x000fe200078e0a16 */
[----:B------:R-:W-:Y:S01]  /*1b80*/  ISETP.GE.AND P2, PT, R8, RZ, PT ;  /* 0x000000ff0800720c */ /* 0x000fe20003f46270 */
[----:B------:R-:W-:Y:S01]  /*1b90*/  IMAD.MOV R12, RZ, RZ, -R12 ;  /* 0x000000ffff0c7224 */ /* 0x000fe200078e0a0c */
[----:B------:R-:W-:Y:S01]  /*1ba0*/  IADD3 R4, R24, 0x1b0, RZ ;  /* 0x000001b018047810 */ /* 0x000fe20007ffe0ff */
[----:B------:R-:W-:Y:S01]  /*1bb0*/  IMAD R8, R22, R11, R10 ;  /* 0x0000000b16087224 */ /* 0x000fe200078e020a */
[----:B------:R-:W-:Y:S01]  /*1bc0*/  IABS R10, R0 ;  /* 0x00000000000a7213 */ /* 0x000fe20000000000 */
[----:B------:R-:W-:-:S02]  /*1bd0*/  @!P3 IMAD.IADD R7, R7, 0x1, -R22 ;  /* 0x000000010707b824 */ /* 0x000fc400078e0a16 */
[----:B0-----:R-:W-:Y:S01]  /*1be0*/  IMAD.MOV.U32 R14, RZ, RZ, R6 ;  /* 0x000000ffff0e7224 */ /* 0x001fe200078e0006 */
[----:B------:R-:W-:Y:S01]  /*1bf0*/  IADD3 R6, R24, 0x1ac, RZ ;  /* 0x000001ac18067810 */ /* 0x000fe20007ffe0ff */
[C---:B------:R-:W-:Y:S01]  /*1c00*/  IMAD R9, R22.reuse, R12, R9 ;  /* 0x0000000c16097224 */ /* 0x040fe200078e0209 */
[C---:B------:R-:W-:Y:S01]  /*1c10*/  ISETP.GT.U32.AND P3, PT, R22.reuse, R7, PT ;  /* 0x000000071600720c */ /* 0x040fe20003f64070 */
[----:B------:R-:W-:Y:S01]  /*1c20*/  IMAD.MOV.U32 R13, RZ, RZ, R2 ;  /* 0x000000ffff0d7224 */ /* 0x000fe200078e0002 */
[----:B------:R-:W-:Y:S01]  /*1c30*/  IABS R2, R4 ;  /* 0x0000000400027213 */ /* 0x000fe20000000000 */
[----:B------:R-:W-:Y:S01]  /*1c40*/  @!P5 IMAD.MOV R14, RZ, RZ, -R14 ;  /* 0x000000ffff0ed224 */ /* 0x000fe200078e0a0e */
[C---:B------:R-:W-:Y:S01]  /*1c50*/  ISETP.GT.U32.AND P5, PT, R22.reuse, R8, PT ;  /* 0x000000081600720c */ /* 0x040fe20003fa4070 */
[----:B------:R-:W-:Y:S01]  /*1c60*/  @!P1 IMAD.IADD R17, R17, 0x1, -R22 ;  /* 0x0000000111119824 */ /* 0x000fe200078e0a16 */
[----:B------:R-:W-:Y:S01]  /*1c70*/  IABS R11, R6 ;  /* 0x00000006000b7213 */ /* 0x000fe20000000000 */
[----:B------:R-:W-:Y:S01]  /*1c80*/  @!P6 IMAD.MOV R13, RZ, RZ, -R13 ;  /* 0x000000ffff0de224 */ /* 0x000fe200078e0a0d */
[C---:B------:R-:W-:Y:S01]  /*1c90*/  ISETP.GT.U32.AND P6, PT, R22.reuse, R9, PT ;  /* 0x000000091600720c */ /* 0x040fe20003fc4070 */
[----:B------:R0:W-:Y:S01]  /*1ca0*/  STL [R1+0x1a0], R14 ;  /* 0x0001a00e01007387 */ /* 0x0001e20000100800 */
[----:B------:R-:W-:-:S03]  /*1cb0*/  ISETP.GT.U32.AND P1, PT, R22, R17, PT ;  /* 0x000000111600720c */ /* 0x000fc60003f24070 */
[--C-:B------:R-:W-:Y:S01]  /*1cc0*/  @!P3 IMAD.IADD R7, R7, 0x1, -R22.reuse ;  /* 0x000000010707b824 */ /* 0x100fe200078e0a16 */
[----:B------:R-:W-:Y:S01]  /*1cd0*/  ISETP.GE.AND P3, PT, R5, RZ, PT ;  /* 0x000000ff0500720c */ /* 0x000fe20003f66270 */
[----:B------:R-:W-:Y:S01]  /*1ce0*/  IMAD.HI.U32 R5, R3, R10, RZ ;  /* 0x0000000a03057227 */ /* 0x000fe200078e00ff */
[----:B------:R1:W-:Y:S03]  /*1cf0*/  STL [R1+0x19c], R13 ;  /* 0x00019c0d01007387 */ /* 0x0003e60000100800 */
[--C-:B------:R-:W-:Y:S02]  /*1d00*/  @!P5 IMAD.IADD R8, R8, 0x1, -R22.reuse ;  /* 0x000000010808d824 */ /* 0x100fe400078e0a16 */
[--C-:B------:R-:W-:Y:S02]  /*1d10*/  @!P6 IMAD.IADD R9, R9, 0x1, -R22.reuse ;  /* 0x000000010909e824 */ /* 0x100fe400078e0a16 */
[----:B------:R-:W-:Y:S01]  /*1d20*/  @!P1 IMAD.IADD R17, R17, 0x1, -R22 ;  /* 0x0000000111119824 */ /* 0x000fe200078e0a16 */
[----:B------:R-:W-:Y:S01]  /*1d30*/  ISETP.GT.U32.AND P5, PT, R22, R8, PT ;  /* 0x000000081600720c */ /* 0x000fe20003fa4070 */
[----:B------:R-:W-:Y:S01]  /*1d40*/  IMAD.MOV R5, RZ, RZ, -R5 ;  /* 0x000000ffff057224 */ /* 0x000fe200078e0a05 */
[----:B------:R-:W-:Y:S01]  /*1d50*/  ISETP.GE.AND P1, PT, R0, RZ, PT ;  /* 0x000000ff0000720c */ /* 0x000fe20003f26270 */
[----:B------:R-:W-:Y:S01]  /*1d60*/  IMAD.HI.U32 R0, R3, R2, RZ ;  /* 0x0000000203007227 */ /* 0x000fe200078e00ff */
[----:B------:R-:W-:-:S03]  /*1d70*/  ISETP.GT.U32.AND P6, PT, R22, R9, PT ;  /* 0x000000091600720c */ /* 0x000fc60003fc4070 */
[----:B------:R-:W-:Y:S02]  /*1d80*/  IMAD.MOV R0, RZ, RZ, -R0 ;  /* 0x000000ffff007224 */ /* 0x000fe400078e0a00 */
[----:B------:R-:W-:Y:S01]  /*1d90*/  IMAD R10, R22, R5, R10 ;  /* 0x00000005160a7224 */ /* 0x000fe200078e020a */
[----:B------:R-:W-:Y:S01]  /*1da0*/  IADD3 R5, R24, 0x1a8, RZ ;  /* 0x000001a818057810 */ /* 0x000fe20007ffe0ff */
[----:B------:R-:W-:Y:S02]  /*1db0*/  IMAD R2, R22, R0, R2 ;  /* 0x0000000016027224 */ /* 0x000fe400078e0202 */
[--C-:B------:R-:W-:Y:S01]  /*1dc0*/  @!P5 IMAD.IADD R8, R8, 0x1, -R22.reuse ;  /* 0x000000010808d824 */ /* 0x100fe200078e0a16 */
[C---:B------:R-:W-:Y:S01]  /*1dd0*/  ISETP.GT.U32.AND P5, PT, R22.reuse, R10, PT ;  /* 0x0000000a1600720c */ /* 0x040fe20003fa4070 */
[----:B------:R-:W-:Y:S01]  /*1de0*/  IMAD.MOV.U32 R12, RZ, RZ, R7 ;  /* 0x000000ffff0c7224 */ /* 0x000fe200078e0007 */
[----:B0-----:R-:W-:Y:S01]  /*1df0*/  IABS R14, R5 ;  /* 0x00000005000e7213 */ /* 0x001fe20000000000 */
[----:B------:R-:W-:Y:S01]  /*1e00*/  @!P6 IMAD.IADD R9, R9, 0x1, -R22 ;  /* 0x000000010909e824 */ /* 0x000fe200078e0a16 */
[----:B------:R-:W-:Y:S01]  /*1e10*/  ISETP.GT.U32.AND P6, PT, R22, R2, PT ;  /* 0x000000021600720c */ /* 0x000fe20003fc4070 */
[----:B------:R-:W-:Y:S01]  /*1e20*/  IMAD.HI.U32 R0, R3, R11, RZ ;  /* 0x0000000b03007227 */ /* 0x000fe200078e00ff */
[----:B------:R-:W-:-:S03]  /*1e30*/  IADD3 R7, R24, 0x1a4, RZ ;  /* 0x000001a418077810 */ /* 0x000fc60007ffe0ff */
[----:B------:R-:W-:Y:S01]  /*1e40*/  IMAD.HI.U32 R16, R3, R14, RZ ;  /* 0x0000000e03107227 */ /* 0x000fe200078e00ff */
[----:B------:R-:W-:-:S03]  /*1e50*/  IABS R15, R7 ;  /* 0x00000007000f7213 */ /* 0x000fc60000000000 */
[----:B------:R-:W-:Y:S02]  /*1e60*/  @!P5 IMAD.IADD R10, R10, 0x1, -R22 ;  /* 0x000000010a0ad824 */ /* 0x000fe400078e0a16 */
[----:B------:R-:W-:Y:S01]  /*1e70*/  @!P0 IMAD.MOV R12, RZ, RZ, -R12 ;  /* 0x000000ffff0c8224 */ /* 0x000fe200078e0a0c */
[----:B------:R-:W-:Y:S01]  /*1e80*/  ISETP.GE.AND P0, PT, R4, RZ, PT ;  /* 0x000000ff0400720c */ /* 0x000fe20003f06270 */
[----:B------:R-:W-:Y:S01]  /*1e90*/  @!P6 IMAD.IADD R2, R2, 0x1, -R22 ;  /* 0x000000010202e824 */ /* 0x000fe200078e0a16 */
[----:B------:R-:W-:Y:S01]  /*1ea0*/  ISETP.GT.U32.AND P6, PT, R22, R10, PT ;  /* 0x0000000a1600720c */ /* 0x000fe20003fc4070 */
[----:B------:R-:W-:Y:S01]  /*1eb0*/  IMAD.MOV R0, RZ, RZ, -R0 ;  /* 0x000000ffff007224 */ /* 0x000fe200078e0a00 */
[----:B------:R-:W-:Y:S01]  /*1ec0*/  IADD3 R4, R24, 0x1a0, RZ ;  /* 0x000001a018047810 */ /* 0x000fe20007ffe0ff */
[----:B------:R-:W-:Y:S01]  /*1ed0*/  IMAD.MOV R16, RZ, RZ, -R16 ;  /* 0x000000ffff107224 */ /* 0x000fe200078e0a10 */
[----:B------:R0:W-:Y:S01]  /*1ee0*/  STL [R1+0x198], R12 ;  /* 0x0001980c01007387 */ /* 0x0001e20000100800 */
[----:B------:R-:W-:Y:S01]  /*1ef0*/  @!P4 IMAD.MOV R17, RZ, RZ, -R17 ;  /* 0x000000ffff11c224 */ /* 0x000fe200078e0a11 */
[----:B------:R-:W-:Y:S01]  /*1f00*/  ISETP.GE.AND P4, PT, R6, RZ, PT ;  /* 0x000000ff0600720c */ /* 0x000fe20003f86270 */
[----:B------:R-:W-:Y:S01]  /*1f10*/  IMAD R11, R22, R0, R11 ;  /* 0x00000000160b7224 */ /* 0x000fe200078e020b */
[----:B------:R-:W-:Y:S01]  /*1f20*/  IADD3 R0, R24, 0x19c, RZ ;  /* 0x0000019c18007810 */ /* 0x000fe20007ffe0ff */
[C---:B------:R-:W-:Y:S01]  /*1f30*/  IMAD R14, R22.reuse, R16, R14 ;  /* 0x00000010160e7224 */ /* 0x040fe200078e020e */
[----:B------:R2:W-:Y:S01]  /*1f40*/  STL [R1+0x194], R17 ;  /* 0x0001941101007387 */ /* 0x0005e20000100800 */
[----:B-1----:R-:W-:Y:S01]  /*1f50*/  IMAD.HI.U32 R13, R3, R15, RZ ;  /* 0x0000000f030d7227 */ /* 0x002fe200078e00ff */
[----:B------:R-:W-:-:S02]  /*1f60*/  ISETP.GT.U32.AND P5, PT, R22, R11, PT ;  /* 0x0000000b1600720c */ /* 0x000fc40003fa4070 */
[----:B0-----:R-:W-:Y:S01]  /*1f70*/  IABS R12, R4 ;  /* 0x00000004000c7213 */ /* 0x001fe20000000000 */
[----:B------:R-:W-:Y:S01]  /*1f80*/  @!P6 IMAD.IADD R10, R10, 0x1, -R22 ;  /* 0x000000010a0ae824 */ /* 0x000fe200078e0a16 */
[----:B------:R-:W-:Y:S01]  /*1f90*/  ISETP.GT.U32.AND P6, PT, R22, R14, PT ;  /* 0x0000000e1600720c */ /* 0x000fe20003fc4070 */
[----:B------:R-:W-:Y:S01]  /*1fa0*/  IMAD.MOV R13, RZ, RZ, -R13 ;  /* 0x000000ffff0d7224 */ /* 0x000fe200078e0a0d */
[----:B------:R-:W-:Y:S01]  /*1fb0*/  IABS R6, R0 ;  /* 0x0000000000067213 */ /* 0x000fe20000000000 */
[----:B------:R-:W-:Y:S02]  /*1fc0*/  IMAD.MOV.U32 R16, RZ, RZ, R9 ;  /* 0x000000ffff107224 */ /* 0x000fe400078e0009 */
[----:B--2---:R-:W-:Y:S02]  /*1fd0*/  IMAD.MOV.U32 R17, RZ, RZ, R8 ;  /* 0x000000ffff117224 */ /* 0x004fe400078e0008 */
[----:B------:R-:W-:-:S04]  /*1fe0*/  IMAD.HI.U32 R8, R3, R12, RZ ;  /* 0x0000000c03087227 */ /* 0x000fc800078e00ff */
[----:B------:R-:W-:Y:S02]  /*1ff0*/  IMAD.MOV R8, RZ, RZ, -R8 ;  /* 0x000000ffff087224 */ /* 0x000fe400078e0a08 */
[C---:B------:R-:W-:Y:S02]  /*2000*/  IMAD R15, R22.reuse, R13, R15 ;  /* 0x0000000d160f7224 */ /* 0x040fe400078e020f */
[----:B------:R-:W-:Y:S01]  /*2010*/  @!P2 IMAD.MOV R17, RZ, RZ, -R17 ;  /* 0x000000ffff11a224 */ /* 0x000fe200078e0a11 */
[C---:B------:R-:W-:Y:S01]  /*2020*/  ISETP.GT.U32.AND P2, PT, R22.reuse, R2, PT ;  /* 0x000000021600720c */ /* 0x040fe20003f44070 */
[----:B------:R-:W-:Y:S02]  /*2030*/  IMAD.MOV.U32 R13, RZ, RZ, R10 ;  /* 0x000000ffff0d7224 */ /* 0x000fe400078e000a */
[----:B------:R-:W-:Y:S01]  /*2040*/  IMAD R12, R22, R8, R12 ;  /* 0x00000008160c7224 */ /* 0x000fe200078e020c */
[----:B------:R-:W-:Y:S01]  /*2050*/  STL [R1+0x190], R17 ;  /* 0x0001901101007387 */ /* 0x000fe20000100800 */
[--C-:B------:R-:W-:Y:S01]  /*2060*/  @!P5 IMAD.IADD R11, R11, 0x1, -R22.reuse ;  /* 0x000000010b0bd824 */ /* 0x100fe200078e0a16 */
[----:B------:R-:W-:Y:S01]  /*2070*/  IADD3 R8, R24, 0x190, RZ ;  /* 0x0000019018087810 */ /* 0x000fe20007ffe0ff */
[----:B------:R-:W-:Y:S01]  /*2080*/  @!P1 IMAD.MOV R13, RZ, RZ, -R13 ;  /* 0x000000ffff0d9224 */ /* 0x000fe200078e0a0d */
[----:B------:R-:W-:Y:S01]  /*2090*/  ISETP.GT.U32.AND P1, PT, R22, R15, PT ;  /* 0x0000000f1600720c */ /* 0x000fe20003f24070 */
[----:B------:R-:W-:Y:S01]  /*20a0*/  @!P6 IMAD.IADD R14, R14, 0x1, -R22 ;  /* 0x000000010e0ee824 */ /* 0x000fe200078e0a16 */
[C---:B------:R-:W-:Y:S01]  /*20b0*/  ISETP.GT.U32.AND P6, PT, R22.reuse, R12, PT ;  /* 0x0000000c1600720c */ /* 0x040fe20003fc4070 */
[----:B------:R-:W-:Y:S01]  /*20c0*/  @!P3 IMAD.MOV R16, RZ, RZ, -R16 ;  /* 0x000000ffff10b224 */ /* 0x000fe200078e0a10 */
[----:B------:R-:W-:Y:S01]  /*20d0*/  ISETP.GT.U32.AND P5, PT, R22, R11, PT ;  /* 0x0000000b1600720c */ /* 0x000fe20003fa4070 */
[----:B------:R-:W-:Y:S01]  /*20e0*/  @!P2 IMAD.IADD R2, R2, 0x1, -R22 ;  /* 0x000000010202a824 */ /* 0x000fe200078e0a16 */
[----:B------:R-:W-:Y:S01]  /*20f0*/  ISETP.GE.AND P3, PT, R5, RZ, PT ;  /* 0x000000ff0500720c */ /* 0x000fe20003f66270 */
[----:B------:R-:W-:Y:S01]  /*2100*/  IMAD.HI.U32 R9, R3, R6, RZ ;  /* 0x0000000603097227 */ /* 0x000fe200078e00ff */
[----:B------:R-:W-:Y:S01]  /*2110*/  STL [R1+0x18c], R16 ;  /* 0x00018c1001007387 */ /* 0x000fe20000100800 */
[----:B------:R-:W-:-:S02]  /*2120*/  IADD3 R5, R24, 0x194, RZ ;  /* 0x0000019418057810 */ /* 0x000fc40007ffe0ff */
[----:B------:R-:W-:Y:S01]  /*2130*/  IMAD.MOV.U32 R10, RZ, RZ, R2 ;  /* 0x000000ffff0a7224 */ /* 0x000fe200078e0002 */
[----:B------:R0:W-:Y:S01]  /*2140*/  STL [R1+0x188], R13 ;  /* 0x0001880d01007387 */ /* 0x0001e20000100800 */
[--C-:B------:R-:W-:Y:S01]  /*2150*/  @!P1 IMAD.IADD R15, R15, 0x1, -R22.reuse ;  /* 0x000000010f0f9824 */ /* 0x100fe200078e0a16 */
[----:B------:R-:W-:Y:S01]  /*2160*/  ISETP.GT.U32.AND P1, PT, R22, R14, PT ;  /* 0x0000000e1600720c */ /* 0x000fe20003f24070 */
[--C-:B------:R-:W-:Y:S01]  /*2170*/  @!P6 IMAD.IADD R12, R12, 0x1, -R22.reuse ;  /* 0x000000010c0ce824 */ /* 0x100fe200078e0a16 */
[----:B------:R-:W-:Y:S01]  /*2180*/  ISETP.GE.AND P2, PT, R7, RZ, PT ;  /* 0x000000ff0700720c */ /* 0x000fe20003f46270 */
[----:B------:R-:W-:Y:S01]  /*2190*/  @!P5 IMAD.IADD R11, R11, 0x1, -R22 ;  /* 0x000000010b0bd824 */ /* 0x000fe200078e0a16 */
[----:B------:R-:W-:Y:S01]  /*21a0*/  ISETP.GE.AND P5, PT, R4, RZ, PT ;  /* 0x000000ff0400720c */ /* 0x000fe20003fa6270 */
[----:B------:R-:W-:Y:S01]  /*21b0*/  IMAD.MOV R9, RZ, RZ, -R9 ;  /* 0x000000ffff097224 */ /* 0x000fe200078e0a09 */
[----:B------:R-:W-:Y:S01]  /*21c0*/  ISETP.GT.U32.AND P6, PT, R22, R12, PT ;  /* 0x0000000c1600720c */ /* 0x000fe20003fc4070 */
[----:B------:R-:W-:Y:S01]  /*21d0*/  @!P0 IMAD.MOV R10, RZ, RZ, -R10 ;  /* 0x000000ffff0a8224 */ /* 0x000fe200078e0a0a */
[----:B0-----:R-:W-:Y:S01]  /*21e0*/  IADD3 R13, R24, 0x198, RZ ;  /* 0x00000198180d7810 */ /* 0x001fe20007ffe0ff */
[C---:B------:R-:W-:Y:S01]  /*21f0*/  IMAD R6, R22.reuse, R9, R6 ;  /* 0x0000000916067224 */ /* 0x040fe200078e0206 */
[----:B------:R-:W-:Y:S01]  /*2200*/  ISETP.GT.U32.AND P0, PT, R22, R15, PT ;  /* 0x0000000f1600720c */ /* 0x000fe20003f04070 */
[----:B------:R-:W-:Y:S01]  /*2210*/  IMAD.MOV.U32 R19, RZ, RZ, R11 ;  /* 0x000000ffff137224 */ /* 0x000fe200078e000b */
[----:B------:R-:W-:Y:S01]  /*2220*/  IABS R2, R13 ;  /* 0x0000000d00027213 */ /* 0x000fe20000000000 */
[----:B------:R-:W-:Y:S01]  /*2230*/  @!P1 IMAD.IADD R14, R14, 0x1, -R22 ;  /* 0x000000010e0e9824 */ /* 0x000fe200078e0a16 */
[----:B------:R-:W-:Y:S01]  /*2240*/  ISETP.GT.U32.AND P1, PT, R22, R6, PT ;  /* 0x000000061600720c */ /* 0x000fe20003f24070 */
[----:B------:R0:W-:Y:S01]  /*2250*/  STL [R1+0x184], R10 ;  /* 0x0001840a01007387 */ /* 0x0001e20000100800 */
[----:B------:R-:W-:Y:S01]  /*2260*/  IABS R16, R5 ;  /* 0x0000000500107213 */ /* 0x000fe20000000000 */
[----:B------:R-:W-:Y:S01]  /*2270*/  IMAD.HI.U32 R4, R3, R2, RZ ;  /* 0x0000000203047227 */ /* 0x000fe200078e00ff */
[----:B------:R-:W-:-:S03]  /*2280*/  IADD3 R9, R24, 0x18c, RZ ;  /* 0x0000018c18097810 */ /* 0x000fc60007ffe0ff */
[----:B------:R-:W-:Y:S01]  /*2290*/  IMAD.MOV R4, RZ, RZ, -R4 ;  /* 0x000000ffff047224 */ /* 0x000fe200078e0a04 */
[----:B------:R-:W-:Y:S01]  /*22a0*/  IABS R7, R9 ;  /* 0x0000000900077213 */ /* 0x000fe20000000000 */
[----:B------:R-:W-:Y:S02]  /*22b0*/  @!P6 IMAD.IADD R12, R12, 0x1, -R22 ;  /* 0x000000010c0ce824 */ /* 0x000fe400078e0a16 */
[----:B------:R-:W-:Y:S01]  /*22c0*/  IMAD R2, R22, R4, R2 ;  /* 0x0000000416027224 */ /* 0x000fe200078e0202 */
[----:B0-----:R-:W-:Y:S01]  /*22d0*/  IABS R10, R8 ;  /* 0x00000008000a7213 */ /* 0x001fe20000000000 */
[----:B------:R-:W-:-:S03]  /*22e0*/  IMAD.HI.U32 R17, R3, R16, RZ ;  /* 0x0000001003117227 */ /* 0x000fc600078e00ff */
[----:B------:R-:W-:Y:S01]  /*22f0*/  ISETP.GT.U32.AND P6, PT, R22, R2, PT ;  /* 0x000000021600720c */ /* 0x000fe20003fc4070 */
[--C-:B------:R-:W-:Y:S01]  /*2300*/  @!P0 IMAD.IADD R15, R15, 0x1, -R22.reuse ;  /* 0x000000010f0f8824 */ /* 0x100fe200078e0a16 */
[----:B------:R-:W-:Y:S01]  /*2310*/  ISETP.GE.AND P0, PT, R0, RZ, PT ;  /* 0x000000ff0000720c */ /* 0x000fe20003f06270 */
[----:B------:R-:W-:Y:S01]  /*2320*/  @!P1 IMAD.IADD R6, R6, 0x1, -R22 ;  /* 0x0000000106069824 */ /* 0x000fe200078e0a16 */
[----:B------:R-:W-:Y:S01]  /*2330*/  ISETP.GE.AND P1, PT, R13, RZ, PT ;  /* 0x000000ff0d00720c */ /* 0x000fe20003f26270 */
[----:B------:R-:W-:-:S04]  /*2340*/  IMAD.HI.U32 R0, R3, R10, RZ ;  /* 0x0000000a03007227 */ /* 0x000fc800078e00ff */
[----:B------:R-:W-:Y:S02]  /*2350*/  IMAD.MOV R17, RZ, RZ, -R17 ;  /* 0x000000ffff117224 */ /* 0x000fe400078e0a11 */
[----:B------:R-:W-:-:S04]  /*2360*/  IMAD.HI.U32 R4, R3, R7, RZ ;  /* 0x0000000703047227 */ /* 0x000fc800078e00ff */
[----:B------:R-:W-:Y:S01]  /*2370*/  @!P6 IMAD.IADD R2, R2, 0x1, -R22 ;  /* 0x000000010202e824 */ /* 0x000fe200078e0a16 */
[C---:B------:R-:W-:Y:S01]  /*2380*/  ISETP.GT.U32.AND P6, PT, R22.reuse, R6, PT ;  /* 0x000000061600720c */ /* 0x040fe20003fc4070 */
[----:B------:R-:W-:Y:S02]  /*2390*/  IMAD.MOV R0, RZ, RZ, -R0 ;  /* 0x000000ffff007224 */ /* 0x000fe400078e0a00 */
[C---:B------:R-:W-:Y:S02]  /*23a0*/  IMAD R13, R22.reuse, R17, R16 ;  /* 0x00000011160d7224 */ /* 0x040fe400078e0210 */
[----:B------:R-:W-:Y:S02]  /*23b0*/  IMAD.MOV.U32 R18, RZ, RZ, R14 ;  /* 0x000000ffff127224 */ /* 0x000fe400078e000e */
[----:B------:R-:W-:Y:S02]  /*23c0*/  IMAD.MOV R4, RZ, RZ, -R4 ;  /* 0x000000ffff047224 */ /* 0x000fe400078e0a04 */
[----:B------:R-:W-:Y:S01]  /*23d0*/  IMAD R10, R22, R0, R10 ;  /* 0x00000000160a7224 */ /* 0x000fe200078e020a */
[----:B------:R-:W-:Y:S01]  /*23e0*/  IADD3 R0, R24, 0x188, RZ ;  /* 0x0000018818007810 */ /* 0x000fe20007ffe0ff */
[----:B------:R-:W-:Y:S01]  /*23f0*/  @!P4 IMAD.MOV R19, RZ, RZ, -R19 ;  /* 0x000000ffff13c224 */ /* 0x000fe200078e0a13 */
[C---:B------:R-:W-:Y:S01]  /*2400*/  ISETP.GT.U32.AND P4, PT, R22.reuse, R13, PT ;  /* 0x0000000d1600720c */ /* 0x040fe20003f84070 */
[----:B------:R-:W-:Y:S01]  /*2410*/  @!P3 IMAD.MOV R18, RZ, RZ, -R18 ;  /* 0x000000ffff12b224 */ /* 0x000fe200078e0a12 */
[C---:B------:R-:W-:Y:S01]  /*2420*/  ISETP.GT.U32.AND P3, PT, R22.reuse, R2, PT ;  /* 0x000000021600720c */ /* 0x040fe20003f64070 */
[C---:B------:R-:W-:Y:S01]  /*2430*/  IMAD R7, R22.reuse, R4, R7 ;  /* 0x0000000416077224 */ /* 0x040fe200078e0207 */
[----:B------:R-:W-:Y:S01]  /*2440*/  IABS R11, R0 ;  /* 0x00000000000b7213 */ /* 0x000fe20000000000 */
[----:B------:R-:W-:Y:S01]  /*2450*/  @!P2 IMAD.MOV R15, RZ, RZ, -R15 ;  /* 0x000000ffff0fa224 */ /* 0x000fe200078e0a0f */
[----:B------:R-:W-:Y:S01]  /*2460*/  ISETP.GT.U32.AND P2, PT, R22, R10, PT ;  /* 0x0000000a1600720c */ /* 0x000fe20003f44070 */
[----:B------:R-:W-:Y:S01]  /*2470*/  @!P6 IMAD.IADD R6, R6, 0x1, -R22 ;  /* 0x000000010606e824 */ /* 0x000fe200078e0a16 */
[----:B------:R-:W-:Y:S01]  /*2480*/  ISETP.GT.U32.AND P6, PT, R22, R7, PT ;  /* 0x000000071600720c */ /* 0x000fe20003fc4070 */
[----:B------:R-:W-:Y:S01]  /*2490*/  IMAD.MOV.U32 R16, RZ, RZ, R12 ;  /* 0x000000ffff107224 */ /* 0x000fe200078e000c */
[----:B------:R-:W-:Y:S01]  /*24a0*/  STL [R1+0x180], R19 ;  /* 0x0001801301007387 */ /* 0x000fe20000100800 */
[----:B------:R-:W-:Y:S01]  /*24b0*/  IMAD.HI.U32 R12, R3, R11, RZ ;  /* 0x0000000b030c7227 */ /* 0x000fe200078e00ff */
[----:B------:R-:W-:-:S02]  /*24c0*/  IADD3 R4, R24, 0x184, RZ ;  /* 0x0000018418047810 */ /* 0x000fc40007ffe0ff */
[----:B------:R-:W-:Y:S01]  /*24d0*/  STL [R1+0x17c], R18 ;  /* 0x00017c1201007387 */ /* 0x000fe20000100800 */
[----:B------:R-:W-:Y:S01]  /*24e0*/  IMAD.MOV R12, RZ, RZ, -R12 ;  /* 0x000000ffff0c7224 */ /* 0x000fe200078e0a0c */
[----:B------:R-:W-:Y:S01]  /*24f0*/  IABS R14, R4 ;  /* 0x00000004000e7213 */ /* 0x000fe20000000000 */
[--C-:B------:R-:W-:Y:S01]  /*2500*/  @!P3 IMAD.IADD R2, R2, 0x1, -R22.reuse ;  /* 0x000000010202b824 */ /* 0x100fe200078e0a16 */
[----:B------:R-:W-:Y:S01]  /*2510*/  ISETP.GE.AND P3, PT, R8, RZ, PT ;  /* 0x000000ff0800720c */ /* 0x000fe20003f66270 */
[--C-:B------:R-:W-:Y:S01]  /*2520*/  @!P4 IMAD.IADD R13, R13, 0x1, -R22.reuse ;  /* 0x000000010d0dc824 */ /* 0x100fe200078e0a16 */
[----:B------:R0:W-:Y:S01]  /*2530*/  STL [R1+0x178], R15 ;  /* 0x0001780f01007387 */ /* 0x0001e20000100800 */
[----:B------:R-:W-:Y:S01]  /*2540*/  IMAD R8, R22, R12, R11 ;  /* 0x0000000c16087224 */ /* 0x000fe200078e020b */
[----:B------:R-:W-:Y:S01]  /*2550*/  ISETP.GE.AND P4, PT, R9, RZ, PT ;  /* 0x000000ff0900720c */ /* 0x000fe20003f86270 */
[----:B------:R-:W-:Y:S01]  /*2560*/  @!P2 IMAD.IADD R10, R10, 0x1, -R22 ;  /* 0x000000010a0aa824 */ /* 0x000fe200078e0a16 */
[----:B------:R-:W-:Y:S01]  /*2570*/  ISETP.GT.U32.AND P2, PT, R22, R13, PT ;  /* 0x0000000d1600720c */ /* 0x000fe20003f44070 */
[----:B------:R-:W-:Y:S01]  /*2580*/  IMAD.MOV.U32 R12, RZ, RZ, R2 ;  /* 0x000000ffff0c7224 */ /* 0x000fe200078e0002 */
[----:B------:R-:W-:Y:S01]  /*2590*/  IADD3 R11, R24, 0x180, RZ ;  /* 0x00000180180b7810 */ /* 0x000fe20007ffe0ff */
[----:B------:R-:W-:Y:S01]  /*25a0*/  @!P6 IMAD.IADD R7, R7, 0x1, -R22 ;  /* 0x000000010707e824 */ /* 0x000fe200078e0a16 */
[C---:B------:R-:W-:Y:S01]  /*25b0*/  ISETP.GT.U32.AND P6, PT, R22.reuse, R10, PT ;  /* 0x0000000a1600720c */ /* 0x040fe20003fc4070 */
[----:B------:R-:W-:Y:S01]  /*25c0*/  @!P1 IMAD.MOV R12, RZ, RZ, -R12 ;  /* 0x000000ffff0c9224 */ /* 0x000fe200078e0a0c */
[C---:B------:R-:W-:Y:S01]  /*25d0*/  ISETP.GT.U32.AND P1, PT, R22.reuse, R8, PT ;  /* 0x000000081600720c */ /* 0x040fe20003f24070 */
[----:B0-----:R-:W-:Y:S01]  /*25e0*/  IMAD.MOV.U32 R15, RZ, RZ, R6 ;  /* 0x000000ffff0f7224 */ /* 0x001fe200078e0006 */
[----:B------:R-:W-:Y:S01]  /*25f0*/  IABS R2, R11 ;  /* 0x0000000b00027213 */ /* 0x000fe20000000000 */
[----:B------:R-:W-:Y:S01]  /*2600*/  @!P5 IMAD.MOV R16, RZ, RZ, -R16 ;  /* 0x000000ffff10d224 */ /* 0x000fe200078e0a10 */
[----:B------:R-:W-:Y:S01]  /*2610*/  ISETP.GE.AND P5, PT, R5, RZ, PT ;  /* 0x000000ff0500720c */ /* 0x000fe20003fa6270 */
[----:B------:R-:W-:Y:S01]  /*2620*/  @!P0 IMAD.MOV R15, RZ, RZ, -R15 ;  /* 0x000000ffff0f8224 */ /* 0x000fe200078e0a0f */
[----:B------:R-:W-:Y:S01]  /*2630*/  ISETP.GT.U32.AND P0, PT, R22, R7, PT ;  /* 0x000000071600720c */ /* 0x000fe20003f04070 */
[----:B------:R-:W-:Y:S01]  /*2640*/  IMAD.MOV.U32 R5, RZ, RZ, R14 ;  /* 0x000000ffff057224 */ /* 0x000fe200078e000e */
[----:B------:R-:W-:Y:S01]  /*2650*/  IADD3 R6, R24, 0x17c, RZ ;  /* 0x0000017c18067810 */ /* 0x000fe20007ffe0ff */
[----:B------:R-:W-:Y:S01]  /*2660*/  @!P2 IMAD.IADD R13, R13, 0x1, -R22 ;  /* 0x000000010d0da824 */ /* 0x000fe200078e0a16 */
[----:B------:R-:W-:Y:S01]  /*2670*/  STL [R1+0x174], R16 ;  /* 0x0001741001007387 */ /* 0x000fe20000100800 */
[----:B------:R-:W-:Y:S01]  /*2680*/  IMAD.HI.U32 R9, R3, R5, RZ ;  /* 0x0000000503097227 */ /* 0x000fe200078e00ff */
[----:B------:R-:W-:-:S02]  /*2690*/  ISETP.GE.AND P2, PT, R0, RZ, PT ;  /* 0x000000ff0000720c */ /* 0x000fc40003f46270 */
[----:B------:R-:W-:Y:S01]  /*26a0*/  STL [R1+0x170], R15 ;  /* 0x0001700f01007387 */ /* 0x000fe20000100800 */
[--C-:B------:R-:W-:Y:S01]  /*26b0*/  @!P1 IMAD.IADD R8, R8, 0x1, -R22.reuse ;  /* 0x0000000108089824 */ /* 0x100fe200078e0a16 */
[----:B------:R-:W-:Y:S01]  /*26c0*/  ISETP.GE.AND P1, PT, R11, RZ, PT ;  /* 0x000000ff0b00720c */ /* 0x000fe20003f26270 */
[----:B------:R-:W-:Y:S01]  /*26d0*/  IMAD.MOV.U32 R14, RZ, RZ, R13 ;  /* 0x000000ffff0e7224 */ /* 0x000fe200078e000d */
[----:B------:R0:W-:Y:S01]  /*26e0*/  STL [R1+0x16c], R12 ;  /* 0x00016c0c01007387 */ /* 0x0001e20000100800 */
[----:B------:R-:W-:Y:S01]  /*26f0*/  IMAD.MOV R9, RZ, RZ, -R9 ;  /* 0x000000ffff097224 */ /* 0x000fe200078e0a09 */
[----:B------:R-:W-:Y:S01]  /*2700*/  IABS R0, R6 ;  /* 0x0000000600007213 */ /* 0x000fe20000000000 */
[----:B------:R-:W-:Y:S01]  /*2710*/  @!P0 IMAD.IADD R7, R7, 0x1, -R22 ;  /* 0x0000000107078824 */ /* 0x000fe200078e0a16 */
[----:B------:R-:W-:Y:S01]  /*2720*/  ISETP.GE.AND P0, PT, R4, RZ, PT ;  /* 0x000000ff0400720c */ /* 0x000fe20003f06270 */
[----:B------:R-:W-:Y:S01]  /*2730*/  @!P5 IMAD.MOV R14, RZ, RZ, -R14 ;  /* 0x000000ffff0ed224 */ /* 0x000fe200078e0a0e */
[----:B------:R-:W-:Y:S01]  /*2740*/  IADD3 R4, R24, 0x178, RZ ;  /* 0x0000017818047810 */ /* 0x000fe20007ffe0ff */
[C---:B------:R-:W-:Y:S01]  /*2750*/  IMAD R5, R22.reuse, R9, R5 ;  /* 0x0000000916057224 */ /* 0x040fe200078e0205 */
[----:B------:R-:W-:Y:S01]  /*2760*/  ISETP.GT.U32.AND P5, PT, R22, R8, PT ;  /* 0x000000081600720c */ /* 0x000fe20003fa4070 */
[----:B------:R-:W-:Y:S01]  /*2770*/  @!P6 IMAD.IADD R10, R10, 0x1, -R22 ;  /* 0x000000010a0ae824 */ /* 0x000fe200078e0a16 */
[----:B------:R-:W-:Y:S01]  /*2780*/  IABS R11, R4 ;  /* 0x00000004000b7213 */ /* 0x000fe20000000000 */
[----:B------:R-:W-:Y:S01]  /*2790*/  IMAD.MOV.U32 R13, RZ, RZ, R7 ;  /* 0x000000ffff0d7224 */ /* 0x000fe200078e0007 */
[----:B------:R-:W-:Y:S01]  /*27a0*/  ISETP.GT.U32.AND P6, PT, R22, R5, PT ;  /* 0x000000051600720c */ /* 0x000fe20003fc4070 */
[----:B0-----:R-:W-:Y:S01]  /*27b0*/  IMAD.HI.U32 R12, R3, R2, RZ ;  /* 0x00000002030c7227 */ /* 0x001fe200078e00ff */
[----:B------:R-:W-:Y:S01]  /*27c0*/  STL [R1+0x168], R14 ;  /* 0x0001680e01007387 */ /* 0x000fe20000100800 */
[----:B------:R-:W-:-:S02]  /*27d0*/  IADD3 R15, R24, 0x168, RZ ;  /* 0x00000168180f7810 */ /* 0x000fc40007ffe0ff */
[----:B------:R-:W-:-:S04]  /*27e0*/  IMAD.HI.U32 R7, R3, R11, RZ ;  /* 0x0000000b03077227 */ /* 0x000fc800078e00ff */
[----:B------:R-:W-:Y:S02]  /*27f0*/  @!P3 IMAD.MOV R10, RZ, RZ, -R10 ;  /* 0x000000ffff0ab224 */ /* 0x000fe400078e0a0a */
[----:B------:R-:W-:Y:S01]  /*2800*/  @!P4 IMAD.MOV R13, RZ, RZ, -R13 ;  /* 0x000000ffff0dc224 */ /* 0x000fe200078e0a0d */
[----:B------:R-:W-:Y:S01]  /*2810*/  ISETP.GE.AND P4, PT, R6, RZ, PT ;  /* 0x000000ff0600720c */ /* 0x000fe20003f86270 */
[----:B------:R-:W-:Y:S01]  /*2820*/  IMAD.MOV R12, RZ, RZ, -R12 ;  /* 0x000000ffff0c7224 */ /* 0x000fe200078e0a0c */
[----:B------:R0:W-:Y:S01]  /*2830*/  STL [R1+0x164], R10 ;  /* 0x0001640a01007387 */ /* 0x0001e20000100800 */
[----:B------:R-:W-:Y:S01]  /*2840*/  IMAD.MOV R6, RZ, RZ, -R7 ;  /* 0x000000ffff067224 */ /* 0x000fe200078e0a07 */
[----:B------:R-:W-:Y:S01]  /*2850*/  IADD3 R7, R24, 0x170, RZ ;  /* 0x0000017018077810 */ /* 0x000fe20007ffe0ff */
[----:B------:R-:W-:Y:S01]  /*2860*/  @!P5 IMAD.IADD R8, R8, 0x1, -R22 ;  /* 0x000000010808d824 */ /* 0x000fe200078e0a16 */
[----:B------:R1:W-:Y:S01]  /*2870*/  STL [R1+0x160], R13 ;  /* 0x0001600d01007387 */ /* 0x0003e20000100800 */
[----:B------:R-:W-:Y:S01]  /*2880*/  IMAD.HI.U32 R9, R3, R0, RZ ;  /* 0x0000000003097227 */ /* 0x000fe200078e00ff */
[----:B------:R-:W-:-:S03]  /*2890*/  IABS R18, R7 ;  /* 0x0000000700127213 */ /* 0x000fc60000000000 */
[C---:B------:R-:W-:Y:S02]  /*28a0*/  IMAD R2, R22.reuse, R12, R2 ;  /* 0x0000000c16027224 */ /* 0x040fe400078e0202 */
[----:B------:R-:W-:Y:S01]  /*28b0*/  IMAD R11, R22, R6, R11 ;  /* 0x00000006160b7224 */ /* 0x000fe200078e020b */
[----:B------:R-:W-:Y:S01]  /*28c0*/  IADD3 R6, R24, 0x16c, RZ ;  /* 0x0000016c18067810 */ /* 0x000fe20007ffe0ff */
[----:B0-----:R-:W-:Y:S01]  /*28d0*/  IMAD.MOV.U32 R10, RZ, RZ, R8 ;  /* 0x000000ffff0a7224 */ /* 0x001fe200078e0008 */
[----:B------:R-:W-:Y:S01]  /*28e0*/  ISETP.GT.U32.AND P3, PT, R22, R2, PT ;  /* 0x000000021600720c */ /* 0x000fe20003f64070 */
[----:B------:R-:W-:Y:S01]  /*28f0*/  IMAD.MOV R9, RZ, RZ, -R9 ;  /* 0x000000ffff097224 */ /* 0x000fe200078e0a09 */
[----:B------:R-:W-:Y:S01]  /*2900*/  IABS R16, R6 ;  /* 0x0000000600107213 */ /* 0x000fe20000000000 */
[----:B------:R-:W-:Y:S01]  /*2910*/  @!P6 IMAD.IADD R5, R5, 0x1, -R22 ;  /* 0x000000010505e824 */ /* 0x000fe200078e0a16 */
[----:B-1----:R-:W-:Y:S01]  /*2920*/  IADD3 R13, R24, 0x14c, RZ ;  /* 0x0000014c180d7810 */ /* 0x002fe20007ffe0ff */
[----:B------:R-:W-:Y:S01]  /*2930*/  @!P2 IMAD.MOV R10, RZ, RZ, -R10 ;  /* 0x000000ffff0aa224 */ /* 0x000fe200078e0a0a */
[C---:B------:R-:W-:Y:S01]  /*2940*/  ISETP.GT.U32.AND P2, PT, R22.reuse, R11, PT ;  /* 0x0000000b1600720c */ /* 0x040fe20003f44070 */
[C---:B------:R-:W-:Y:S01]  /*2950*/  IMAD R0, R22.reuse, R9, R0 ;  /* 0x0000000916007224 */ /* 0x040fe200078e0200 */
[----:B------:R-:W-:-:S02]  /*2960*/  ISETP.GT.U32.AND P6, PT, R22, R5, PT ;  /* 0x000000051600720c */ /* 0x000fc40003fc4070 */
[----:B------:R0:W-:Y:S02]  /*2970*/  STL [R1+0x15c], R10 ;  /* 0x00015c0a01007387 */ /* 0x0001e40000100800 */
[----:B------:R-:W-:Y:S01]  /*2980*/  ISETP.GT.U32.AND P5, PT, R22, R0, PT ;  /* 0x000000001600720c */ /* 0x000fe20003fa4070 */
[----:B------:R-:W-:-:S05]  /*2990*/  @!P3 IMAD.IADD R2, R2, 0x1, -R22 ;  /* 0x000000010202b824 */ /* 0x000fca00078e0a16 */
[----:B------:R-:W-:Y:S01]  /*29a0*/  ISETP.GT.U32.AND P3, PT, R22, R2, PT ;  /* 0x000000021600720c */ /* 0x000fe20003f64070 */
[--C-:B------:R-:W-:Y:S02]  /*29b0*/  @!P2 IMAD.IADD R11, R11, 0x1, -R22.reuse ;  /* 0x000000010b0ba824 */ /* 0x100fe400078e0a16 */
[--C-:B------:R-:W-:Y:S01]  /*29c0*/  @!P6 IMAD.IADD R5, R5, 0x1, -R22.reuse ;  /* 0x000000010505e824 */ /* 0x100fe200078e0a16 */
[----:B------:R-:W-:Y:S02]  /*29d0*/  ISETP.GE.AND P6, PT, R4, RZ, PT ;  /* 0x000000ff0400720c */ /* 0x000fe40003fc6270 */
[----:B------:R-:W-:Y:S01]  /*29e0*/  ISETP.GT.U32.AND P2, PT, R22, R11, PT ;  /* 0x0000000b1600720c */ /* 0x000fe20003f44070 */
[----:B------:R-:W-:Y:S01]  /*29f0*/  @!P5 IMAD.IADD R0, R0, 0x1, -R22 ;  /* 0x000000010000d824 */ /* 0x000fe200078e0a16 */
[----:B------:R-:W-:Y:S01]  /*2a00*/  IADD3 R4, R24, 0x174, RZ ;  /* 0x0000017418047810 */ /* 0x000fe20007ffe0ff */
[----:B------:R-:W-:Y:S02]  /*2a10*/  IMAD.MOV.U32 R9, RZ, RZ, R5 ;  /* 0x000000ffff097224 */ /* 0x000fe400078e0005 */
[----:B------:R-:W-:Y:S01]  /*2a20*/  IMAD.HI.U32 R5, R3, R18, RZ ;  /* 0x0000001203057227 */ /* 0x000fe200078e00ff */
[----:B------:R-:W-:-:S02]  /*2a30*/  ISETP.GT.U32.AND P5, PT, R22, R0, PT ;  /* 0x000000001600720c */ /* 0x000fc40003fa4070 */
[----:B------:R-:W-:Y:S01]  /*2a40*/  IABS R17, R4 ;  /* 0x0000000400117213 */ /* 0x000fe20000000000 */
[----:B------:R-:W-:Y:S02]  /*2a50*/  IMAD.MOV R5, RZ, RZ, -R5 ;  /* 0x000000ffff057224 */ /* 0x000fe400078e0a05 */
[----:B------:R-:W-:Y:S01]  /*2a60*/  @!P3 IMAD.IADD R2, R2, 0x1, -R22 ;  /* 0x000000010202b824 */ /* 0x000fe200078e0a16 */
[----:B------:R-:W-:Y:S01]  /*2a70*/  ISETP.GE.AND P3, PT, R7, RZ, PT ;  /* 0x000000ff0700720c */ /* 0x000fe20003f66270 */
[----:B------:R-:W-:Y:S01]  /*2a80*/  IMAD R18, R22, R5, R18 ;  /* 0x0000000516127224 */ /* 0x000fe200078e0212 */
[----:B------:R-:W-:Y:S01]  /*2a90*/  IADD3 R5, R24, 0x160, RZ ;  /* 0x0000016018057810 */ /* 0x000fe20007ffe0ff */
[----:B------:R-:W-:-:S04]  /*2aa0*/  IMAD.HI.U32 R8, R3, R17, RZ ;  /* 0x0000001103087227 */ /* 0x000fc800078e00ff */
[----:B------:R-:W-:Y:S01]  /*2ab0*/  @!P2 IMAD.IADD R11, R11, 0x1, -R22 ;  /* 0x000000010b0ba824 */ /* 0x000fe200078e0a16 */
[----:B------:R-:W-:Y:S01]  /*2ac0*/  ISETP.GT.U32.AND P2, PT, R22, R18, PT ;  /* 0x000000121600720c */ /* 0x000fe20003f44070 */
[----:B------:R-:W-:Y:S02]  /*2ad0*/  IMAD.MOV R7, RZ, RZ, -R8 ;  /* 0x000000ffff077224 */ /* 0x000fe400078e0a08 */
[----:B------:R-:W-:Y:S01]  /*2ae0*/  @!P0 IMAD.MOV R9, RZ, RZ, -R9 ;  /* 0x000000ffff098224 */ /* 0x000fe200078e0a09 */
[----:B------:R-:W-:Y:S01]  /*2af0*/  ISETP.GE.AND P0, PT, R4, RZ, PT ;  /* 0x000000ff0400720c */ /* 0x000fe20003f06270 */
[----:B------:R-:W-:Y:S01]  /*2b00*/  @!P5 IMAD.IADD R0, R0, 0x1, -R22 ;  /* 0x000000010000d824 */ /* 0x000fe200078e0a16 */
[----:B------:R-:W-:Y:S01]  /*2b10*/  ISETP.GE.AND P5, PT, R6, RZ, PT ;  /* 0x000000ff0600720c */ /* 0x000fe20003fa6270 */
[----:B------:R-:W-:Y:S01]  /*2b20*/  IMAD R17, R22, R7, R17 ;  /* 0x0000000716117224 */ /* 0x000fe200078e0211 */
[----:B------:R1:W-:Y:S01]  /*2b30*/  STL [R1+0x158], R9 ;  /* 0x0001580901007387 */ /* 0x0003e20000100800 */
[----:B0-----:R-:W-:Y:S01]  /*2b40*/  IMAD.MOV.U32 R10, RZ, RZ, R2 ;  /* 0x000000ffff0a7224 */ /* 0x001fe200078e0002 */
[----:B------:R-:W-:Y:S01]  /*2b50*/  IADD3 R7, R24, 0x164, RZ ;  /* 0x0000016418077810 */ /* 0x000fe20007ffe0ff */
[----:B------:R-:W-:-:S03]  /*2b60*/  IMAD.HI.U32 R4, R3, R16, RZ ;  /* 0x0000001003047227 */ /* 0x000fc600078e00ff */
[----:B------:R-:W-:Y:S01]  /*2b70*/  IABS R14, R7 ;  /* 0x00000007000e7213 */ /* 0x000fe20000000000 */
[----:B------:R-:W-:Y:S01]  /*2b80*/  @!P1 IMAD.MOV R10, RZ, RZ, -R10 ;  /* 0x000000ffff0a9224 */ /* 0x000fe200078e0a0a */
[----:B------:R-:W-:Y:S01]  /*2b90*/  ISETP.GT.U32.AND P1, PT, R22, R17, PT ;  /* 0x000000111600720c */ /* 0x000fe20003f24070 */
[----:B------:R-:W-:Y:S02]  /*2ba0*/  IMAD.MOV R4, RZ, RZ, -R4 ;  /* 0x000000ffff047224 */ /* 0x000fe400078e0a04 */
[----:B-1----:R-:W-:Y:S01]  /*2bb0*/  IMAD.MOV.U32 R9, RZ, RZ, R0 ;  /* 0x000000ffff097224 */ /* 0x002fe200078e0000 */
[----:B------:R0:W-:Y:S01]  /*2bc0*/  STL [R1+0x154], R10 ;  /* 0x0001540a01007387 */ /* 0x0001e20000100800 */
[----:B------:R-:W-:Y:S02]  /*2bd0*/  @!P2 IMAD.IADD R18, R18, 0x1, -R22 ;  /* 0x000000011212a824 */ /* 0x000fe400078e0a16 */
[----:B------:R-:W-:Y:S01]  /*2be0*/  @!P4 IMAD.MOV R9, RZ, RZ, -R9 ;  /* 0x000000ffff09c224 */ /* 0x000fe200078e0a09 */
[----:B------:R-:W-:Y:S01]  /*2bf0*/  ISETP.GE.AND P4, PT, R15, RZ, PT ;  /* 0x000000ff0f00720c */ /* 0x000fe20003f86270 */
[C---:B------:R-:W-:Y:S01]  /*2c00*/  IMAD R16, R22.reuse, R4, R16 ;  /* 0x0000000416107224 */ /* 0x040fe200078e0210 */
[----:B------:R-:W-:Y:S01]  /*2c10*/  IABS R15, R15 ;  /* 0x0000000f000f7213 */ /* 0x000fe20000000000 */
[----:B------:R-:W-:Y:S01]  /*2c20*/  IMAD.MOV.U32 R12, RZ, RZ, R11 ;  /* 0x000000ffff0c7224 */ /* 0x000fe200078e000b */
[----:B------:R-:W-:Y:S01]  /*2c30*/  ISETP.GT.U32.AND P2, PT, R22, R18, PT ;  /* 0x000000121600720c */ /* 0x000fe20003f44070 */
[----:B------:R-:W-:Y:S01]  /*2c40*/  @!P1 IMAD.IADD R17, R17, 0x1, -R22 ;  /* 0x0000000111119824 */ /* 0x000fe200078e0a16 */
[----:B------:R-:W-:Y:S01]  /*2c50*/  IADD3 R4, R24, 0x15c, RZ ;  /* 0x0000015c18047810 */ /* 0x000fe20007ffe0ff */
[----:B------:R-:W-:Y:S01]  /*2c60*/  IMAD.HI.U32 R8, R3, R15, RZ ;  /* 0x0000000f03087227 */ /* 0x000fe200078e00ff */
[----:B------:R1:W-:Y:S01]  /*2c70*/  STL [R1+0x150], R9 ;  /* 0x0001500901007387 */ /* 0x0003e20000100800 */
[----:B0-----:R-:W-:-:S02]  /*2c80*/  IABS R10, R5 ;  /* 0x00000005000a7213 */ /* 0x001fc40000000000 */
[----:B------:R-:W-:Y:S01]  /*2c90*/  @!P6 IMAD.MOV R12, RZ, RZ, -R12 ;  /* 0x000000ffff0ce224 */ /* 0x000fe200078e0a0c */
[C---:B------:R-:W-:Y:S01]  /*2ca0*/  ISETP.GT.U32.AND P6, PT, R22.reuse, R16, PT ;  /* 0x000000101600720c */ /* 0x040fe20003fc4070 */
[----:B------:R-:W-:Y:S01]  /*2cb0*/  IMAD.HI.U32 R6, R3, R14, RZ ;  /* 0x0000000e03067227 */ /* 0x000fe200078e00ff */
[----:B------:R-:W-:Y:S02]  /*2cc0*/  ISETP.GT.U32.AND P1, PT, R22, R17, PT ;  /* 0x000000111600720c */ /* 0x000fe40003f24070 */
[----:B------:R-:W-:Y:S01]  /*2cd0*/  IADD3 R11, R24, 0x154, RZ ;  /* 0x00000154180b7810 */ /* 0x000fe20007ffe0ff */
[----:B------:R-:W-:Y:S01]  /*2ce0*/  IMAD.MOV R8, RZ, RZ, -R8 ;  /* 0x000000ffff087224 */ /* 0x000fe200078e0a08 */
[----:B-1----:R-:W-:Y:S01]  /*2cf0*/  IABS R9, R4 ;  /* 0x0000000400097213 */ /* 0x002fe20000000000 */
[----:B------:R-:W-:Y:S01]  /*2d00*/  IMAD.MOV R6, RZ, RZ, -R6 ;  /* 0x000000ffff067224 */ /* 0x000fe200078e0a06 */
[----:B------:R0:W-:Y:S01]  /*2d10*/  STL [R1+0x14c], R12 ;  /* 0x00014c0c01007387 */ /* 0x0001e20000100800 */
[----:B------:R-:W-:-:S02]  /*2d20*/  IMAD R15, R22, R8, R15 ;  /* 0x00000008160f7224 */ /* 0x000fc400078e020f */
[----:B------:R-:W-:Y:S02]  /*2d30*/  IMAD R14, R22, R6, R14 ;  /* 0x00000006160e7224 */ /* 0x000fe400078e020e */
[----:B------:R-:W-:Y:S01]  /*2d40*/  @!P2 IMAD.IADD R18, R18, 0x1, -R22 ;  /* 0x000000011212a824 */ /* 0x000fe200078e0a16 */
[----:B------:R-:W-:Y:S01]  /*2d50*/  ISETP.GT.U32.AND P2, PT, R22, R15, PT ;  /* 0x0000000f1600720c */ /* 0x000fe20003f44070 */
[----:B------:R-:W-:Y:S01]  /*2d60*/  IMAD.HI.U32 R0, R3, R9, RZ ;  /* 0x0000000903007227 */ /* 0x000fe200078e00ff */
[----:B0-----:R-:W-:-:S03]  /*2d70*/  IADD3 R12, R24, 0x150, RZ ;  /* 0x00000150180c7810 */ /* 0x001fc60007ffe0ff */
[----:B------:R-:W-:Y:S01]  /*2d80*/  @!P6 IMAD.IADD R16, R16, 0x1, -R22 ;  /* 0x000000011010e824 */ /* 0x000fe200078e0a16 */
[C---:B------:R-:W-:Y:S01]  /*2d90*/  ISETP.GT.U32.AND P6, PT, R22.reuse, R14, PT ;  /* 0x0000000e1600720c */ /* 0x040fe20003fc4070 */
[----:B------:R-:W-:Y:S01]  /*2da0*/  IMAD.MOV R0, RZ, RZ, -R0 ;  /* 0x000000ffff007224 */ /* 0x000fe200078e0a00 */
[----:B------:R-:W-:Y:S01]  /*2db0*/  IABS R6, R12 ;  /* 0x0000000c00067213 */ /* 0x000fe20000000000 */
[--C-:B------:R-:W-:Y:S01]  /*2dc0*/  @!P1 IMAD.IADD R17, R17, 0x1, -R22.reuse ;  /* 0x0000000111119824 */ /* 0x100fe200078e0a16 */
[----:B------:R-:W-:Y:S01]  /*2dd0*/  ISETP.GE.AND P1, PT, R7, RZ, PT ;  /* 0x000000ff0700720c */ /* 0x000fe20003f26270 */
[----:B------:R-:W-:Y:S01]  /*2de0*/  IMAD R9, R22, R0, R9 ;  /* 0x0000000016097224 */ /* 0x000fe200078e0209 */
[----:B------:R-:W-:Y:S01]  /*2df0*/  IADD3 R0, R24, 0x158, RZ ;  /* 0x0000015818007810 */ /* 0x000fe20007ffe0ff */
[----:B------:R-:W-:Y:S01]  /*2e00*/  @!P2 IMAD.IADD R15, R15, 0x1, -R22 ;  /* 0x000000010f0fa824 */ /* 0x000fe200078e0a16 */
[----:B------:R-:W-:Y:S01]  /*2e10*/  IABS R7, R11 ;  /* 0x0000000b00077213 */ /* 0x000fe20000000000 */
[----:B------:R-:W-:Y:S01]  /*2e20*/  IMAD.MOV.U32 R20, RZ, RZ, R17 ;  /* 0x000000ffff147224 */ /* 0x000fe200078e0011 */
[----:B------:R-:W-:Y:S01]  /*2e30*/  IABS R8, R0 ;  /* 0x0000000000087213 */ /* 0x000fe20000000000 */
[----:B------:R-:W-:Y:S01]  /*2e40*/  IMAD.HI.U32 R2, R3, R10, RZ ;  /* 0x0000000a03027227 */ /* 0x000fe200078e00ff */
[----:B------:R-:W-:-:S03]  /*2e50*/  ISETP.GT.U32.AND P2, PT, R22, R16, PT ;  /* 0x000000101600720c */ /* 0x000fc60003f44070 */
[----:B------:R-:W-:Y:S02]  /*2e60*/  @!P6 IMAD.IADD R14, R14, 0x1, -R22 ;  /* 0x000000010e0ee824 */ /* 0x000fe400078e0a16 */
[----:B------:R-:W-:Y:S01]  /*2e70*/  @!P0 IMAD.MOV R20, RZ, RZ, -R20 ;  /* 0x000000ffff148224 */ /* 0x000fe200078e0a14 */
[C---:B------:R-:W-:Y:S01]  /*2e80*/  ISETP.GT.U32.AND P0, PT, R22.reuse, R15, PT ;  /* 0x0000000f1600720c */ /* 0x040fe20003f04070 */
[C---:B------:R-:W-:Y:S01]  /*2e90*/  IMAD.HI.U32 R17, R3.reuse, R8, RZ ;  /* 0x0000000803117227 */ /* 0x040fe200078e00ff */
[----:B------:R-:W-:Y:S02]  /*2ea0*/  ISETP.GT.U32.AND P6, PT, R22, R14, PT ;  /* 0x0000000e1600720c */ /* 0x000fe40003fc4070 */
[----:B------:R0:W-:Y:S01]  /*2eb0*/  STL [R1+0x148], R20 ;  /* 0x0001481401007387 */ /* 0x0001e20000100800 */
[----:B------:R-:W-:Y:S02]  /*2ec0*/  IMAD.MOV R2, RZ, RZ, -R2 ;  /* 0x000000ffff027224 */ /* 0x000fe400078e0a02 */
[----:B------:R-:W-:-:S04]  /*2ed0*/  IMAD.HI.U32 R19, R3, R7, RZ ;  /* 0x0000000703137227 */ /* 0x000fc800078e00ff */
[----:B------:R-:W-:Y:S02]  /*2ee0*/  IMAD.MOV R17, RZ, RZ, -R17 ;  /* 0x000000ffff117224 */ /* 0x000fe400078e0a11 */
[C---:B------:R-:W-:Y:S01]  /*2ef0*/  IMAD R10, R22.reuse, R2, R10 ;  /* 0x00000002160a7224 */ /* 0x040fe200078e020a */
[----:B------:R-:W-:Y:S01]  /*2f00*/  IABS R2, R13 ;  /* 0x0000000d00027213 */ /* 0x000fe20000000000 */
[----:B------:R-:W-:Y:S02]  /*2f10*/  IMAD.MOV R19, RZ, RZ, -R19 ;  /* 0x000000ffff137224 */ /* 0x000fe400078e0a13 */
[C---:B------:R-:W-:Y:S02]  /*2f20*/  IMAD R8, R22.reuse, R17, R8 ;  /* 0x0000001116087224 */ /* 0x040fe400078e0208 */
[----:B------:R-:W-:Y:S01]  /*2f30*/  @!P3 IMAD.MOV R18, RZ, RZ, -R18 ;  /* 0x000000ffff12b224 */ /* 0x000fe200078e0a12 */
[----:B------:R-:W-:Y:S01]  /*2f40*/  ISETP.GT.U32.AND P3, PT, R22, R10, PT ;  /* 0x0000000a1600720c */ /* 0x000fe20003f64070 */
[--C-:B------:R-:W-:Y:S01]  /*2f50*/  @!P2 IMAD.IADD R16, R16, 0x1, -R22.reuse ;  /* 0x000000011010a824 */ /* 0x100fe200078e0a16 */
[C---:B------:R-:W-:Y:S01]  /*2f60*/  ISETP.GT.U32.AND P2, PT, R22.reuse, R9, PT ;  /* 0x000000091600720c */ /* 0x040fe20003f44070 */
[C---:B------:R-:W-:Y:S01]  /*2f70*/  IMAD R7, R22.reuse, R19, R7 ;  /* 0x0000001316077224 */ /* 0x040fe200078e0207 */
[----:B------:R1:W-:Y:S01]  /*2f80*/  STL [R1+0x144], R18 ;  /* 0x0001441201007387 */ /* 0x0003e20000100800 */
[--C-:B------:R-:W-:Y:S01]  /*2f90*/  @!P0 IMAD.IADD R15, R15, 0x1, -R22.reuse ;  /* 0x000000010f0f8824 */ /* 0x100fe200078e0a16 */
[----:B------:R-:W-:Y:S01]  /*2fa0*/  ISETP.GT.U32.AND P0, PT, R22, R8, PT ;  /* 0x000000081600720c */ /* 0x000fe20003f04070 */
[----:B------:R-:W-:Y:S01]  /*2fb0*/  @!P6 IMAD.IADD R14, R14, 0x1, -R22 ;  /* 0x000000010e0ee824 */ /* 0x000fe200078e0a16 */
[----:B------:R-:W-:Y:S01]  /*2fc0*/  ISETP.GT.U32.AND P6, PT, R22, R7, PT ;  /* 0x000000071600720c */ /* 0x000fe20003fc4070 */
[----:B------:R-:W-:-:S02]  /*2fd0*/  IMAD.MOV.U32 R21, RZ, RZ, R16 ;  /* 0x000000ffff157224 */ /* 0x000fc400078e0010 */
[----:B------:R-:W-:-:S04]  /*2fe0*/  IMAD.HI.U32 R17, R3, R6, RZ ;  /* 0x0000000603117227 */ /* 0x000fc800078e00ff */
[--C-:B------:R-:W-:Y:S01]  /*2ff0*/  @!P3 IMAD.IADD R10, R10, 0x1, -R22.reuse ;  /* 0x000000010a0ab824 */ /* 0x100fe200078e0a16 */
[----:B------:R-:W-:Y:S01]  /*3000*/  ISETP.GE.AND P3, PT, R5, RZ, PT ;  /* 0x000000ff0500720c */ /* 0x000fe20003f66270 */
[--C-:B------:R-:W-:Y:S01]  /*3010*/  @!P2 IMAD.IADD R9, R9, 0x1, -R22.reuse ;  /* 0x000000010909a824 */ /* 0x100fe200078e0a16 */
[----:B------:R-:W-:Y:S01]  /*3020*/  ISETP.GE.AND P2, PT, R4, RZ, PT ;  /* 0x000000ff0400720c */ /* 0x000fe20003f46270 */
[--C-:B------:R-:W-:Y:S01]  /*3030*/  @!P0 IMAD.IADD R8, R8, 0x1, -R22.reuse ;  /* 0x0000000108088824 */ /* 0x100fe200078e0a16 */
[----:B------:R-:W-:Y:S01]  /*3040*/  ISETP.GT.U32.AND P0, PT, R22, R10, PT ;  /* 0x0000000a1600720c */ /* 0x000fe20003f04070 */
[----:B0-----:R-:W-:Y:S01]  /*3050*/  IMAD.MOV.U32 R20, RZ, RZ, R15 ;  /* 0x000000ffff147224 */ /* 0x001fe200078e000f */
[----:B------:R-:W-:Y:S01]  /*3060*/  IADD3 R5, R24, 0x144, RZ ;  /* 0x0000014418057810 */ /* 0x000fe20007ffe0ff */
[----:B------:R-:W-:Y:S01]  /*3070*/  @!P6 IMAD.IADD R7, R7, 0x1, -R22 ;  /* 0x000000010707e824 */ /* 0x000fe200078e0a16 */
[C---:B------:R-:W-:Y:S01]  /*3080*/  ISETP.GT.U32.AND P6, PT, R22.reuse, R8, PT ;  /* 0x000000081600720c */ /* 0x040fe20003fc4070 */
[----:B------:R-:W-:Y:S01]  /*3090*/  @!P5 IMAD.MOV R21, RZ, RZ, -R21 ;  /* 0x000000ffff15d224 */ /* 0x000fe200078e0a15 */
[C---:B------:R-:W-:Y:S01]  /*30a0*/  ISETP.GT.U32.AND P5, PT, R22.reuse, R9, PT ;  /* 0x000000091600720c */ /* 0x040fe20003fa4070 */
[----:B------:R-:W-:Y:S01]  /*30b0*/  IMAD.MOV R17, RZ, RZ, -R17 ;  /* 0x000000ffff117224 */ /* 0x000fe200078e0a11 */
[----:B------:R-:W-:Y:S01]  /*30c0*/  IABS R15, R5 ;  /* 0x00000005000f7213 */ /* 0x000fe20000000000 */
[----:B-1----:R-:W-:Y:S01]  /*30d0*/  IMAD.HI.U32 R18, R3, R2, RZ ;  /* 0x0000000203127227 */ /* 0x002fe200078e00ff */
[----:B------:R-:W-:Y:S03]  /*30e0*/  STL [R1+0x140], R21 ;  /* 0x0001401501007387 */ /* 0x000fe60000100800 */
[----:B------:R-:W-:Y:S01]  /*30f0*/  @!P4 IMAD.MOV R20, RZ, RZ, -R20 ;  /* 0x000000ffff14c224 */ /* 0x000fe200078e0a14 */
[C---:B------:R-:W-:Y:S01]  /*3100*/  ISETP.GT.U32.AND P4, PT, R22.reuse, R7, PT ;  /* 0x000000071600720c */ /* 0x040fe20003f84070 */
[----:B------:R-:W-:Y:S01]  /*3110*/  IMAD R4, R22, R17, R6 ;  /* 0x0000001116047224 */ /* 0x000fe200078e0206 */
[----:B------:R-:W-:Y:S01]  /*3120*/  IADD3 R6, R24, 0x148, RZ ;  /* 0x0000014818067810 */ /* 0x000fe20007ffe0ff */
[----:B------:R-:W-:Y:S01]  /*3130*/  IMAD.MOV R18, RZ, RZ, -R18 ;  /* 0x000000ffff127224 */ /* 0x000fe200078e0a12 */
[----:B------:R-:W-:Y:S01]  /*3140*/  STL [R1+0x13c], R20 ;  /* 0x00013c1401007387 */ /* 0x000fe20000100800 */
[----:B------:R-:W-:Y:S01]  /*3150*/  IMAD.MOV.U32 R16, RZ, RZ, R14 ;  /* 0x000000ffff107224 */ /* 0x000fe200078e000e */
[----:B------:R-:W-:Y:S01]  /*3160*/  IABS R14, R6 ;  /* 0x00000006000e7213 */ /* 0x000fe20000000000 */
[----:B------:R-:W-:-:S02]  /*3170*/  IMAD R2, R22, R18, R2 ;  /* 0x0000001216027224 */ /* 0x000fc400078e0202 */
[----:B------:R-:W-:Y:S01]  /*3180*/  @!P1 IMAD.MOV R16, RZ, RZ, -R16 ;  /* 0x000000ffff109224 */ /* 0x000fe200078e0a10 */
[----:B------:R-:W-:Y:S01]  /*3190*/  ISETP.GT.U32.AND P1, PT, R22, R4, PT ;  /* 0x000000041600720c */ /* 0x000fe20003f24070 */
[--C-:B------:R-:W-:Y:S01]  /*31a0*/  @!P0 IMAD.IADD R10, R10, 0x1, -R22.reuse ;  /* 0x000000010a0a8824 */ /* 0x100fe200078e0a16 */
[----:B------:R-:W-:Y:S01]  /*31b0*/  ISETP.GE.AND P0, PT, R0, RZ, PT ;  /* 0x000000ff0000720c */ /* 0x000fe20003f06270 */
[--C-:B------:R-:W-:Y:S01]  /*31c0*/  @!P5 IMAD.IADD R9, R9, 0x1, -R22.reuse ;  /* 0x000000010909d824 */ /* 0x100fe200078e0a16 */
[----:B------:R-:W-:Y:S01]  /*31d0*/  ISETP.GT.U32.AND P5, PT, R22, R2, PT ;  /* 0x000000021600720c */ /* 0x000fe20003fa4070 */
[----:B------:R-:W-:Y:S01]  /*31e0*/  @!P6 IMAD.IADD R8, R8, 0x1, -R22 ;  /* 0x000000010808e824 */ /* 0x000fe200078e0a16 */
[----:B------:R-:W-:Y:S01]  /*31f0*/  ISETP.GE.AND P6, PT, R11, RZ, PT ;  /* 0x000000ff0b00720c */ /* 0x000fe20003fc6270 */
[----:B------:R-:W-:Y:S01]  /*3200*/  IMAD.MOV.U32 R0, RZ, RZ, R15 ;  /* 0x000000ffff007224 */ /* 0x000fe200078e000f */
[----:B------:R0:W-:Y:S01]  /*3210*/  STL [R1+0x138], R16 ;  /* 0x0001381001007387 */ /* 0x0001e20000100800 */
[----:B------:R-:W-:-:S04]  /*3220*/  IMAD.HI.U32 R11, R3, R14, RZ ;  /* 0x0000000e030b7227 */ /* 0x000fc800078e00ff */
[----:B------:R-:W-:Y:S01]  /*3230*/  @!P4 IMAD.IADD R7, R7, 0x1, -R22 ;  /* 0x000000010707c824 */ /* 0x000fe200078e0a16 */
[----:B------:R-:W-:Y:S01]  /*3240*/  ISETP.GE.AND P4, PT, R12, RZ, PT ;  /* 0x000000ff0c00720c */ /* 0x000fe20003f86270 */
[----:B------:R-:W-:-:S04]  /*3250*/  IMAD.HI.U32 R12, R3, R0, RZ ;  /* 0x00000000030c7227 */ /* 0x000fc800078e00ff */
[----:B0-----:R-:W-:Y:S02]  /*3260*/  IMAD.MOV.U32 R16, RZ, RZ, R9 ;  /* 0x000000ffff107224 */ /* 0x001fe400078e0009 */
[----:B------:R-:W-:Y:S02]  /*3270*/  IMAD.MOV R11, RZ, RZ, -R11 ;  /* 0x000000ffff0b7224 */ /* 0x000fe400078e0a0b */
[----:B------:R-:W-:Y:S01]  /*3280*/  @!P2 IMAD.MOV R16, RZ, RZ, -R16 ;  /* 0x000000ffff10a224 */ /* 0x000fe200078e0a10 */
[----:B------:R-:W-:Y:S01]  /*3290*/  ISETP.GE.AND P2, PT, R6, RZ, PT ;  /* 0x000000ff0600720c */ /* 0x000fe20003f46270 */
[----:B------:R-:W-:Y:S02]  /*32a0*/  IMAD.MOV.U32 R17, RZ, RZ, R10 ;  /* 0x000000ffff117224 */ /* 0x000fe400078e000a */
[----:B------:R-:W-:Y:S02]  /*32b0*/  IMAD.MOV R10, RZ, RZ, -R12 ;  /* 0x000000ffff0a7224 */ /* 0x000fe400078e0a0c */
[----:B------:R-:W-:Y:S01]  /*32c0*/  IMAD R6, R22, R11, R14 ;  /* 0x0000000b16067224 */ /* 0x000fe200078e020e */
[----:B------:R-:W-:Y:S01]  /*32d0*/  IADD3 R11, R24, 0x138, RZ ;  /* 0x00000138180b7810 */ /* 0x000fe20007ffe0ff */
[----:B------:R-:W-:Y:S01]  /*32e0*/  @!P1 IMAD.IADD R4, R4, 0x1, -R22 ;  /* 0x0000000104049824 */ /* 0x000fe200078e0a16 */
[----:B------:R-:W-:Y:S01]  /*32f0*/  ISETP.GE.AND P1, PT, R13, RZ, PT ;  /* 0x000000ff0d00720c */ /* 0x000fe20003f26270 */
[----:B------:R-:W-:-:S02]  /*3300*/  IMAD R0, R22, R10, R0 ;  /* 0x0000000a16007224 */ /* 0x000fc400078e0200 */
[----:B------:R-:W-:Y:S01]  /*3310*/  IMAD.MOV.U32 R9, RZ, RZ, R7 ;  /* 0x000000ffff097224 */ /* 0x000fe200078e0007 */
[----:B------:R-:W-:Y:S01]  /*3320*/  IADD3 R7, R24, 0x13c, RZ ;  /* 0x0000013c18077810 */ /* 0x000fe20007ffe0ff */
[----:B------:R-:W-:Y:S01]  /*3330*/  @!P0 IMAD.MOV R8, RZ, RZ, -R8 ;  /* 0x000000ffff088224 */ /* 0x000fe200078e0a08 */
[----:B------:R-:W-:Y:S01]  /*3340*/  ISETP.GT.U32.AND P0, PT, R22, R6, PT ;  /* 0x000000061600720c */ /* 0x000fe20003f04070 */
[--C-:B------:R-:W-:Y:S02]  /*3350*/  @!P5 IMAD.IADD R2, R2, 0x1, -R22.reuse ;  /* 0x000000010202d824 */ /* 0x100fe400078e0a16 */
[----:B------:R-:W-:Y:S01]  /*3360*/  @!P3 IMAD.MOV R17, RZ, RZ, -R17 ;  /* 0x000000ffff11b224 */ /* 0x000fe200078e0a11 */
[C---:B------:R-:W-:Y:S01]  /*3370*/  ISETP.GT.U32.AND P3, PT, R22.reuse, R4, PT ;  /* 0x000000041600720c */ /* 0x040fe20003f64070 */
[----:B------:R-:W-:Y:S01]  /*3380*/  @!P6 IMAD.MOV R9, RZ, RZ, -R9 ;  /* 0x000000ffff09e224 */ /* 0x000fe200078e0a09 */
[C---:B------:R-:W-:Y:S02]  /*3390*/  ISETP.GT.U32.AND P6, PT, R22.reuse, R0, PT ;  /* 0x000000001600720c */ /* 0x040fe40003fc4070 */
[----:B------:R-:W-:Y:S01]  /*33a0*/  ISETP.GT.U32.AND P5, PT, R22, R2, PT ;  /* 0x000000021600720c */ /* 0x000fe20003fa4070 */
[----:B------:R-:W-:Y:S04]  /*33b0*/  STL [R1+0x134], R17 ;  /* 0x0001341101007387 */ /* 0x000fe80000100800 */
[----:B------:R0:W-:Y:S01]  /*33c0*/  STL [R1+0x130], R16 ;  /* 0x0001301001007387 */ /* 0x0001e20000100800 */
[----:B------:R-:W-:Y:S01]  /*33d0*/  @!P0 IMAD.IADD R6, R6, 0x1, -R22 ;  /* 0x0000000106068824 */ /* 0x000fe200078e0a16 */
[----:B------:R-:W-:-:S02]  /*33e0*/  ISETP.GE.AND P0, PT, R7, RZ, PT ;  /* 0x000000ff0700720c */ /* 0x000fc40003f06270 */
[----:B------:R1:W-:Y:S01]  /*33f0*/  STL [R1+0x12c], R8 ;  /* 0x00012c0801007387 */ /* 0x0003e20000100800 */
[--C-:B------:R-:W-:Y:S01]  /*3400*/  @!P3 IMAD.IADD R4, R4, 0x1, -R22.reuse ;  /* 0x000000010404b824 */ /* 0x100fe200078e0a16 */
[----:B------:R-:W-:Y:S01]  /*3410*/  ISETP.GE.AND P3, PT, R5, RZ, PT ;  /* 0x000000ff0500720c */ /* 0x000fe20003f66270 */
[--C-:B------:R-:W-:Y:S01]  /*3420*/  @!P6 IMAD.IADD R0, R0, 0x1, -R22.reuse ;  /* 0x000000010000e824 */ /* 0x100fe200078e0a16 */
[----:B------:R-:W-:Y:S01]  /*3430*/  IABS R5, R7 ;  /* 0x0000000700057213 */ /* 0x000fe20000000000 */
[----:B------:R-:W-:Y:S01]  /*3440*/  @!P5 IMAD.IADD R2, R2, 0x1, -R22 ;  /* 0x000000010202d824 */ /* 0x000fe200078e0a16 */
[----:B------:R-:W-:Y:S01]  /*3450*/  ISETP.GT.U32.AND P6, PT, R22, R6, PT ;  /* 0x000000061600720c */ /* 0x000fe20003fc4070 */
[----:B------:R2:W-:Y:S01]  /*3460*/  STL [R1+0x128], R9 ;  /* 0x0001280901007387 */ /* 0x0005e20000100800 */
[C---:B0-----:R-:W-:Y:S02]  /*3470*/  IADD3 R16, R24.reuse, 0x128, RZ ;  /* 0x0000012818107810 */ /* 0x041fe40007ffe0ff */
[----:B-1----:R-:W-:-:S04]  /*3480*/  IADD3 R8, R24, 0x140, RZ ;  /* 0x0000014018087810 */ /* 0x002fc80007ffe0ff */
[----:B------:R-:W-:Y:S02]  /*3490*/  IABS R10, R8 ;  /* 0x00000008000a7213 */ /* 0x000fe40000000000 */
[----:B------:R-:W-:Y:S01]  /*34a0*/  ISETP.GE.AND P5, PT, R8, RZ, PT ;  /* 0x000000ff0800720c */ /* 0x000fe20003fa6270 */
[----:B------:R-:W-:Y:S02]  /*34b0*/  IMAD.MOV.U32 R8, RZ, RZ, R2 ;  /* 0x000000ffff087224 */ /* 0x000fe400078e0002 */
[----:B------:R-:W-:-:S04]  /*34c0*/  IMAD.HI.U32 R7, R3, R10, RZ ;  /* 0x0000000a03077227 */ /* 0x000fc800078e00ff */
[----:B------:R-:W-:Y:S01]  /*34d0*/  IMAD.MOV R2, RZ, RZ, -R7 ;  /* 0x000000ffff027224 */ /* 0x000fe200078e0a07 */
[----:B------:R-:W-:Y:S01]  /*34e0*/  IADD3 R7, R24, 0x134, RZ ;  /* 0x0000013418077810 */ /* 0x000fe20007ffe0ff */
[----:B--2---:R-:W-:Y:S02]  /*34f0*/  IMAD.MOV.U32 R9, RZ, RZ, R4 ;  /* 0x000000ffff097224 */ /* 0x004fe400078e0004 */
[----:B------:R-:W-:Y:S01]  /*3500*/  IMAD R10, R22, R2, R10 ;  /* 0x00000002160a7224 */ /* 0x000fe200078e020a */
[----:B------:R-:W-:Y:S01]  /*3510*/  IADD3 R2, R24, 0x12c, RZ ;  /* 0x0000012c18027810 */ /* 0x000fe20007ffe0ff */
[----:B------:R-:W-:-:S04]  /*3520*/  IMAD.HI.U32 R4, R3, R5, RZ ;  /* 0x0000000503047227 */ /* 0x000fc800078e00ff */
[----:B------:R-:W-:Y:S01]  /*3530*/  @!P6 IMAD.IADD R6, R6, 0x1, -R22 ;  /* 0x000000010606e824 */ /* 0x000fe200078e0a16 */
[C---:B------:R-:W-:Y:S01]  /*3540*/  ISETP.GT.U32.AND P6, PT, R22.reuse, R10, PT ;  /* 0x0000000a1600720c */ /* 0x040fe20003fc4070 */
[----:B------:R-:W-:Y:S01]  /*3550*/  @!P4 IMAD.MOV R9, RZ, RZ, -R9 ;  /* 0x000000ffff09c224 */ /* 0x000fe200078e0a09 */
[C---:B------:R-:W-:Y:S01]  /*3560*/  ISETP.GT.U32.AND P4, PT, R22.reuse, R0, PT ;  /* 0x000000001600720c */ /* 0x040fe20003f84070 */
[----:B------:R-:W-:Y:S02]  /*3570*/  IMAD.MOV R4, RZ, RZ, -R4 ;  /* 0x000000ffff047224 */ /* 0x000fe400078e0a04 */
[----:B------:R-:W-:Y:S01]  /*3580*/  IMAD.MOV.U32 R12, RZ, RZ, R6 ;  /* 0x000000ffff0c7224 */ /* 0x000fe200078e0006 */
[----:B------:R0:W-:Y:S01]  /*3590*/  STL [R1+0x124], R9 ;  /* 0x0001240901007387 */ /* 0x0001e20000100800 */
[----:B------:R-:W-:Y:S02]  /*35a0*/  IMAD R4, R22, R4, R5 ;  /* 0x0000000416047224 */ /* 0x000fe400078e0205 */
[----:B------:R-:W-:-:S02]  /*35b0*/  @!P2 IMAD.MOV R12, RZ, RZ, -R12 ;  /* 0x000000ffff0ca224 */ /* 0x000fc400078e0a0c */
[----:B------:R-:W-:Y:S01]  /*35c0*/  @!P1 IMAD.MOV R8, RZ, RZ, -R8 ;  /* 0x000000ffff089224 */ /* 0x000fe200078e0a08 */
[----:B------:R-:W-:Y:S01]  /*35d0*/  ISETP.GT.U32.AND P2, PT, R22, R4, PT ;  /* 0x000000041600720c */ /* 0x000fe20003f44070 */
[--C-:B------:R-:W-:Y:S01]  /*35e0*/  @!P6 IMAD.IADD R10, R10, 0x1, -R22.reuse ;  /* 0x000000010a0ae824 */ /* 0x100fe200078e0a16 */
[----:B------:R-:W-:Y:S01]  /*35f0*/  ISETP.GE.AND P1, PT, R11, RZ, PT ;  /* 0x000000ff0b00720c */ /* 0x000fe20003f26270 */
[----:B------:R-:W-:Y:S01]  /*3600*/  @!P4 IMAD.IADD R0, R0, 0x1, -R22 ;  /* 0x000000010000c824 */ /* 0x000fe200078e0a16 */
[----:B------:R-:W-:Y:S01]  /*3610*/  IABS R11, R11 ;  /* 0x0000000b000b7213 */ /* 0x000fe20000000000 */
[----:B------:R1:W-:Y:S01]  /*3620*/  STL [R1+0x120], R8 ;  /* 0x0001200801007387 */ /* 0x0003e20000100800 */
[----:B------:R-:W-:Y:S02]  /*3630*/  ISETP.GT.U32.AND P6, PT, R22, R10, PT ;  /* 0x0000000a1600720c */ /* 0x000fe40003fc4070 */
[----:B0-----:R-:W-:Y:S01]  /*3640*/  IADD3 R9, R24, 0x130, RZ ;  /* 0x0000013018097810 */ /* 0x001fe20007ffe0ff */
[----:B------:R-:W-:Y:S01]  /*3650*/  IMAD.HI.U32 R5, R3, R11, RZ ;  /* 0x0000000b03057227 */ /* 0x000fe200078e00ff */
[----:B------:R-:W-:Y:S01]  /*3660*/  STL [R1+0x11c], R12 ;  /* 0x00011c0c01007387 */ /* 0x000fe20000100800 */
[----:B------:R-:W-:-:S02]  /*3670*/  ISETP.GE.AND P4, PT, R7, RZ, PT ;  /* 0x000000ff0700720c */ /* 0x000fc40003f86270 */
[----:B------:R-:W-:Y:S01]  /*3680*/  IMAD.MOV R5, RZ, RZ, -R5 ;  /* 0x000000ffff057224 */ /* 0x000fe200078e0a05 */
[----:B------:R-:W-:Y:S01]  /*3690*/  IABS R7, R7 ;  /* 0x0000000700077213 */ /* 0x000fe20000000000 */
[----:B-1----:R-:W-:Y:S02]  /*36a0*/  IMAD.MOV.U32 R8, RZ, RZ, R0 ;  /* 0x000000ffff087224 */ /* 0x002fe400078e0000 */
[----:B------:R-:W-:Y:S02]  /*36b0*/  @!P2 IMAD.IADD R4, R4, 0x1, -R22 ;  /* 0x000000010404a824 */ /* 0x000fe400078e0a16 */
[----:B------:R-:W-:Y:S01]  /*36c0*/  @!P3 IMAD.MOV R8, RZ, RZ, -R8 ;  /* 0x000000ffff08b224 */ /* 0x000fe200078e0a08 */
[----:B------:R-:W-:Y:S01]  /*36d0*/  ISETP.GE.AND P3, PT, R9, RZ, PT ;  /* 0x000000ff0900720c */ /* 0x000fe20003f66270 */
[----:B------:R-:W-:Y:S01]  /*36e0*/  IMAD R11, R22, R5, R11 ;  /* 0x00000005160b7224 */ /* 0x000fe200078e020b */
[----:B------:R-:W-:Y:S01]  /*36f0*/  IABS R9, R9 ;  /* 0x0000000900097213 */ /* 0x000fe20000000000 */
[----:B------:R-:W-:Y:S01]  /*3700*/  @!P6 IMAD.IADD R10, R10, 0x1, -R22 ;  /* 0x000000010a0ae824 */ /* 0x000fe200078e0a16 */
[----:B------:R0:W-:Y:S01]  /*3710*/  STL [R1+0x118], R8 ;  /* 0x0001180801007387 */ /* 0x0001e20000100800 */
[C---:B------:R-:W-:Y:S01]  /*3720*/  ISETP.GT.U32.AND P2, PT, R22.reuse, R4, PT ;  /* 0x000000041600720c */ /* 0x040fe20003f44070 */
[----:B------:R-:W-:Y:S01]  /*3730*/  IMAD.HI.U32 R0, R3, R7, RZ ;  /* 0x0000000703007227 */ /* 0x000fe200078e00ff */
[----:B------:R-:W-:-:S03]  /*3740*/  ISETP.GT.U32.AND P6, PT, R22, R11, PT ;  /* 0x0000000b1600720c */ /* 0x000fc60003fc4070 */
[----:B------:R-:W-:Y:S01]  /*3750*/  IMAD.HI.U32 R5, R3, R9, RZ ;  /* 0x0000000903057227 */ /* 0x000fe200078e00ff */
[----:B0-----:R-:W-:-:S03]  /*3760*/  IABS R8, R2 ;  /* 0x0000000200087213 */ /* 0x001fc60000000000 */
[----:B------:R-:W-:Y:S02]  /*3770*/  IMAD.MOV R5, RZ, RZ, -R5 ;  /* 0x000000ffff057224 */ /* 0x000fe400078e0a05 */
[----:B------:R-:W-:Y:S02]  /*3780*/  IMAD.MOV R0, RZ, RZ, -R0 ;  /* 0x000000ffff007224 */ /* 0x000fe400078e0a00 */
[----:B------:R-:W-:-:S04]  /*3790*/  IMAD.HI.U32 R6, R3, R8, RZ ;  /* 0x0000000803067227 */ /* 0x000fc800078e00ff */
[----:B------:R-:W-:Y:S02]  /*37a0*/  IMAD.MOV R6, RZ, RZ, -R6 ;  /* 0x000000ffff067224 */ /* 0x000fe400078e0a06 */
[C---:B------:R-:W-:Y:S02]  /*37b0*/  IMAD R9, R22.reuse, R5, R9 ;  /* 0x0000000516097224 */ /* 0x040fe400078e0209 */
[C---:B------:R-:W-:Y:S01]  /*37c0*/  IMAD R7, R22.reuse, R0, R7 ;  /* 0x0000000016077224 */ /* 0x040fe200078e0207 */
[----:B------:R-:W-:Y:S01]  /*37d0*/  IABS R0, R16 ;  /* 0x0000001000007213 */ /* 0x000fe20000000000 */
[----:B------:R-:W-:Y:S02]  /*37e0*/  IMAD.MOV.U32 R12, RZ, RZ, R10 ;  /* 0x000000ffff0c7224 */ /* 0x000fe400078e000a */
[----:B------:R-:W-:Y:S01]  /*37f0*/  IMAD R8, R22, R6, R8 ;  /* 0x0000000616087224 */ /* 0x000fe200078e0208 */
[----:B------:R-:W-:Y:S01]  /*3800*/  IADD3 R6, R24, 0x120, RZ ;  /* 0x0000012018067810 */ /* 0x000fe20007ffe0ff */
[----:B------:R-:W-:Y:S01]  /*3810*/  @!P2 IMAD.IADD R4, R4, 0x1, -R22 ;  /* 0x000000010404a824 */ /* 0x000fe200078e0a16 */
[C---:B------:R-:W-:Y:S01]  /*3820*/  ISETP.GT.U32.AND P2, PT, R22.reuse, R9, PT ;  /* 0x000000091600720c */ /* 0x040fe20003f44070 */
[----:B------:R-:W-:Y:S01]  /*3830*/  @!P5 IMAD.MOV R12, RZ, RZ, -R12 ;  /* 0x000000ffff0cd224 */ /* 0x000fe200078e0a0c */
[C---:B------:R-:W-:Y:S01]  /*3840*/  ISETP.GT.U32.AND P5, PT, R22.reuse, R7, PT ;  /* 0x000000071600720c */ /* 0x040fe20003fa4070 */
[----:B------:R-:W-:Y:S01]  /*3850*/  @!P6 IMAD.IADD R11, R11, 0x1, -R22 ;  /* 0x000000010b0be824 */ /* 0x000fe200078e0a16 */
[----:B------:R-:W-:Y:S01]  /*3860*/  ISETP.GT.U32.AND P6, PT, R22, R8, PT ;  /* 0x000000081600720c */ /* 0x000fe20003fc4070 */
[----:B------:R-:W-:Y:S01]  /*3870*/  IMAD.MOV.U32 R13, RZ, RZ, R4 ;  /* 0x000000ffff0d7224 */ /* 0x000fe200078e0004 */
[----:B------:R0:W-:Y:S01]  /*3880*/  STL [R1+0x114], R12 ;  /* 0x0001140c01007387 */ /* 0x0001e20000100800 */
[----:B------:R-:W-:Y:S01]  /*3890*/  IMAD.HI.U32 R5, R3, R0, RZ ;  /* 0x0000000003057227 */ /* 0x000fe200078e00ff */
[----:B------:R-:W-:-:S03]  /*38a0*/  IABS R15, R6 ;  /* 0x00000006000f7213 */ /* 0x000fc60000000000 */
[----:B------:R-:W-:Y:S02]  /*38b0*/  IMAD.MOV R5, RZ, RZ, -R5 ;  /* 0x000000ffff057224 */ /* 0x000fe400078e0a05 */
[--C-:B------:R-:W-:Y:S02]  /*38c0*/  @!P2 IMAD.IADD R9, R9, 0x1, -R22.reuse ;  /* 0x000000010909a824 */ /* 0x100fe400078e0a16 */
[--C-:B------:R-:W-:Y:S01]  /*38d0*/  @!P5 IMAD.IADD R7, R7, 0x1, -R22.reuse ;  /* 0x000000010707d824 */ /* 0x100fe200078e0a16 */
[----:B0-----:R-:W-:Y:S01]  /*38e0*/  IADD3 R12, R24, 0x124, RZ ;  /* 0x00000124180c7810 */ /* 0x001fe20007ffe0ff */
[----:B------:R-:W-:Y:S01]  /*38f0*/  @!P6 IMAD.IADD R8, R8, 0x1, -R22 ;  /* 0x000000010808e824 */ /* 0x000fe200078e0a16 */
[C---:B------:R-:W-:Y:S01]  /*3900*/  ISETP.GT.U32.AND P5, PT, R22.reuse, R11, PT ;  /* 0x0000000b1600720c */ /* 0x040fe20003fa4070 */
[----:B------:R-:W-:Y:S01]  /*3910*/  @!P0 IMAD.MOV R13, RZ, RZ, -R13 ;  /* 0x000000ffff0d8224 */ /* 0x000fe200078e0a0d */
[----:B------:R-:W-:Y:S01]  /*3920*/  IABS R10, R12 ;  /* 0x0000000c000a7213 */ /* 0x000fe20000000000 */
[C---:B------:R-:W-:Y:S01]  /*3930*/  IMAD R0, R22.reuse, R5, R0 ;  /* 0x0000000516007224 */ /* 0x040fe200078e0200 */
[----:B------:R-:W-:-:S02]  /*3940*/  ISETP.GT.U32.AND P6, PT, R22, R9, PT ;  /* 0x000000091600720c */ /* 0x000fc40003fc4070 */
[C---:B------:R-:W-:Y:S01]  /*3950*/  ISETP.GT.U32.AND P0, PT, R22.reuse, R8, PT ;  /* 0x000000081600720c */ /* 0x040fe20003f04070 */
[----:B------:R-:W-:Y:S01]  /*3960*/  IMAD.HI.U32 R4, R3, R10, RZ ;  /* 0x0000000a03047227 */ /* 0x000fe200078e00ff */
[----:B------:R-:W-:Y:S01]  /*3970*/  ISETP.GT.U32.AND P2, PT, R22, R7, PT ;  /* 0x000000071600720c */ /* 0x000fe20003f44070 */
[----:B------:R0:W-:Y:S01]  /*3980*/  STL [R1+0x110], R13 ;  /* 0x0001100d01007387 */ /* 0x0001e20000100800 */
[----:B------:R-:W-:Y:S01]  /*3990*/  IADD3 R5, R24, 0x11c, RZ ;  /* 0x0000011c18057810 */ /* 0x000fe20007ffe0ff */
[----:B------:R-:W-:Y:S02]  /*39a0*/  IMAD.MOV R4, RZ, RZ, -R4 ;  /* 0x000000ffff047224 */ /* 0x000fe400078e0a04 */
[----:B------:R-:W-:Y:S01]  /*39b0*/  @!P5 IMAD.IADD R11, R11, 0x1, -R22 ;  /* 0x000000010b0bd824 */ /* 0x000fe200078e0a16 */
[C---:B------:R-:W-:Y:S01]  /*39c0*/  ISETP.GT.U32.AND P5, PT, R22.reuse, R0, PT ;  /* 0x000000001600720c */ /* 0x040fe20003fa4070 */
[----:B------:R-:W-:Y:S01]  /*39d0*/  IMAD R10, R22, R4, R10 ;  /* 0x00000004160a7224 */ /* 0x000fe200078e020a */
[----:B------:R-:W-:Y:S01]  /*39e0*/  IADD3 R4, R24, 0x118, RZ ;  /* 0x0000011818047810 */ /* 0x000fe20007ffe0ff */
[--C-:B------:R-:W-:Y:S01]  /*39f0*/  @!P6 IMAD.IADD R9, R9, 0x1, -R22.reuse ;  /* 0x000000010909e824 */ /* 0x100fe200078e0a16 */
[----:B------:R-:W-:Y:S01]  /*3a00*/  IABS R14, R5 ;  /* 0x00000005000e7213 */ /* 0x000fe20000000000 */
[--C-:B------:R-:W-:Y:S01]  /*3a10*/  @!P0 IMAD.IADD R8, R8, 0x1, -R22.reuse ;  /* 0x0000000108088824 */ /* 0x100fe200078e0a16 */
[----:B------:R-:W-:Y:S01]  /*3a20*/  ISETP.GT.U32.AND P6, PT, R22, R10, PT ;  /* 0x0000000a1600720c */ /* 0x000fe20003fc4070 */
[----:B------:R-:W-:Y:S01]  /*3a30*/  @!P2 IMAD.IADD R7, R7, 0x1, -R22 ;  /* 0x000000010707a824 */ /* 0x000fe200078e0a16 */
[----:B------:R-:W-:Y:S01]  /*3a40*/  ISETP.GE.AND P0, PT, R16, RZ, PT ;  /* 0x000000ff1000720c */ /* 0x000fe20003f06270 */
[----:B------:R-:W-:Y:S01]  /*3a50*/  IMAD.MOV.U32 R18, RZ, RZ, R11 ;  /* 0x000000ffff127224 */ /* 0x000fe200078e000b */
[----:B------:R-:W-:Y:S01]  /*3a60*/  IABS R16, R4 ;  /* 0x0000000400107213 */ /* 0x000fe20000000000 */
[----:B------:R-:W-:Y:S01]  /*3a70*/  IMAD.MOV.U32 R17, RZ, RZ, R7 ;  /* 0x000000ffff117224 */ /* 0x000fe200078e0007 */
[----:B------:R-:W-:Y:S01]  /*3a80*/  ISETP.GE.AND P2, PT, R2, RZ, PT ;  /* 0x000000ff0200720c */ /* 0x000fe20003f46270 */
[----:B------:R-:W-:-:S04]  /*3a90*/  IMAD.HI.U32 R2, R3, R14, RZ ;  /* 0x0000000e03027227 */ /* 0x000fc800078e00ff */
[--C-:B------:R-:W-:Y:S01]  /*3aa0*/  @!P5 IMAD.IADD R0, R0, 0x1, -R22.reuse ;  /* 0x000000010000d824 */ /* 0x100fe200078e0a16 */
[----:B------:R-:W-:Y:S01]  /*3ab0*/  ISETP.GE.AND P5, PT, R12, RZ, PT ;  /* 0x000000ff0c00720c */ /* 0x000fe20003fa6270 */
[----:B------:R-:W-:Y:S02]  /*3ac0*/  @!P6 IMAD.IADD R10, R10, 0x1, -R22 ;  /* 0x000000010a0ae824 */ /* 0x000fe400078e0a16 */
[----:B------:R-:W-:Y:S02]  /*3ad0*/  IMAD.MOV.U32 R12, RZ, RZ, R16 ;  /* 0x000000ffff0c7224 */ /* 0x000fe400078e0010 */
[----:B------:R-:W-:Y:S01]  /*3ae0*/  IMAD.MOV R2, RZ, RZ, -R2 ;  /* 0x000000ffff027224 */ /* 0x000fe200078e0a02 */
[----:B------:R-:W-:Y:S01]  /*3af0*/  ISETP.GT.U32.AND P6, PT, R22, R10, PT ;  /* 0x0000000a1600720c */ /* 0x000fe20003fc4070 */
[----:B------:R-:W-:-:S04]  /*3b00*/  IMAD.HI.U32 R11, R3, R12, RZ ;  /* 0x0000000c030b7227 */ /* 0x000fc800078e00ff */
[----:B------:R-:W-:Y:S01]  /*3b10*/  IMAD R14, R22, R2, R14 ;  /* 0x00000002160e7224 */ /* 0x000fe200078e020e */
[----:B------:R-:W-:Y:S01]  /*3b20*/  IADD3 R2, R24, 0x114, RZ ;  /* 0x0000011418027810 */ /* 0x000fe20007ffe0ff */
[----:B------:R-:W-:Y:S01]  /*3b30*/  @!P1 IMAD.MOV R18, RZ, RZ, -R18 ;  /* 0x000000ffff129224 */ /* 0x000fe200078e0a12 */
[C---:B------:R-:W-:Y:S01]  /*3b40*/  ISETP.GT.U32.AND P1, PT, R22.reuse, R0, PT ;  /* 0x000000001600720c */ /* 0x040fe20003f24070 */
[----:B------:R-:W-:Y:S02]  /*3b50*/  IMAD.MOV R7, RZ, RZ, -R11 ;  /* 0x000000ffff077224 */ /* 0x000fe400078e0a0b */
[----:B0-----:R-:W-:Y:S01]  /*3b60*/  IMAD.HI.U32 R13, R3, R15, RZ ;  /* 0x0000000f030d7227 */ /* 0x001fe200078e00ff */
[----:B------:R0:W-:Y:S03]  /*3b70*/  STL [R1+0x10c], R18 ;  /* 0x00010c1201007387 */ /* 0x0001e60000100800 */
[----:B------:R-:W-:Y:S01]  /*3b80*/  @!P2 IMAD.MOV R8, RZ, RZ, -R8 ;  /* 0x000000ffff08a224 */ /* 0x000fe200078e0a08 */
[C---:B------:R-:W-:Y:S01]  /*3b90*/  ISETP.GT.U32.AND P2, PT, R22.reuse, R14, PT ;  /* 0x0000000e1600720c */ /* 0x040fe20003f44070 */
[----:B------:R-:W-:Y:S01]  /*3ba0*/  IMAD R12, R22, R7, R12 ;  /* 0x00000007160c7224 */ /* 0x000fe200078e020c */
[----:B------:R-:W-:Y:S01]  /*3bb0*/  IADD3 R7, R24, 0x10c, RZ ;  /* 0x0000010c18077810 */ /* 0x000fe20007ffe0ff */
[----:B------:R-:W-:-:S02]  /*3bc0*/  IMAD.MOV R13, RZ, RZ, -R13 ;  /* 0x000000ffff0d7224 */ /* 0x000fc400078e0a0d */
[--C-:B------:R-:W-:Y:S01]  /*3bd0*/  @!P6 IMAD.IADD R10, R10, 0x1, -R22.reuse ;  /* 0x000000010a0ae824 */ /* 0x100fe200078e0a16 */
[C---:B------:R-:W-:Y:S01]  /*3be0*/  ISETP.GT.U32.AND P6, PT, R22.reuse, R12, PT ;  /* 0x0000000c1600720c */ /* 0x040fe20003fc4070 */
[C---:B------:R-:W-:Y:S01]  /*3bf0*/  IMAD R15, R22.reuse, R13, R15 ;  /* 0x0000000d160f7224 */ /* 0x040fe200078e020f */
[----:B------:R-:W-:Y:S01]  /*3c00*/  IABS R13, R7 ;  /* 0x00000007000d7213 */ /* 0x000fe20000000000 */
[----:B------:R-:W-:Y:S02]  /*3c10*/  @!P4 IMAD.MOV R17, RZ, RZ, -R17 ;  /* 0x000000ffff11c224 */ /* 0x000fe400078e0a11 */
[----:B------:R-:W-:Y:S01]  /*3c20*/  @!P3 IMAD.MOV R9, RZ, RZ, -R9 ;  /* 0x000000ffff09b224 */ /* 0x000fe200078e0a09 */
[----:B------:R-:W-:Y:S01]  /*3c30*/  ISETP.GT.U32.AND P4, PT, R22, R15, PT ;  /* 0x0000000f1600720c */ /* 0x000fe20003f84070 */
[--C-:B------:R-:W-:Y:S01]  /*3c40*/  @!P1 IMAD.IADD R0, R0, 0x1, -R22.reuse ;  /* 0x0000000100009824 */ /* 0x100fe200078e0a16 */
[----:B------:R-:W-:Y:S01]  /*3c50*/  STL [R1+0x108], R17 ;  /* 0x0001081101007387 */ /* 0x000fe20000100800 */
[----:B------:R-:W-:Y:S01]  /*3c60*/  @!P2 IMAD.IADD R14, R14, 0x1, -R22 ;  /* 0x000000010e0ea824 */ /* 0x000fe200078e0a16 */
[----:B------:R-:W-:Y:S01]  /*3c70*/  ISETP.GE.AND P1, PT, R5, RZ, PT ;  /* 0x000000ff0500720c */ /* 0x000fe20003f26270 */
[----:B0-----:R-:W-:Y:S01]  /*3c80*/  IMAD.MOV.U32 R18, RZ, RZ, R10 ;  /* 0x000000ffff127224 */ /* 0x001fe200078e000a */
[----:B------:R0:W-:Y:S01]  /*3c90*/  STL [R1+0x104], R9 ;  /* 0x0001040901007387 */ /* 0x0001e20000100800 */
[----:B------:R-:W-:Y:S01]  /*3ca0*/  IADD3 R5, R24, 0x110, RZ ;  /* 0x0000011018057810 */ /* 0x000fe20007ffe0ff */
[----:B------:R-:W-:Y:S01]  /*3cb0*/  @!P6 IMAD.IADD R12, R12, 0x1, -R22 ;  /* 0x000000010c0ce824 */ /* 0x000fe200078e0a16 */
[----:B------:R-:W-:Y:S01]  /*3cc0*/  ISETP.GT.U32.AND P2, PT, R22, R14, PT ;  /* 0x0000000e1600720c */ /* 0x000fe20003f44070 */
[----:B------:R1:W-:Y:S01]  /*3cd0*/  STL [R1+0x100], R8 ;  /* 0x0001000801007387 */ /* 0x0003e20000100800 */
[----:B------:R-:W-:Y:S01]  /*3ce0*/  ISETP.GE.AND P3, PT, R6, RZ, PT ;  /* 0x000000ff0600720c */ /* 0x000fe20003f66270 */
[----:B------:R-:W-:Y:S01]  /*3cf0*/  IMAD.HI.U32 R16, R3, R13, RZ ;  /* 0x0000000d03107227 */ /* 0x000fe200078e00ff */
[----:B------:R-:W-:-:S02]  /*3d00*/  IABS R6, R5 ;  /* 0x0000000500067213 */ /* 0x000fc40000000000 */
[----:B------:R-:W-:Y:S01]  /*3d10*/  ISETP.GT.U32.AND P6, PT, R22, R12, PT ;  /* 0x0000000c1600720c */ /* 0x000fe20003fc4070 */
[----:B------:R-:W-:Y:S01]  /*3d20*/  @!P4 IMAD.IADD R15, R15, 0x1, -R22 ;  /* 0x000000010f0fc824 */ /* 0x000fe200078e0a16 */
[----:B0-----:R-:W-:Y:S01]  /*3d30*/  IABS R9, R2 ;  /* 0x0000000200097213 */ /* 0x001fe20000000000 */
[----:B------:R-:W-:Y:S01]  /*3d40*/  @!P5 IMAD.MOV R18, RZ, RZ, -R18 ;  /* 0x000000ffff12d224 */ /* 0x000fe200078e0a12 */
[----:B------:R-:W-:Y:S01]  /*3d50*/  ISETP.GE.AND P4, PT, R4, RZ, PT ;  /* 0x000000ff0400720c */ /* 0x000fe20003f86270 */
[----:B-1----:R-:W-:Y:S01]  /*3d60*/  IMAD.MOV.U32 R8, RZ, RZ, R0 ;  /* 0x000000ffff087224 */ /* 0x002fe200078e0000 */
[----:B------:R-:W-:Y:S01]  /*3d70*/  IADD3 R0, R24, 0x108, RZ ;  /* 0x0000010818007810 */ /* 0x000fe20007ffe0ff */
[----:B------:R-:W-:-:S04]  /*3d80*/  IMAD.HI.U32 R4, R3, R9, RZ ;  /* 0x0000000903047227 */ /* 0x000fc800078e00ff */
[----:B------:R-:W-:Y:S01]  /*3d90*/  @!P0 IMAD.MOV R8, RZ, RZ, -R8 ;  /* 0x000000ffff088224 */ /* 0x000fe200078e0a08 */
[----:B------:R-:W-:Y:S01]  /*3da0*/  ISETP.GT.U32.AND P0, PT, R22, R15, PT ;  /* 0x0000000f1600720c */ /* 0x000fe20003f04070 */
[----:B------:R-:W-:Y:S01]  /*3db0*/  @!P2 IMAD.IADD R14, R14, 0x1, -R22 ;  /* 0x000000010e0ea824 */ /* 0x000fe200078e0a16 */
[----:B------:R-:W-:Y:S01]  /*3dc0*/  ISETP.GE.AND P2, PT, R2, RZ, PT ;  /* 0x000000ff0200720c */ /* 0x000fe20003f46270 */
[----:B------:R-:W-:Y:S01]  /*3dd0*/  IMAD.MOV R4, RZ, RZ, -R4 ;  /* 0x000000ffff047224 */ /* 0x000fe200078e0a04 */
[----:B------:R0:W-:Y:S01]  /*3de0*/  STL [R1+0xfc], R8 ;  /* 0x0000fc0801007387 */ /* 0x0001e20000100800 */
[----:B------:R-:W-:Y:S02]  /*3df0*/  @!P6 IMAD.IADD R12, R12, 0x1, -R22 ;  /* 0x000000010c0ce824 */ /* 0x000fe400078e0a16 */
[C---:B------:R-:W-:Y:S01]  /*3e00*/  IMAD R9, R22.reuse, R4, R9 ;  /* 0x0000000416097224 */ /* 0x040fe200078e0209 */
[----:B------:R-:W-:Y:S01]  /*3e10*/  IABS R4, R0 ;  /* 0x0000000000047213 */ /* 0x000fe20000000000 */
[----:B------:R-:W-:Y:S01]  /*3e20*/  IMAD.MOV R16, RZ, RZ, -R16 ;  /* 0x000000ffff107224 */ /* 0x000fe200078e0a10 */
[----:B------:R-:W-:Y:S01]  /*3e30*/  STL [R1+0xf8], R18 ;  /* 0x0000f81201007387 */ /* 0x000fe20000100800 */
[----:B------:R-:W-:Y:S01]  /*3e40*/  @!P1 IMAD.MOV R14, RZ, RZ, -R14 ;  /* 0x000000ffff0e9224 */ /* 0x000fe200078e0a0e */
[----:B------:R-:W-:Y:S01]  /*3e50*/  ISETP.GE.AND P1, PT, R7, RZ, PT ;  /* 0x000000ff0700720c */ /* 0x000fe20003f26270 */
[----:B------:R-:W-:Y:S01]  /*3e60*/  @!P0 IMAD.IADD R15, R15, 0x1, -R22 ;  /* 0x000000010f0f8824 */ /* 0x000fe200078e0a16 */
[----:B------:R-:W-:Y:S01]  /*3e70*/  ISETP.GT.U32.AND P0, PT, R22, R9, PT ;  /* 0x000000091600720c */ /* 0x000fe20003f04070 */
[----:B0-----:R-:W-:-:S04]  /*3e80*/  IMAD.HI.U32 R8, R3, R6, RZ ;  /* 0x0000000603087227 */ /* 0x001fc800078e00ff */
[----:B------:R-:W-:Y:S02]  /*3e90*/  IMAD.MOV R8, RZ, RZ, -R8 ;  /* 0x000000ffff087224 */ /* 0x000fe400078e0a08 */
[----:B------:R-:W-:Y:S02]  /*3ea0*/  IMAD.MOV.U32 R17, RZ, RZ, R15 ;  /* 0x000000ffff117224 */ /* 0x000fe400078e000f */
[----:B------:R-:W-:Y:S01]  /*3eb0*/  IMAD R2, R22, R8, R6 ;  /* 0x0000000816027224 */ /* 0x000fe200078e0206 */
[----:B------:R-:W-:Y:S01]  /*3ec0*/  IADD3 R8, R24, 0x104, RZ ;  /* 0x0000010418087810 */ /* 0x000fe20007ffe0ff */
[----:B------:R-:W-:Y:S02]  /*3ed0*/  @!P3 IMAD.MOV R17, RZ, RZ, -R17 ;  /* 0x000000ffff11b224 */ /* 0x000fe400078e0a11 */
[----:B------:R-:W-:Y:S01]  /*3ee0*/  @!P0 IMAD.IADD R9, R9, 0x1, -R22 ;  /* 0x0000000109098824 */ /* 0x000fe200078e0a16 */
[----:B------:R-:W-:Y:S01]  /*3ef0*/  ISETP.GT.U32.AND P6, PT, R22, R2, PT ;  /* 0x000000021600720c */ /* 0x000fe20003fc4070 */
[----:B------:R-:W-:Y:S01]  /*3f00*/  IMAD.HI.U32 R6, R3, R4, RZ ;  /* 0x0000000403067227 */ /* 0x000fe200078e00ff */
[----:B------:R-:W-:Y:S01]  /*3f10*/  IABS R11, R8 ;  /* 0x00000008000b7213 */ /* 0x000fe20000000000 */
[----:B------:R-:W-:Y:S01]  /*3f20*/  STL [R1+0xf4], R17 ;  /* 0x0000f41101007387 */ /* 0x000fe20000100800 */
[----:B------:R-:W-:Y:S01]  /*3f30*/  ISETP.GE.AND P0, PT, R5, RZ, PT ;  /* 0x000000ff0500720c */ /* 0x000fe20003f06270 */
[----:B------:R-:W-:Y:S01]  /*3f40*/  @!P4 IMAD.MOV R12, RZ, RZ, -R12 ;  /* 0x000000ffff0cc224 */ /* 0x000fe200078e0a0c */
[----:B------:R-:W-:Y:S01]  /*3f50*/  IADD3 R5, R24, 0x100, RZ ;  /* 0x0000010018057810 */ /* 0x000fe20007ffe0ff */
[----:B------:R-:W-:Y:S01]  /*3f60*/  IMAD.HI.U32 R10, R3, R11, RZ ;  /* 0x0000000b030a7227 */ /* 0x000fe200078e00ff */
[----:B------:R-:W-:Y:S03]  /*3f70*/  STL [R1+0xf0], R14 ;  /* 0x0000f00e01007387 */ /* 0x000fe60000100800 */
[----:B------:R-:W-:Y:S01]  /*3f80*/  IMAD.MOV R10, RZ, RZ, -R10 ;  /* 0x000000ffff0a7224 */ /* 0x000fe200078e0a0a */
[----:B------:R0:W-:Y:S01]  /*3f90*/  STL [R1+0xec], R12 ;  /* 0x0000ec0c01007387 */ /* 0x0001e20000100800 */
[----:B------:R-:W-:Y:S01]  /*3fa0*/  @!P6 IMAD.IADD R2, R2, 0x1, -R22 ;  /* 0x000000010202e824 */ /* 0x000fe200078e0a16 */
[C---:B------:R-:W-:Y:S01]  /*3fb0*/  ISETP.GT.U32.AND P6, PT, R22.reuse, R9, PT ;  /* 0x000000091600720c */ /* 0x040fe20003fc4070 */
[----:B------:R-:W-:-:S02]  /*3fc0*/  IMAD R11, R22, R10, R11 ;  /* 0x0000000a160b7224 */ /* 0x000fc400078e020b */
[----:B------:R-:W-:Y:S01]  /*3fd0*/  IMAD.MOV R6, RZ, RZ, -R6 ;  /* 0x000000ffff067224 */ /* 0x000fe200078e0a06 */
[C---:B------:R-:W-:Y:S01]  /*3fe0*/  ISETP.GT.U32.AND P3, PT, R22.reuse, R2, PT ;  /* 0x000000021600720c */ /* 0x040fe20003f64070 */
[C---:B------:R-:W-:Y:S02]  /*3ff0*/  IMAD R13, R22.reuse, R16, R13 ;  /* 0x00000010160d7224 */ /* 0x040fe400078e020d */
[C---:B------:R-:W-:Y:S01]  /*4000*/  IMAD R4, R22.reuse, R6, R4 ;  /* 0x0000000616047224 */ /* 0x040fe200078e0204 */
[----:B------:R-:W-:Y:S02]  /*4010*/  IABS R6, R5 ;  /* 0x0000000500067213 */ /* 0x000fe40000000000 */
[C---:B------:R-:W-:Y:S02]  /*4020*/  ISETP.GT.U32.AND P5, PT, R22.reuse, R13, PT ;  /* 0x0000000d1600720c */ /* 0x040fe40003fa4070 */
[----:B------:R-:W-:Y:S01]  /*4030*/  ISETP.GT.U32.AND P4, PT, R22, R4, PT ;  /* 0x000000041600720c */ /* 0x000fe20003f84070 */
[----:B------:R-:W-:Y:S01]  /*4040*/  @!P6 IMAD.IADD R9, R9, 0x1, -R22 ;  /* 0x000000010909e824 */ /* 0x000fe200078e0a16 */
[----:B------:R-:W-:Y:S01]  /*4050*/  ISETP.GE.AND P6, PT, R0, RZ, PT ;  /* 0x000000ff0000720c */ /* 0x000fe20003fc6270 */
[----:B------:R-:W-:Y:S01]  /*4060*/  IMAD.HI.U32 R7, R3, R6, RZ ;  /* 0x0000000603077227 */ /* 0x000fe200078e00ff */
[----:B------:R-:W-:-:S03]  /*4070*/  IADD3 R0, R24, 0xfc, RZ ;  /* 0x000000fc18007810 */ /* 0x000fc60007ffe0ff */
[--C-:B------:R-:W-:Y:S01]  /*4080*/  @!P3 IMAD.IADD R2, R2, 0x1, -R22.reuse ;  /* 0x000000010202b824 */ /* 0x100fe200078e0a16 */
[----:B------:R-:W-:Y:S01]  /*4090*/  ISETP.GT.U32.AND P3, PT, R22, R11, PT ;  /* 0x0000000b1600720c */ /* 0x000fe20003f64070 */
[----:B0-----:R-:W-:Y:S01]  /*40a0*/  IMAD.MOV.U32 R12, RZ, RZ, R9 ;  /* 0x000000ffff0c7224 */ /* 0x001fe200078e0009 */
[----:B------:R-:W-:Y:S01]  /*40b0*/  IABS R10, R0 ;  /* 0x00000000000a7213 */ /* 0x000fe20000000000 */
[----:B------:R-:W-:Y:S01]  /*40c0*/  @!P5 IMAD.IADD R13, R13, 0x1, -R22 ;  /* 0x000000010d0dd824 */ /* 0x000fe200078e0a16 */
[----:B------:R-:W-:Y:S01]  /*40d0*/  ISETP.GE.AND P5, PT, R8, RZ, PT ;  /* 0x000000ff0800720c */ /* 0x000fe20003fa6270 */
[----:B------:R-:W-:Y:S01]  /*40e0*/  @!P2 IMAD.MOV R12, RZ, RZ, -R12 ;  /* 0x000000ffff0ca224 */ /* 0x000fe200078e0a0c */
[----:B------:R-:W-:Y:S01]  /*40f0*/  IADD3 R8, R24, 0xf8, RZ ;  /* 0x000000f818087810 */ /* 0x000fe20007ffe0ff */
[----:B------:R-:W-:Y:S01]  /*4100*/  @!P4 IMAD.IADD R4, R4, 0x1, -R22 ;  /* 0x000000010404c824 */ /* 0x000fe200078e0a16 */
[----:B------:R-:W-:Y:S01]  /*4110*/  ISETP.GT.U32.AND P4, PT, R22, R13, PT ;  /* 0x0000000d1600720c */ /* 0x000fe20003f84070 */
[----:B------:R-:W-:Y:S01]  /*4120*/  IMAD.MOV R7, RZ, RZ, -R7 ;  /* 0x000000ffff077224 */ /* 0x000fe200078e0a07 */
[----:B------:R0:W-:Y:S01]  /*4130*/  STL [R1+0xe8], R12 ;  /* 0x0000e80c01007387 */ /* 0x0001e20000100800 */
[----:B------:R-:W-:-:S02]  /*4140*/  IABS R9, R8 ;  /* 0x0000000800097213 */ /* 0x000fc40000000000 */
[----:B------:R-:W-:Y:S01]  /*4150*/  @!P3 IMAD.IADD R11, R11, 0x1, -R22 ;  /* 0x000000010b0bb824 */ /* 0x000fe200078e0a16 */
[C---:B------:R-:W-:Y:S01]  /*4160*/  ISETP.GT.U32.AND P2, PT, R22.reuse, R4, PT ;  /* 0x000000041600720c */ /* 0x040fe20003f44070 */
[----:B------:R-:W-:Y:S01]  /*4170*/  IMAD R6, R22, R7, R6 ;  /* 0x0000000716067224 */ /* 0x000fe200078e0206 */
[----:B------:R-:W-:Y:S02]  /*4180*/  IADD3 R7, R24, 0xf0, RZ ;  /* 0x000000f018077810 */ /* 0x000fe40007ffe0ff */
[----:B------:R-:W-:Y:S01]  /*4190*/  ISETP.GT.U32.AND P3, PT, R22, R11, PT ;  /* 0x0000000b1600720c */ /* 0x000fe20003f64070 */
[----:B0-----:R-:W-:Y:S02]  /*41a0*/  IMAD.MOV.U32 R12, RZ, RZ, R2 ;  /* 0x000000ffff0c7224 */ /* 0x001fe400078e0002 */
[----:B------:R-:W-:-:S04]  /*41b0*/  IMAD.HI.U32 R2, R3, R10, RZ ;  /* 0x0000000a03027227 */ /* 0x000fc800078e00ff */
[----:B------:R-:W-:Y:S02]  /*41c0*/  IMAD.MOV R2, RZ, RZ, -R2 ;  /* 0x000000ffff027224 */ /* 0x000fe400078e0a02 */
[----:B------:R-:W-:Y:S01]  /*41d0*/  @!P0 IMAD.MOV R12, RZ, RZ, -R12 ;  /* 0x000000ffff0c8224 */ /* 0x000fe200078e0a0c */
[----:B------:R-:W-:Y:S01]  /*41e0*/  ISETP.GE.AND P0, PT, R5, RZ, PT ;  /* 0x000000ff0500720c */ /* 0x000fe20003f06270 */
[----:B------:R-:W-:Y:S01]  /*41f0*/  IMAD R10, R22, R2, R10 ;  /* 0x00000002160a7224 */ /* 0x000fe200078e020a */
[----:B------:R-:W-:Y:S01]  /*4200*/  IADD3 R5, R24, 0xf4, RZ ;  /* 0x000000f418057810 */ /* 0x000fe20007ffe0ff */
[--C-:B------:R-:W-:Y:S01]  /*4210*/  @!P3 IMAD.IADD R11, R11, 0x1, -R22.reuse ;  /* 0x000000010b0bb824 */ /* 0x100fe200078e0a16 */
[----:B------:R0:W-:Y:S01]  /*4220*/  STL [R1+0xdc], R12 ;  /* 0x0000dc0c01007387 */ /* 0x0001e20000100800 */
[--C-:B------:R-:W-:Y:S01]  /*4230*/  @!P4 IMAD.IADD R13, R13, 0x1, -R22.reuse ;  /* 0x000000010d0dc824 */ /* 0x100fe200078e0a16 */
[----:B------:R-:W-:Y:S01]  /*4240*/  ISETP.GT.U32.AND P3, PT, R22, R10, PT ;  /* 0x0000000a1600720c */ /* 0x000fe20003f64070 */
[----:B------:R-:W-:Y:S01]  /*4250*/  @!P2 IMAD.IADD R4, R4, 0x1, -R22 ;  /* 0x000000010404a824 */ /* 0x000fe200078e0a16 */
[----:B------:R-:W-:Y:S01]  /*4260*/  ISETP.GT.U32.AND P4, PT, R22, R6, PT ;  /* 0x000000061600720c */ /* 0x000fe20003f84070 */
[----:B------:R-:W-:Y:S01]  /*4270*/  IMAD.MOV.U32 R14, RZ, RZ, R13 ;  /* 0x000000ffff0e7224 */ /* 0x000fe200078e000d */
[----:B------:R-:W-:Y:S01]  /*4280*/  ISETP.GE.AND P2, PT, R0, RZ, PT ;  /* 0x000000ff0000720c */ /* 0x000fe20003f46270 */
[----:B------:R-:W-:Y:S01]  /*4290*/  @!P5 IMAD.MOV R11, RZ, RZ, -R11 ;  /* 0x000000ffff0bd224 */ /* 0x000fe200078e0a0b */
[----:B------:R-:W-:Y:S01]  /*42a0*/  IABS R0, R5 ;  /* 0x0000000500007213 */ /* 0x000fe20000000000 */
[----:B------:R-:W-:Y:S01]  /*42b0*/  @!P1 IMAD.MOV R14, RZ, RZ, -R14 ;  /* 0x000000ffff0e9224 */ /* 0x000fe200078e0a0e */
[----:B------:R-:W-:Y:S01]  /*42c0*/  ISETP.GE.AND P1, PT, R8, RZ, PT ;  /* 0x000000ff0800720c */ /* 0x000fe20003f26270 */
[----:B0-----:R-:W-:Y:S01]  /*42d0*/  IMAD.HI.U32 R12, R3, R9, RZ ;  /* 0x00000009030c7227 */ /* 0x001fe200078e00ff */
[----:B------:R-:W-:-:S02]  /*42e0*/  ISETP.GE.AND P5, PT, R5, RZ, PT ;  /* 0x000000ff0500720c */ /* 0x000fc40003fa6270 */
[----:B------:R-:W-:Y:S01]  /*42f0*/  IABS R2, R7 ;  /* 0x0000000700027213 */ /* 0x000fe20000000000 */
[----:B------:R-:W-:Y:S01]  /*4300*/  @!P3 IMAD.IADD R10, R10, 0x1, -R22 ;  /* 0x000000010a0ab824 */ /* 0x000fe200078e0a16 */
[----:B------:R-:W-:Y:S01]  /*4310*/  STL [R1+0xd4], R14 ;  /* 0x0000d40e01007387 */ /* 0x000fe20000100800 */
[----:B------:R-:W-:-:S03]  /*4320*/  IMAD.HI.U32 R8, R3, R0, RZ ;  /* 0x0000000003087227 */ /* 0x000fc600078e00ff */
[----:B------:R-:W-:Y:S01]  /*4330*/  ISETP.GT.U32.AND P3, PT, R22, R10, PT ;  /* 0x0000000a1600720c */ /* 0x000fe20003f64070 */
[----:B------:R-:W-:Y:S02]  /*4340*/  IMAD.MOV R12, RZ, RZ, -R12 ;  /* 0x000000ffff0c7224 */ /* 0x000fe400078e0a0c */
[----:B------:R-:W-:Y:S02]  /*4350*/  @!P4 IMAD.IADD R6, R6, 0x1, -R22 ;  /* 0x000000010606c824 */ /* 0x000fe400078e0a16 */
[----:B------:R-:W-:Y:S02]  /*4360*/  IMAD.MOV R5, RZ, RZ, -R8 ;  /* 0x000000ffff057224 */ /* 0x000fe400078e0a08 */
[C---:B------:R-:W-:Y:S01]  /*4370*/  IMAD R9, R22.reuse, R12, R9 ;  /* 0x0000000c16097224 */ /* 0x040fe200078e0209 */
[C---:B------:R-:W-:Y:S01]  /*4380*/  ISETP.GT.U32.AND P4, PT, R22.reuse, R6, PT ;  /* 0x000000061600720c */ /* 0x040fe20003f84070 */
[----:B------:R-:W-:Y:S02]  /*4390*/  IMAD.MOV.U32 R13, RZ, RZ, R4 ;  /* 0x000000ffff0d7224 */ /* 0x000fe400078e0004 */
[----:B------:R-:W-:Y:S01]  /*43a0*/  IMAD R0, R22, R5, R0 ;  /* 0x0000000516007224 */ /* 0x000fe200078e0200 */
[----:B------:R-:W-:Y:S01]  /*43b0*/  IADD3 R5, R24, 0xe8, RZ ;  /* 0x000000e818057810 */ /* 0x000fe20007ffe0ff */
[----:B------:R-:W-:Y:S01]  /*43c0*/  @!P6 IMAD.MOV R13, RZ, RZ, -R13 ;  /* 0x000000ffff0de224 */ /* 0x000fe200078e0a0d */
[----:B------:R-:W-:Y:S01]  /*43d0*/  ISETP.GT.U32.AND P6, PT, R22, R9, PT ;  /* 0x000000091600720c */ /* 0x000fe20003fc4070 */
[----:B------:R-:W-:Y:S01]  /*43e0*/  @!P3 IMAD.IADD R10, R10, 0x1, -R22 ;  /* 0x000000010a0ab824 */ /* 0x000fe200078e0a16 */
[----:B------:R-:W-:Y:S01]  /*43f0*/  ISETP.GT.U32.AND P3, PT, R22, R0, PT ;  /* 0x000000001600720c */ /* 0x000fe20003f64070 */
[----:B------:R-:W-:Y:S01]  /*4400*/  IMAD.HI.U32 R4, R3, R2, RZ ;  /* 0x0000000203047227 */ /* 0x000fe200078e00ff */
[----:B------:R0:W-:Y:S01]  /*4410*/  STL [R1+0xcc], R13 ;  /* 0x0000cc0d01007387 */ /* 0x0001e20000100800 */
[----:B------:R-:W-:-:S02]  /*4420*/  IABS R8, R5 ;  /* 0x0000000500087213 */ /* 0x000fc40000000000 */
[----:B------:R-:W-:Y:S01]  /*4430*/  @!P4 IMAD.IADD R6, R6, 0x1, -R22 ;  /* 0x000000010606c824 */ /* 0x000fe200078e0a16 */
[----:B------:R-:W-:Y:S01]  /*4440*/  ISETP.GE.AND P4, PT, R7, RZ, PT ;  /* 0x000000ff0700720c */ /* 0x000fe20003f86270 */
[----:B------:R-:W-:Y:S01]  /*4450*/  IMAD.MOV R4, RZ, RZ, -R4 ;  /* 0x000000ffff047224 */ /* 0x000fe200078e0a04 */
[----:B------:R-:W-:Y:S01]  /*4460*/  IADD3 R7, R24, 0xec, RZ ;  /* 0x000000ec18077810 */ /* 0x000fe20007ffe0ff */
[----:B------:R-:W-:Y:S01]  /*4470*/  IMAD.MOV.U32 R12, RZ, RZ, R6 ;  /* 0x000000ffff0c7224 */ /* 0x000fe200078e0006 */
[----:B------:R1:W-:Y:S01]  /*4480*/  STL [R1+0xc8], R11 ;  /* 0x0000c80b01007387 */ /* 0x0003e20000100800 */
[----:B------:R-:W-:Y:S01]  /*4490*/  @!P6 IMAD.IADD R9, R9, 0x1, -R22 ;  /* 0x000000010909e824 */ /* 0x000fe200078e0a16 */
[----:B0-----:R-:W-:Y:S01]  /*44a0*/  IABS R13, R7 ;  /* 0x00000007000d7213 */ /* 0x001fe20000000000 */
[----:B------:R-:W-:Y:S01]  /*44b0*/  IMAD R2, R22, R4, R2 ;  /* 0x0000000416027224 */ /* 0x000fe200078e0202 */
[----:B------:R-:W-:Y:S01]  /*44c0*/  IADD3 R4, R24, 0xe4, RZ ;  /* 0x000000e418047810 */ /* 0x000fe20007ffe0ff */
[----:B------:R-:W-:Y:S01]  /*44d0*/  @!P3 IMAD.IADD R0, R0, 0x1, -R22 ;  /* 0x000000010000b824 */ /* 0x000fe200078e0a16 */
[C---:B------:R-:W-:Y:S01]  /*44e0*/  ISETP.GT.U32.AND P6, PT, R22.reuse, R9, PT ;  /* 0x000000091600720c */ /* 0x040fe20003fc4070 */
[----:B------:R-:W-:Y:S01]  /*44f0*/  @!P0 IMAD.MOV R12, RZ, RZ, -R12 ;  /* 0x000000ffff0c8224 */ /* 0x000fe200078e0a0c */
[C---:B------:R-:W-:Y:S01]  /*4500*/  ISETP.GT.U32.AND P0, PT, R22.reuse, R2, PT ;  /* 0x000000021600720c */ /* 0x040fe20003f04070 */
[----:B-1----:R-:W-:Y:S01]  /*4510*/  IMAD.MOV.U32 R11, RZ, RZ, R10 ;  /* 0x000000ffff0b7224 */ /* 0x002fe200078e000a */
[----:B------:R-:W-:Y:S01]  /*4520*/  ISETP.GT.U32.AND P3, PT, R22, R0, PT ;  /* 0x000000001600720c */ /* 0x000fe20003f64070 */
[----:B------:R-:W-:Y:S01]  /*4530*/  IMAD.HI.U32 R10, R3, R13, RZ ;  /* 0x0000000d030a7227 */ /* 0x000fe200078e00ff */
[----:B------:R0:W-:Y:S01]  /*4540*/  STL [R1+0xc4], R12 ;  /* 0x0000c40c01007387 */ /* 0x0001e20000100800 */
[----:B------:R-:W-:-:S02]  /*4550*/  IABS R6, R4 ;  /* 0x0000000400067213 */ /* 0x000fc40000000000 */
[----:B------:R-:W-:Y:S02]  /*4560*/  IMAD.MOV R10, RZ, RZ, -R10 ;  /* 0x000000ffff0a7224 */ /* 0x000fe400078e0a0a */
[----:B------:R-:W-:Y:S01]  /*4570*/  @!P2 IMAD.MOV R11, RZ, RZ, -R11 ;  /* 0x000000ffff0ba224 */ /* 0x000fe200078e0a0b */
[----:B------:R-:W-:Y:S01]  /*4580*/  ISETP.GE.AND P2, PT, R7, RZ, PT ;  /* 0x000000ff0700720c */ /* 0x000fe20003f46270 */
[----:B------:R-:W-:Y:S02]  /*4590*/  IMAD R13, R22, R10, R13 ;  /* 0x0000000a160d7224 */ /* 0x000fe400078e020d */
[--C-:B------:R-:W-:Y:S01]  /*45a0*/  @!P6 IMAD.IADD R9, R9, 0x1, -R22.reuse ;  /* 0x000000010909e824 */ /* 0x100fe200078e0a16 */
[----:B------:R-:W-:Y:S01]  /*45b0*/  ISETP.GE.AND P6, PT, R5, RZ, PT ;  /* 0x000000ff0500720c */ /* 0x000fe20003fc6270 */
[--C-:B------:R-:W-:Y:S01]  /*45c0*/  @!P0 IMAD.IADD R2, R2, 0x1, -R22.reuse ;  /* 0x0000000102028824 */ /* 0x100fe200078e0a16 */
[----:B------:R1:W-:Y:S01]  /*45d0*/  STL [R1+0xc0], R11 ;  /* 0x0000c00b01007387 */ /* 0x0003e20000100800 */
[----:B------:R-:W-:Y:S01]  /*45e0*/  @!P3 IMAD.IADD R0, R0, 0x1, -R22 ;  /* 0x000000010000b824 */ /* 0x000fe200078e0a16 */
[C---:B------:R-:W-:Y:S01]  /*45f0*/  ISETP.GT.U32.AND P3, PT, R22.reuse, R13, PT ;  /* 0x0000000d1600720c */ /* 0x040fe20003f64070 */
[----:B------:R-:W-:Y:S01]  /*4600*/  IMAD.HI.U32 R5, R3, R8, RZ ;  /* 0x0000000803057227 */ /* 0x000fe200078e00ff */
[----:B------:R-:W-:-:S02]  /*4610*/  ISETP.GT.U32.AND P0, PT, R22, R2, PT ;  /* 0x000000021600720c */ /* 0x000fc40003f04070 */
[----:B0-----:R-:W-:Y:S01]  /*4620*/  IADD3 R12, R24, 0xe0, RZ ;  /* 0x000000e0180c7810 */ /* 0x001fe20007ffe0ff */
[----:B------:R-:W-:Y:S02]  /*4630*/  IMAD.MOV R5, RZ, RZ, -R5 ;  /* 0x000000ffff057224 */ /* 0x000fe400078e0a05 */
[----:B------:R-:W-:-:S04]  /*4640*/  IMAD.HI.U32 R7, R3, R6, RZ ;  /* 0x0000000603077227 */ /* 0x000fc800078e00ff */
[----:B-1----:R-:W-:Y:S02]  /*4650*/  IMAD.MOV.U32 R11, RZ, RZ, R9 ;  /* 0x000000ffff0b7224 */ /* 0x002fe400078e0009 */
[----:B------:R-:W-:Y:S02]  /*4660*/  IMAD R8, R22, R5, R8 ;  /* 0x0000000516087224 */ /* 0x000fe400078e0208 */
[----:B------:R-:W-:Y:S01]  /*4670*/  IMAD.MOV.U32 R9, RZ, RZ, R0 ;  /* 0x000000ffff097224 */ /* 0x000fe200078e0000 */
[----:B------:R-:W-:Y:S01]  /*4680*/  IADD3 R0, R24, 0xdc, RZ ;  /* 0x000000dc18007810 */ /* 0x000fe20007ffe0ff */
[--C-:B------:R-:W-:Y:S02]  /*4690*/  @!P3 IMAD.IADD R13, R13, 0x1, -R22.reuse ;  /* 0x000000010d0db824 */ /* 0x100fe400078e0a16 */
[----:B------:R-:W-:Y:S01]  /*46a0*/  @!P5 IMAD.MOV R9, RZ, RZ, -R9 ;  /* 0x000000ffff09d224 */ /* 0x000fe200078e0a09 */
[C---:B------:R-:W-:Y:S01]  /*46b0*/  ISETP.GT.U32.AND P5, PT, R22.reuse, R8, PT ;  /* 0x000000081600720c */ /* 0x040fe20003fa4070 */
[----:B------:R-:W-:Y:S01]  /*46c0*/  @!P1 IMAD.MOV R11, RZ, RZ, -R11 ;  /* 0x000000ffff0b9224 */ /* 0x000fe200078e0a0b */
[----:B------:R-:W-:Y:S01]  /*46d0*/  ISETP.GT.U32.AND P3, PT, R22, R13, PT ;  /* 0x0000000d1600720c */ /* 0x000fe20003f64070 */
[----:B------:R-:W-:Y:S01]  /*46e0*/  IMAD.MOV R7, RZ, RZ, -R7 ;  /* 0x000000ffff077224 */ /* 0x000fe200078e0a07 */
[----:B------:R-:W-:Y:S01]  /*46f0*/  ISETP.GE.AND P1, PT, R4, RZ, PT ;  /* 0x000000ff0400720c */ /* 0x000fe20003f26270 */
[----:B------:R-:W-:Y:S01]  /*4700*/  @!P0 IMAD.IADD R2, R2, 0x1, -R22 ;  /* 0x0000000102028824 */ /* 0x000fe200078e0a16 */
[----:B------:R0:W-:Y:S01]  /*4710*/  STL [R1+0xbc], R11 ;  /* 0x0000bc0b01007387 */ /* 0x0001e20000100800 */
[----:B------:R-:W-:Y:S01]  /*4720*/  IMAD R6, R22, R7, R6 ;  /* 0x0000000716067224 */ /* 0x000fe200078e0206 */
[----:B------:R-:W-:Y:S01]  /*4730*/  ISETP.GE.AND P0, PT, R12, RZ, PT ;  /* 0x000000ff0c00720c */ /* 0x000fe20003f06270 */
[----:B------:R-:W-:Y:S01]  /*4740*/  IMAD.MOV.U32 R14, RZ, RZ, R2 ;  /* 0x000000ffff0e7224 */ /* 0x000fe200078e0002 */
[----:B------:R-:W-:Y:S01]  /*4750*/  IABS R12, R12 ;  /* 0x0000000c000c7213 */ /* 0x000fe20000000000 */
[----:B------:R1:W-:Y:S01]  /*4760*/  STL [R1+0xb8], R9 ;  /* 0x0000b80901007387 */ /* 0x0003e20000100800 */
[----:B------:R-:W-:Y:S01]  /*4770*/  IADD3 R4, R24, 0xd8, RZ ;  /* 0x000000d818047810 */ /* 0x000fe20007ffe0ff */
[----:B------:R-:W-:Y:S01]  /*4780*/  @!P4 IMAD.MOV R14, RZ, RZ, -R14 ;  /* 0x000000ffff0ec224 */ /* 0x000fe200078e0a0e */
[----:B------:R-:W-:Y:S01]  /*4790*/  ISETP.GT.U32.AND P4, PT, R22, R6, PT ;  /* 0x000000061600720c */ /* 0x000fe20003f84070 */
[--C-:B------:R-:W-:Y:S01]  /*47a0*/  @!P5 IMAD.IADD R8, R8, 0x1, -R22.reuse ;  /* 0x000000010808d824 */ /* 0x100fe200078e0a16 */
[----:B0-----:R-:W-:Y:S01]  /*47b0*/  IABS R11, R0 ;  /* 0x00000000000b7213 */ /* 0x001fe20000000000 */
[----:B------:R-:W-:Y:S01]  /*47c0*/  @!P3 IMAD.IADD R13, R13, 0x1, -R22 ;  /* 0x000000010d0db824 */ /* 0x000fe200078e0a16 */
[----:B------:R-:W-:Y:S01]  /*47d0*/  IABS R7, R4 ;  /* 0x0000000400077213 */ /* 0x000fe20000000000 */
[C---:B------:R-:W-:Y:S01]  /*47e0*/  IMAD.HI.U32 R10, R3.reuse, R12, RZ ;  /* 0x0000000c030a7227 */ /* 0x040fe200078e00ff */
[----:B------:R-:W-:Y:S01]  /*47f0*/  ISETP.GT.U32.AND P5, PT, R22, R8, PT ;  /* 0x000000081600720c */ /* 0x000fe20003fa4070 */
[----:B------:R0:W-:Y:S01]  /*4800*/  STL [R1+0xb4], R14 ;  /* 0x0000b40e01007387 */ /* 0x0001e20000100800 */
[----:B-1----:R-:W-:Y:S01]  /*4810*/  IADD3 R9, R24, 0xd4, RZ ;  /* 0x000000d418097810 */ /* 0x002fe20007ffe0ff */
[----:B------:R-:W-:Y:S01]  /*4820*/  IMAD.HI.U32 R2, R3, R11, RZ ;  /* 0x0000000b03027227 */ /* 0x000fe200078e00ff */
[----:B------:R-:W-:-:S02]  /*4830*/  ISETP.GE.AND P3, PT, R0, RZ, PT ;  /* 0x000000ff0000720c */ /* 0x000fc40003f66270 */
[----:B------:R-:W-:Y:S01]  /*4840*/  IABS R5, R9 ;  /* 0x0000000900057213 */ /* 0x000fe20000000000 */
[----:B------:R-:W-:Y:S02]  /*4850*/  IMAD.MOV R2, RZ, RZ, -R2 ;  /* 0x000000ffff027224 */ /* 0x000fe400078e0a02 */
[----:B------:R-:W-:Y:S02]  /*4860*/  IMAD.MOV.U32 R15, RZ, RZ, R13 ;  /* 0x000000ffff0f7224 */ /* 0x000fe400078e000d */
[----:B------:R-:W-:Y:S02]  /*4870*/  IMAD R11, R22, R2, R11 ;  /* 0x00000002160b7224 */ /* 0x000fe400078e020b */
[----:B------:R-:W-:Y:S02]  /*4880*/  @!P4 IMAD.IADD R6, R6, 0x1, -R22 ;  /* 0x000000010606c824 */ /* 0x000fe400078e0a16 */
[----:B------:R-:W-:Y:S01]  /*4890*/  @!P2 IMAD.MOV R15, RZ, RZ, -R15 ;  /* 0x000000ffff0fa224 */ /* 0x000fe200078e0a0f */
[C---:B------:R-:W-:Y:S01]  /*48a0*/  ISETP.GT.U32.AND P2, PT, R22.reuse, R11, PT ;  /* 0x0000000b1600720c */ /* 0x040fe20003f44070 */
[----:B------:R-:W-:Y:S01]  /*48b0*/  IMAD.MOV R10, RZ, RZ, -R10 ;  /* 0x000000ffff0a7224 */ /* 0x000fe200078e0a0a */
[----:B------:R-:W-:Y:S01]  /*48c0*/  ISETP.GT.U32.AND P4, PT, R22, R6, PT ;  /* 0x000000061600720c */ /* 0x000fe20003f84070 */
[----:B------:R-:W-:Y:S01]  /*48d0*/  @!P5 IMAD.IADD R8, R8, 0x1, -R22 ;  /* 0x000000010808d824 */ /* 0x000fe200078e0a16 */
[----:B------:R-:W-:Y:S01]  /*48e0*/  STL [R1+0xb0], R15 ;  /* 0x0000b00f01007387 */ /* 0x000fe20000100800 */
[----:B------:R-:W-:Y:S01]  /*48f0*/  IMAD R12, R22, R10, R12 ;  /* 0x0000000a160c7224 */ /* 0x000fe200078e020c */
[----:B------:R-:W-:Y:S01]  /*4900*/  IADD3 R10, R24, 0xd0, RZ ;  /* 0x000000d0180a7810 */ /* 0x000fe20007ffe0ff */
[----:B------:R-:W-:-:S02]  /*4910*/  IMAD.MOV.U32 R0, RZ, RZ, R5 ;  /* 0x000000ffff007224 */ /* 0x000fc400078e0005 */
[----:B------:R-:W-:Y:S01]  /*4920*/  IMAD.HI.U32 R5, R3, R7, RZ ;  /* 0x0000000703057227 */ /* 0x000fe200078e00ff */
[----:B------:R-:W-:-:S03]  /*4930*/  ISETP.GT.U32.AND P5, PT, R22, R12, PT ;  /* 0x0000000c1600720c */ /* 0x000fc60003fa4070 */
[----:B0-----:R-:W-:Y:S02]  /*4940*/  IMAD.MOV.U32 R14, RZ, RZ, R8 ;  /* 0x000000ffff0e7224 */ /* 0x001fe400078e0008 */
[----:B------:R-:W-:Y:S02]  /*4950*/  IMAD.MOV R5, RZ, RZ, -R5 ;  /* 0x000000ffff057224 */ /* 0x000fe400078e0a05 */
[----:B------:R-:W-:Y:S01]  /*4960*/  @!P6 IMAD.MOV R14, RZ, RZ, -R14 ;  /* 0x000000ffff0ee224 */ /* 0x000fe200078e0a0e */
[----:B------:R-:W-:Y:S01]  /*4970*/  ISETP.GE.AND P6, PT, R4, RZ, PT ;  /* 0x000000ff0400720c */ /* 0x000fe20003fc6270 */
[----:B------:R-:W-:Y:S01]  /*4980*/  IMAD.HI.U32 R2, R3, R0, RZ ;  /* 0x0000000003027227 */ /* 0x000fe200078e00ff */
[----:B------:R-:W-:Y:S02]  /*4990*/  IABS R4, R10 ;  /* 0x0000000a00047213 */ /* 0x000fe40000000000 */
[----:B------:R0:W-:Y:S01]  /*49a0*/  STL [R1+0xac], R14 ;  /* 0x0000ac0e01007387 */ /* 0x0001e20000100800 */
[----:B------:R-:W-:-:S02]  /*49b0*/  @!P2 IMAD.IADD R11, R11, 0x1, -R22 ;  /* 0x000000010b0ba824 */ /* 0x000fc400078e0a16 */
[----:B------:R-:W-:Y:S01]  /*49c0*/  IMAD R7, R22, R5, R7 ;  /* 0x0000000516077224 */ /* 0x000fe200078e0207 */
[----:B------:R-:W-:Y:S01]  /*49d0*/  IADD3 R5, R24, 0xc8, RZ ;  /* 0x000000c818057810 */ /* 0x000fe20007ffe0ff */
[----:B------:R-:W-:Y:S01]  /*49e0*/  IMAD.MOV R2, RZ, RZ, -R2 ;  /* 0x000000ffff027224 */ /* 0x000fe200078e0a02 */
[----:B------:R-:W-:Y:S01]  /*49f0*/  ISETP.GT.U32.AND P2, PT, R22, R11, PT ;  /* 0x0000000b1600720c */ /* 0x000fe20003f44070 */
[----:B------:R-:W-:Y:S01]  /*4a00*/  @!P4 IMAD.IADD R6, R6, 0x1, -R22 ;  /* 0x000000010606c824 */ /* 0x000fe200078e0a16 */
[----:B------:R-:W-:Y:S01]  /*4a10*/  ISETP.GT.U32.AND P4, PT, R22, R7, PT ;  /* 0x000000071600720c */ /* 0x000fe20003f84070 */
[----:B------:R-:W-:-:S04]  /*4a20*/  IMAD.HI.U32 R13, R3, R4, RZ ;  /* 0x00000004030d7227 */ /* 0x000fc800078e00ff */
[----:B------:R-:W-:Y:S01]  /*4a30*/  IMAD R0, R22, R2, R0 ;  /* 0x0000000216007224 */ /* 0x000fe200078e0200 */
[----:B------:R-:W-:Y:S01]  /*4a40*/  IADD3 R2, R24, 0xcc, RZ ;  /* 0x000000cc18027810 */ /* 0x000fe20007ffe0ff */
[----:B0-----:R-:W-:Y:S01]  /*4a50*/  IMAD.MOV.U32 R14, RZ, RZ, R6 ;  /* 0x000000ffff0e7224 */ /* 0x001fe200078e0006 */
[----:B------:R-:W-:Y:S01]  /*4a60*/  IABS R6, R5 ;  /* 0x0000000500067213 */ /* 0x000fe20000000000 */
[----:B------:R-:W-:Y:S01]  /*4a70*/  @!P5 IMAD.IADD R12, R12, 0x1, -R22 ;  /* 0x000000010c0cd824 */ /* 0x000fe200078e0a16 */
[----:B------:R-:W-:Y:S01]  /*4a80*/  IABS R8, R2 ;  /* 0x0000000200087213 */ /* 0x000fe20000000000 */
[----:B------:R-:W-:Y:S02]  /*4a90*/  IMAD.MOV R13, RZ, RZ, -R13 ;  /* 0x000000ffff0d7224 */ /* 0x000fe400078e0a0d */
[----:B------:R-:W-:Y:S01]  /*4aa0*/  @!P1 IMAD.MOV R14, RZ, RZ, -R14 ;  /* 0x000000ffff0e9224 */ /* 0x000fe200078e0a0e */
[C---:B------:R-:W-:Y:S01]  /*4ab0*/  ISETP.GT.U32.AND P1, PT, R22.reuse, R0, PT ;  /* 0x000000001600720c */ /* 0x040fe20003f24070 */
[C---:B------:R-:W-:Y:S01]  /*4ac0*/  IMAD R4, R22.reuse, R13, R4 ;  /* 0x0000000d16047224 */ /* 0x040fe200078e0204 */
[C---:B------:R-:W-:Y:S01]  /*4ad0*/  ISETP.GT.U32.AND P5, PT, R22.reuse, R12, PT ;  /* 0x0000000c1600720c */ /* 0x040fe20003fa4070 */
[--C-:B------:R-:W-:Y:S01]  /*4ae0*/  @!P2 IMAD.IADD R11, R11, 0x1, -R22.reuse ;  /* 0x000000010b0ba824 */ /* 0x100fe200078e0a16 */
[----:B------:R0:W-:Y:S01]  /*4af0*/  STL [R1+0xa8], R14 ;  /* 0x0000a80e01007387 */ /* 0x0001e20000100800 */
[----:B------:R-:W-:Y:S01]  /*4b00*/  @!P4 IMAD.IADD R7, R7, 0x1, -R22 ;  /* 0x000000010707c824 */ /* 0x000fe200078e0a16 */
[----:B------:R-:W-:Y:S01]  /*4b10*/  ISETP.GT.U32.AND P2, PT, R22, R4, PT ;  /* 0x000000041600720c */ /* 0x000fe20003f44070 */
[----:B------:R-:W-:Y:S01]  /*4b20*/  @!P3 IMAD.MOV R11, RZ, RZ, -R11 ;  /* 0x000000ffff0bb224 */ /* 0x000fe200078e0a0b */
[----:B------:R-:W-:-:S02]  /*4b30*/  ISETP.GE.AND P3, PT, R2, RZ, PT ;  /* 0x000000ff0200720c */ /* 0x000fc40003f66270 */
[----:B------:R-:W-:-:S03]  /*4b40*/  ISETP.GT.U32.AND P4, PT, R22, R7, PT ;  /* 0x000000071600720c */ /* 0x000fc60003f84070 */
[--C-:B------:R-:W-:Y:S02]  /*4b50*/  @!P1 IMAD.IADD R0, R0, 0x1, -R22.reuse ;  /* 0x0000000100009824 */ /* 0x100fe400078e0a16 */
[----:B------:R-:W-:Y:S01]  /*4b60*/  @!P5 IMAD.IADD R12, R12, 0x1, -R22 ;  /* 0x000000010c0cd824 */ /* 0x000fe200078e0a16 */
[----:B------:R-:W-:Y:S01]  /*4b70*/  ISETP.GE.AND P5, PT, R9, RZ, PT ;  /* 0x000000ff0900720c */ /* 0x000fe20003fa6270 */
[----:B------:R-:W-:Y:S01]  /*4b80*/  IMAD.HI.U32 R9, R3, R8, RZ ;  /* 0x0000000803097227 */ /* 0x000fe200078e00ff */
[----:B------:R-:W-:-:S03]  /*4b90*/  ISETP.GT.U32.AND P1, PT, R22, R0, PT ;  /* 0x000000001600720c */ /* 0x000fc60003f24070 */
[----:B0-----:R-:W-:Y:S02]  /*4ba0*/  IMAD.MOV.U32 R14, RZ, RZ, R12 ;  /* 0x000000ffff0e7224 */ /* 0x001fe400078e000c */
[----:B------:R-:W-:Y:S02]  /*4bb0*/  @!P2 IMAD.IADD R4, R4, 0x1, -R22 ;  /* 0x000000010404a824 */ /* 0x000fe400078e0a16 */
[----:B------:R-:W-:Y:S01]  /*4bc0*/  @!P0 IMAD.MOV R14, RZ, RZ, -R14 ;  /* 0x000000ffff0e8224 */ /* 0x000fe200078e0a0e */
[----:B------:R-:W-:Y:S01]  /*4bd0*/  ISETP.GE.AND P0, PT, R10, RZ, PT ;  /* 0x000000ff0a00720c */ /* 0x000fe20003f06270 */
[----:B------:R-:W-:Y:S01]  /*4be0*/  IMAD.MOV R9, RZ, RZ, -R9 ;  /* 0x000000ffff097224 */ /* 0x000fe200078e0a09 */
[C---:B------:R-:W-:Y:S01]  /*4bf0*/  ISETP.GT.U32.AND P2, PT, R22.reuse, R4, PT ;  /* 0x000000041600720c */ /* 0x040fe20003f44070 */
[----:B------:R-:W-:Y:S01]  /*4c00*/  @!P4 IMAD.IADD R7, R7, 0x1, -R22 ;  /* 0x000000010707c824 */ /* 0x000fe200078e0a16 */
[----:B------:R0:W-:Y:S01]  /*4c10*/  STL [R1+0xa4], R14 ;  /* 0x0000a40e01007387 */ /* 0x0001e20000100800 */
[----:B------:R-:W-:Y:S01]  /*4c20*/  IMAD R2, R22, R9, R8 ;  /* 0x0000000916027224 */ /* 0x000fe200078e0208 */
[----:B------:R-:W-:Y:S01]  /*4c30*/  IADD3 R8, R24, 0xc4, RZ ;  /* 0x000000c418087810 */ /* 0x000fe20007ffe0ff */
[----:B------:R-:W-:Y:S01]  /*4c40*/  @!P1 IMAD.IADD R0, R0, 0x1, -R22 ;  /* 0x0000000100009824 */ /* 0x000fe200078e0a16 */
[----:B------:R1:W-:Y:S01]  /*4c50*/  STL [R1+0xa0], R11 ;  /* 0x0000a00b01007387 */ /* 0x0003e20000100800 */
[----:B------:R-:W-:Y:S01]  /*4c60*/  IMAD.HI.U32 R10, R3, R6, RZ ;  /* 0x00000006030a7227 */ /* 0x000fe200078e00ff */
[----:B------:R-:W-:-:S02]  /*4c70*/  ISETP.GT.U32.AND P1, PT, R22, R2, PT ;  /* 0x000000021600720c */ /* 0x000fc40003f24070 */
[----:B------:R-:W-:Y:S01]  /*4c80*/  ISETP.GE.AND P4, PT, R5, RZ, PT ;  /* 0x000000ff0500720c */ /* 0x000fe20003f86270 */
[----:B------:R-:W-:Y:S01]  /*4c90*/  IMAD.MOV R10, RZ, RZ, -R10 ;  /* 0x000000ffff0a7224 */ /* 0x000fe200078e0a0a */
[----:B------:R-:W-:Y:S01]  /*4ca0*/  IADD3 R5, R24, 0xc0, RZ ;  /* 0x000000c018057810 */ /* 0x000fe20007ffe0ff */
[----:B------:R-:W-:Y:S01]  /*4cb0*/  @!P2 IMAD.IADD R4, R4, 0x1, -R22 ;  /* 0x000000010404a824 */ /* 0x000fe200078e0a16 */
[----:B0-----:R-:W-:Y:S01]  /*4cc0*/  IADD3 R14, R24, 0xbc, RZ ;  /* 0x000000bc180e7810 */ /* 0x001fe20007ffe0ff */
[----:B------:R-:W-:Y:S02]  /*4cd0*/  IMAD R6, R22, R10, R6 ;  /* 0x0000000a16067224 */ /* 0x000fe400078e0206 */
[----:B-1----:R-:W-:Y:S01]  /*4ce0*/  IMAD.MOV.U32 R11, RZ, RZ, R7 ;  /* 0x000000ffff0b7224 */ /* 0x002fe200078e0007 */
[----:B------:R-:W-:Y:S01]  /*4cf0*/  ISETP.GE.AND P2, PT, R14, RZ, PT ;  /* 0x000000ff0e00720c */ /* 0x000fe20003f46270 */
[----:B------:R-:W-:Y:S01]  /*4d00*/  IMAD.MOV.U32 R12, RZ, RZ, R0 ;  /* 0x000000ffff0c7224 */ /* 0x000fe200078e0000 */
[----:B------:R-:W-:Y:S01]  /*4d10*/  IADD3 R0, R24, 0xb8, RZ ;  /* 0x000000b818007810 */ /* 0x000fe20007ffe0ff */
[----:B------:R-:W-:Y:S01]  /*4d20*/  @!P6 IMAD.MOV R11, RZ, RZ, -R11 ;  /* 0x000000ffff0be224 */ /* 0x000fe200078e0a0b */
[----:B------:R-:W-:Y:S01]  /*4d30*/  ISETP.GE.AND P6, PT, R8, RZ, PT ;  /* 0x000000ff0800720c */ /* 0x000fe20003fc6270 */
[----:B------:R-:W-:Y:S01]  /*4d40*/  @!P1 IMAD.IADD R2, R2, 0x1, -R22 ;  /* 0x0000000102029824 */ /* 0x000fe200078e0a16 */
[----:B------:R-:W-:Y:S01]  /*4d50*/  IABS R14, R14 ;  /* 0x0000000e000e7213 */ /* 0x000fe20000000000 */
[----:B------:R-:W-:Y:S01]  /*4d60*/  @!P5 IMAD.MOV R12, RZ, RZ, -R12 ;  /* 0x000000ffff0cd224 */ /* 0x000fe200078e0a0c */
[----:B------:R0:W-:Y:S01]  /*4d70*/  STL [R1+0x9c], R11 ;  /* 0x00009c0b01007387 */ /* 0x0001e20000100800 */
[----:B------:R-:W-:-:S02]  /*4d80*/  ISETP.GE.AND P5, PT, R5, RZ, PT ;  /* 0x000000ff0500720c */ /* 0x000fc40003fa6270 */
[----:B------:R-:W-:Y:S01]  /*4d90*/  ISETP.GT.U32.AND P1, PT, R22, R2, PT ;  /* 0x000000021600720c */ /* 0x000fe20003f24070 */
[C---:B------:R-:W-:Y:S01]  /*4da0*/  IMAD.HI.U32 R9, R3.reuse, R14, RZ ;  /* 0x0000000e03097227 */ /* 0x040fe200078e00ff */
[----:B------:R-:W-:Y:S01]  /*4db0*/  IABS R5, R5 ;  /* 0x0000000500057213 */ /* 0x000fe20000000000 */
[----:B------:R1:W-:Y:S01]  /*4dc0*/  STL [R1+0x94], R12 ;  /* 0x0000940c01007387 */ /* 0x0003e20000100800 */
[----:B------:R-:W-:Y:S01]  /*4dd0*/  IABS R13, R0 ;  /* 0x00000000000d7213 */ /* 0x000fe20000000000 */
[----:B------:R-:W-:Y:S01]  /*4de0*/  IMAD.MOV R9, RZ, RZ, -R9 ;  /* 0x000000ffff097224 */ /* 0x000fe200078e0a09 */
[----:B0-----:R-:W-:Y:S01]  /*4df0*/  IABS R11, R8 ;  /* 0x00000008000b7213 */ /* 0x001fe20000000000 */
[----:B------:R-:W-:Y:S01]  /*4e00*/  IMAD.MOV.U32 R8, RZ, RZ, R4 ;  /* 0x000000ffff087224 */ /* 0x000fe200078e0004 */
[----:B------:R-:W-:Y:S01]  /*4e10*/  IADD3 R4, R24, 0xb4, RZ ;  /* 0x000000b418047810 */ /* 0x000fe20007ffe0ff */
[----:B------:R-:W-:-:S03]  /*4e20*/  IMAD.HI.U32 R10, R3, R13, RZ ;  /* 0x0000000d030a7227 */ /* 0x000fc600078e00ff */
[----:B-1----:R-:W-:Y:S01]  /*4e30*/  IABS R12, R4 ;  /* 0x00000004000c7213 */ /* 0x002fe20000000000 */
[----:B------:R-:W-:Y:S01]  /*4e40*/  @!P0 IMAD.MOV R8, RZ, RZ, -R8 ;  /* 0x000000ffff088224 */ /* 0x000fe200078e0a08 */
[----:B------:R-:W-:Y:S01]  /*4e50*/  ISETP.GT.U32.AND P0, PT, R22, R6, PT ;  /* 0x000000061600720c */ /* 0x000fe20003f04070 */
[----:B------:R-:W-:-:S03]  /*4e60*/  IMAD.HI.U32 R7, R3, R11, RZ ;  /* 0x0000000b03077227 */ /* 0x000fc600078e00ff */
[----:B------:R0:W-:Y:S01]  /*4e70*/  STL [R1+0x90], R8 ;  /* 0x0000900801007387 */ /* 0x0001e20000100800 */
[----:B------:R-:W-:Y:S02]  /*4e80*/  IMAD.MOV R7, RZ, RZ, -R7 ;  /* 0x000000ffff077224 */ /* 0x000fe400078e0a07 */
[----:B------:R-:W-:Y:S02]  /*4e90*/  @!P1 IMAD.IADD R2, R2, 0x1, -R22 ;  /* 0x0000000102029824 */ /* 0x000fe400078e0a16 */
[----:B------:R-:W-:Y:S02]  /*4ea0*/  IMAD R11, R22, R7, R11 ;  /* 0x00000007160b7224 */ /* 0x000fe400078e020b */
[----:B------:R-:W-:-:S03]  /*4eb0*/  IMAD.HI.U32 R7, R3, R5, RZ ;  /* 0x0000000503077227 */ /* 0x000fc600078e00ff */
[----:B------:R-:W-:Y:S01]  /*4ec0*/  ISETP.GT.U32.AND P1, PT, R22, R11, PT ;  /* 0x0000000b1600720c */ /* 0x000fe20003f24070 */
[----:B------:R-:W-:Y:S01]  /*4ed0*/  @!P0 IMAD.IADD R6, R6, 0x1, -R22 ;  /* 0x0000000106068824 */ /* 0x000fe200078e0a16 */
[----:B0-----:R-:W-:Y:S01]  /*4ee0*/  IADD3 R8, R24, 0xb0, RZ ;  /* 0x000000b018087810 */ /* 0x001fe20007ffe0ff */
[----:B------:R-:W-:Y:S02]  /*4ef0*/  IMAD.MOV R7, RZ, RZ, -R7 ;  /* 0x000000ffff077224 */ /* 0x000fe400078e0a07 */
[----:B------:R-:W-:Y:S01]  /*4f00*/  IMAD.MOV R10, RZ, RZ, -R10 ;  /* 0x000000ffff0a7224 */ /* 0x000fe200078e0a0a */
[C---:B------:R-:W-:Y:S01]  /*4f10*/  ISETP.GT.U32.AND P0, PT, R22.reuse, R6, PT ;  /* 0x000000061600720c */ /* 0x040fe20003f04070 */
[C---:B------:R-:W-:Y:S02]  /*4f20*/  IMAD R5, R22.reuse, R7, R5 ;  /* 0x0000000716057224 */ /* 0x040fe400078e0205 */
[----:B------:R-:W-:Y:S01]  /*4f30*/  IMAD R14, R22, R9, R14 ;  /* 0x00000009160e7224 */ /* 0x000fe200078e020e */
[----:B------:R-:W-:Y:S01]  /*4f40*/  IABS R9, R8 ;  /* 0x0000000800097213 */ /* 0x000fe20000000000 */
[----:B------:R-:W-:-:S02]  /*4f50*/  IMAD.MOV.U32 R16, RZ, RZ, R2 ;  /* 0x000000ffff107224 */ /* 0x000fc400078e0002 */
[----:B------:R-:W-:Y:S02]  /*4f60*/  @!P1 IMAD.IADD R11, R11, 0x1, -R22 ;  /* 0x000000010b0b9824 */ /* 0x000fe400078e0a16 */
[----:B------:R-:W-:Y:S01]  /*4f70*/  IMAD R13, R22, R10, R13 ;  /* 0x0000000a160d7224 */ /* 0x000fe200078e020d */
[----:B------:R-:W-:Y:S01]  /*4f80*/  IADD3 R10, R24, 0xa4, RZ ;  /* 0x000000a4180a7810 */ /* 0x000fe20007ffe0ff */
[----:B------:R-:W-:Y:S01]  /*4f90*/  @!P3 IMAD.MOV R16, RZ, RZ, -R16 ;  /* 0x000000ffff10b224 */ /* 0x000fe200078e0a10 */
[----:B------:R-:W-:Y:S01]  /*4fa0*/  ISETP.GT.U32.AND P1, PT, R22, R11, PT ;  /* 0x0000000b1600720c */ /* 0x000fe20003f24070 */
[----:B------:R-:W-:Y:S01]  /*4fb0*/  @!P0 IMAD.IADD R6, R6, 0x1, -R22 ;  /* 0x0000000106068824 */ /* 0x000fe200078e0a16 */
[C---:B------:R-:W-:Y:S01]  /*4fc0*/  ISETP.GT.U32.AND P0, PT, R22.reuse, R5, PT ;  /* 0x000000051600720c */ /* 0x040fe20003f04070 */
[----:B------:R-:W-:Y:S01]  /*4fd0*/  IMAD.HI.U32 R7, R3, R12, RZ ;  /* 0x0000000c03077227 */ /* 0x000fe200078e00ff */
[----:B------:R-:W-:Y:S01]  /*4fe0*/  ISETP.GT.U32.AND P3, PT, R22, R14, PT ;  /* 0x0000000e1600720c */ /* 0x000fe20003f64070 */
[----:B------:R0:W-:Y:S02]  /*4ff0*/  STL [R1+0x8c], R16 ;  /* 0x00008c1001007387 */ /* 0x0001e40000100800 */
[----:B------:R-:W-:-:S02]  /*5000*/  IMAD.MOV.U32 R15, RZ, RZ, R6 ;  /* 0x000000ffff0f7224 */ /* 0x000fc400078e0006 */
[----:B------:R-:W-:Y:S02]  /*5010*/  IMAD.MOV R7, RZ, RZ, -R7 ;  /* 0x000000ffff077224 */ /* 0x000fe400078e0a07 */
[----:B------:R-:W-:Y:S01]  /*5020*/  @!P4 IMAD.MOV R15, RZ, RZ, -R15 ;  /* 0x000000ffff0fc224 */ /* 0x000fe200078e0a0f */
[C---:B------:R-:W-:Y:S01]  /*5030*/  ISETP.GT.U32.AND P4, PT, R22.reuse, R13, PT ;  /* 0x0000000d1600720c */ /* 0x040fe20003f84070 */
[----:B------:R-:W-:Y:S01]  /*5040*/  IMAD R12, R22, R7, R12 ;  /* 0x00000007160c7224 */ /* 0x000fe200078e020c */
[----:B------:R-:W-:Y:S01]  /*5050*/  IADD3 R7, R24, 0xac, RZ ;  /* 0x000000ac18077810 */ /* 0x000fe20007ffe0ff */
[--C-:B------:R-:W-:Y:S01]  /*5060*/  @!P0 IMAD.IADD R5, R5, 0x1, -R22.reuse ;  /* 0x0000000105058824 */ /* 0x100fe200078e0a16 */
[----:B------:R1:W-:Y:S01]  /*5070*/  STL [R1+0x88], R15 ;  /* 0x0000880f01007387 */ /* 0x0003e20000100800 */
[--C-:B------:R-:W-:Y:S01]  /*5080*/  @!P1 IMAD.IADD R11, R11, 0x1, -R22.reuse ;  /* 0x000000010b0b9824 */ /* 0x100fe200078e0a16 */
[----:B------:R-:W-:Y:S01]  /*5090*/  ISETP.GE.AND P1, PT, R0, RZ, PT ;  /* 0x000000ff0000720c */ /* 0x000fe20003f26270 */
[----:B------:R-:W-:Y:S01]  /*50a0*/  @!P3 IMAD.IADD R14, R14, 0x1, -R22 ;  /* 0x000000010e0eb824 */ /* 0x000fe200078e0a16 */
[----:B------:R-:W-:Y:S01]  /*50b0*/  ISETP.GT.U32.AND P3, PT, R22, R5, PT ;  /* 0x000000051600720c */ /* 0x000fe20003f64070 */
[----:B------:R-:W-:Y:S01]  /*50c0*/  IMAD.HI.U32 R2, R3, R9, RZ ;  /* 0x0000000903027227 */ /* 0x000fe200078e00ff */
[----:B------:R-:W-:-:S02]  /*50d0*/  IABS R0, R7 ;  /* 0x0000000700007213 */ /* 0x000fc40000000000 */
[C---:B------:R-:W-:Y:S01]  /*50e0*/  ISETP.GT.U32.AND P0, PT, R22.reuse, R12, PT ;  /* 0x0000000c1600720c */ /* 0x040fe20003f04070 */
[----:B------:R-:W-:Y:S01]  /*50f0*/  @!P4 IMAD.IADD R13, R13, 0x1, -R22 ;  /* 0x000000010d0dc824 */ /* 0x000fe200078e0a16 */
[C---:B------:R-:W-:Y:S01]  /*5100*/  ISETP.GT.U32.AND P4, PT, R22.reuse, R14, PT ;  /* 0x0000000e1600720c */ /* 0x040fe20003f84070 */
[----:B0-----:R-:W-:Y:S01]  /*5110*/  IMAD.MOV.U32 R16, RZ, RZ, R11 ;  /* 0x000000ffff107224 */ /* 0x001fe200078e000b */
[----:B------:R-:W-:Y:S01]  /*5120*/  IABS R11, R10 ;  /* 0x0000000a000b7213 */ /* 0x000fe20000000000 */
[----:B------:R-:W-:Y:S02]  /*5130*/  IMAD.MOV R2, RZ, RZ, -R2 ;  /* 0x000000ffff027224 */ /* 0x000fe400078e0a02 */
[----:B------:R-:W-:Y:S01]  /*5140*/  @!P6 IMAD.MOV R16, RZ, RZ, -R16 ;  /* 0x000000ffff10e224 */ /* 0x000fe200078e0a10 */
[----:B------:R-:W-:Y:S01]  /*5150*/  ISETP.GT.U32.AND P6, PT, R22, R13, PT ;  /* 0x0000000d1600720c */ /* 0x000fe20003fc4070 */
[----:B-1----:R-:W-:-:S03]  /*5160*/  IMAD.HI.U32 R15, R3, R0, RZ ;  /* 0x00000000030f7227 */ /* 0x002fc600078e00ff */
[----:B------:R0:W-:Y:S01]  /*5170*/  STL [R1+0x84], R16 ;  /* 0x0000841001007387 */ /* 0x0001e20000100800 */
[----:B------:R-:W-:Y:S01]  /*5180*/  IMAD R9, R22, R2, R9 ;  /* 0x0000000216097224 */ /* 0x000fe200078e0209 */
[----:B------:R-:W-:Y:S01]  /*5190*/  IADD3 R2, R24, 0xa8, RZ ;  /* 0x000000a818027810 */ /* 0x000fe20007ffe0ff */
[----:B------:R-:W-:Y:S02]  /*51a0*/  IMAD.MOV R15, RZ, RZ, -R15 ;  /* 0x000000ffff0f7224 */ /* 0x000fe400078e0a0f */
[----:B------:R-:W-:Y:S01]  /*51b0*/  @!P3 IMAD.IADD R5, R5, 0x1, -R22 ;  /* 0x000000010505b824 */ /* 0x000fe200078e0a16 */
[C---:B------:R-:W-:Y:S01]  /*51c0*/  ISETP.GT.U32.AND P3, PT, R22.reuse, R9, PT ;  /* 0x000000091600720c */ /* 0x040fe20003f64070 */
[----:B------:R-:W-:Y:S01]  /*51d0*/  IMAD R0, R22, R15, R0 ;  /* 0x0000000f16007224 */ /* 0x000fe200078e0200 */
[----:B------:R-:W-:Y:S01]  /*51e0*/  IABS R6, R2 ;  /* 0x0000000200067213 */ /* 0x000fe20000000000 */
[--C-:B------:R-:W-:Y:S02]  /*51f0*/  @!P0 IMAD.IADD R12, R12, 0x1, -R22.reuse ;  /* 0x000000010c0c8824 */ /* 0x100fe400078e0a16 */
[----:B------:R-:W-:Y:S01]  /*5200*/  @!P6 IMAD.IADD R13, R13, 0x1, -R22 ;  /* 0x000000010d0de824 */ /* 0x000fe200078e0a16 */
[C---:B------:R-:W-:Y:S01]  /*5210*/  ISETP.GT.U32.AND P6, PT, R22.reuse, R0, PT ;  /* 0x000000001600720c */ /* 0x040fe20003fc4070 */
[----:B------:R-:W-:Y:S01]  /*5220*/  IMAD.HI.U32 R15, R3, R6, RZ ;  /* 0x00000006030f7227 */ /* 0x000fe200078e00ff */
[----:B------:R-:W-:-:S03]  /*5230*/  ISETP.GT.U32.AND P0, PT, R22, R12, PT ;  /* 0x0000000c1600720c */ /* 0x000fc60003f04070 */
[----:B------:R-:W-:Y:S02]  /*5240*/  IMAD.MOV R15, RZ, RZ, -R15 ;  /* 0x000000ffff0f7224 */ /* 0x000fe400078e0a0f */
[--C-:B------:R-:W-:Y:S01]  /*5250*/  @!P3 IMAD.IADD R9, R9, 0x1, -R22.reuse ;  /* 0x000000010909b824 */ /* 0x100fe200078e0a16 */
[----:B------:R-:W-:Y:S01]  /*5260*/  ISETP.GE.AND P3, PT, R7, RZ, PT ;  /* 0x000000ff0700720c */ /* 0x000fe20003f66270 */
[----:B------:R-:W-:Y:S01]  /*5270*/  IMAD.MOV.U32 R17, RZ, RZ, R5 ;  /* 0x000000ffff117224 */ /* 0x000fe200078e0005 */
[----:B------:R-:W-:Y:S01]  /*5280*/  IADD3 R7, R24, 0x9c, RZ ;  /* 0x0000009c18077810 */ /* 0x000fe20007ffe0ff */
[----:B------:R-:W-:Y:S01]  /*5290*/  @!P4 IMAD.IADD R14, R14, 0x1, -R22 ;  /* 0x000000010e0ec824 */ /* 0x000fe200078e0a16 */
[----:B------:R-:W-:Y:S01]  /*52a0*/  ISETP.GE.AND P4, PT, R4, RZ, PT ;  /* 0x000000ff0400720c */ /* 0x000fe20003f86270 */
[C---:B------:R-:W-:Y:S01]  /*52b0*/  IMAD R6, R22.reuse, R15, R6 ;  /* 0x0000000f16067224 */ /* 0x040fe200078e0206 */
[----:B------:R-:W-:Y:S01]  /*52c0*/  IABS R5, R7 ;  /* 0x0000000700057213 */ /* 0x000fe20000000000 */
[----:B------:R-:W-:Y:S01]  /*52d0*/  @!P5 IMAD.MOV R17, RZ, RZ, -R17 ;  /* 0x000000ffff11d224 */ /* 0x000fe200078e0a11 */
[----:B------:R-:W-:Y:S01]  /*52e0*/  ISETP.GT.U32.AND P5, PT, R22, R9, PT ;  /* 0x000000091600720c */ /* 0x000fe20003fa4070 */
[----:B------:R-:W-:-:S03]  /*52f0*/  IMAD.HI.U32 R4, R3, R11, RZ ;  /* 0x0000000b03047227 */ /* 0x000fc600078e00ff */
[----:B------:R-:W-:Y:S01]  /*5300*/  STL [R1+0x80], R17 ;  /* 0x0000801101007387 */ /* 0x000fe20000100800 */
[----:B------:R-:W-:Y:S01]  /*5310*/  @!P6 IMAD.IADD R0, R0, 0x1, -R22 ;  /* 0x000000010000e824 */ /* 0x000fe200078e0a16 */
[----:B------:R-:W-:Y:S01]  /*5320*/  ISETP.GT.U32.AND P6, PT, R22, R6, PT ;  /* 0x000000061600720c */ /* 0x000fe20003fc4070 */
[----:B0-----:R-:W-:Y:S02]  /*5330*/  IMAD.MOV.U32 R16, RZ, RZ, R14 ;  /* 0x000000ffff107224 */ /* 0x001fe400078e000e */
[----:B------:R-:W-:Y:S01]  /*5340*/  @!P0 IMAD.IADD R12, R12, 0x1, -R22 ;  /* 0x000000010c0c8824 */ /* 0x000fe200078e0a16 */
[----:B------:R-:W-:Y:S01]  /*5350*/  ISETP.GE.AND P0, PT, R8, RZ, PT ;  /* 0x000000ff0800720c */ /* 0x000fe20003f06270 */
[----:B------:R-:W-:Y:S01]  /*5360*/  IMAD.MOV R4, RZ, RZ, -R4 ;  /* 0x000000ffff047224 */ /* 0x000fe200078e0a04 */
[----:B------:R-:W-:Y:S01]  /*5370*/  IADD3 R8, R24, 0xa0, RZ ;  /* 0x000000a018087810 */ /* 0x000fe20007ffe0ff */
[----:B------:R-:W-:Y:S01]  /*5380*/  @!P2 IMAD.MOV R16, RZ, RZ, -R16 ;  /* 0x000000ffff10a224 */ /* 0x000fe200078e0a10 */
[C---:B------:R-:W-:Y:S01]  /*5390*/  ISETP.GT.U32.AND P2, PT, R22.reuse, R0, PT ;  /* 0x000000001600720c */ /* 0x040fe20003f44070 */
[----:B------:R-:W-:Y:S01]  /*53a0*/  IMAD R11, R22, R4, R11 ;  /* 0x00000004160b7224 */ /* 0x000fe200078e020b */
[----:B------:R-:W-:Y:S01]  /*53b0*/  IABS R4, R8 ;  /* 0x0000000800047213 */ /* 0x000fe20000000000 */
[----:B------:R-:W-:Y:S01]  /*53c0*/  @!P1 IMAD.MOV R13, RZ, RZ, -R13 ;  /* 0x000000ffff0d9224 */ /* 0x000fe200078e0a0d */
[----:B------:R-:W-:Y:S01]  /*53d0*/  ISETP.GE.AND P1, PT, R2, RZ, PT ;  /* 0x000000ff0200720c */ /* 0x000fe20003f26270 */
[----:B------:R-:W-:Y:S01]  /*53e0*/  IMAD.MOV.U32 R2, RZ, RZ, R5 ;  /* 0x000000ffff027224 */ /* 0x000fe200078e0005 */
[----:B------:R-:W-:Y:S01]  /*53f0*/  STL [R1+0x7c], R16 ;  /* 0x00007c1001007387 */ /* 0x000fe20000100800 */
[----:B------:R-:W-:Y:S01]  /*5400*/  @!P4 IMAD.MOV R12, RZ, RZ, -R12 ;  /* 0x000000ffff0cc224 */ /* 0x000fe200078e0a0c */
[----:B------:R-:W-:Y:S01]  /*5410*/  ISETP.GT.U32.AND P4, PT, R22, R11, PT ;  /* 0x0000000b1600720c */ /* 0x000fe20003f84070 */
[--C-:B------:R-:W-:Y:S01]  /*5420*/  @!P5 IMAD.IADD R9, R9, 0x1, -R22.reuse ;  /* 0x000000010909d824 */ /* 0x100fe200078e0a16 */
[----:B------:R-:W-:Y:S01]  /*5430*/  ISETP.GE.AND P5, PT, R10, RZ, PT ;  /* 0x000000ff0a00720c */ /* 0x000fe20003fa6270 */
[C---:B------:R-:W-:Y:S01]  /*5440*/  IMAD.HI.U32 R10, R3.reuse, R2, RZ ;  /* 0x00000002030a7227 */ /* 0x040fe200078e00ff */
[----:B------:R-:W-:Y:S03]  /*5450*/  STL [R1+0x78], R13 ;  /* 0x0000780d01007387 */ /* 0x000fe60000100800 */
[----:B------:R-:W-:Y:S01]  /*5460*/  IMAD.HI.U32 R5, R3, R4, RZ ;  /* 0x0000000403057227 */ /* 0x000fe200078e00ff */
[----:B------:R0:W-:Y:S03]  /*5470*/  STL [R1+0x74], R12 ;  /* 0x0000740c01007387 */ /* 0x0001e60000100800 */
[----:B------:R-:W-:-:S02]  /*5480*/  @!P6 IMAD.IADD R6, R6, 0x1, -R22 ;  /* 0x000000010606e824 */ /* 0x000fc400078e0a16 */
[----:B------:R-:W-:Y:S01]  /*5490*/  @!P2 IMAD.IADD R0, R0, 0x1, -R22 ;  /* 0x000000010000a824 */ /* 0x000fe200078e0a16 */
[----:B------:R-:W-:Y:S01]  /*54a0*/  ISETP.GE.AND P2, PT, R8, RZ, PT ;  /* 0x000000ff0800720c */ /* 0x000fe20003f46270 */
[----:B------:R-:W-:Y:S01]  /*54b0*/  IMAD.MOV R10, RZ, RZ, -R10 ;  /* 0x000000ffff0a7224 */ /* 0x000fe200078e0a0a */
[----:B------:R-:W-:Y:S01]  /*54c0*/  IADD3 R8, R24, 0x98, RZ ;  /* 0x0000009818087810 */ /* 0x000fe20007ffe0ff */
[----:B------:R-:W-:Y:S01]  /*54d0*/  IMAD.MOV R5, RZ, RZ, -R5 ;  /* 0x000000ffff057224 */ /* 0x000fe200078e0a05 */
[C---:B------:R-:W-:Y:S01]  /*54e0*/  ISETP.GT.U32.AND P6, PT, R22.reuse, R6, PT ;  /* 0x000000061600720c */ /* 0x040fe20003fc4070 */
[----:B------:R-:W-:Y:S02]  /*54f0*/  IMAD R2, R22, R10, R2 ;  /* 0x0000000a16027224 */ /* 0x000fe400078e0202 */
[----:B0-----:R-:W-:Y:S01]  /*5500*/  IMAD.MOV.U32 R12, RZ, RZ, R0 ;  /* 0x000000ffff0c7224 */ /* 0x001fe200078e0000 */
[----:B------:R-:W-:Y:S01]  /*5510*/  IADD3 R0, R24, 0x94, RZ ;  /* 0x0000009418007810 */ /* 0x000fe20007ffe0ff */
[----:B------:R-:W-:Y:S01]  /*5520*/  IMAD R4, R22, R5, R4 ;  /* 0x0000000516047224 */ /* 0x000fe200078e0204 */
[----:B------:R-:W-:Y:S01]  /*5530*/  IABS R5, R8 ;  /* 0x0000000800057213 */ /* 0x000fe20000000000 */
[----:B------:R-:W-:-:S02]  /*5540*/  @!P4 IMAD.IADD R11, R11, 0x1, -R22 ;  /* 0x000000010b0bc824 */ /* 0x000fc400078e0a16 */
[----:B------:R-:W-:Y:S01]  /*5550*/  @!P3 IMAD.MOV R12, RZ, RZ, -R12 ;  /* 0x000000ffff0cb224 */ /* 0x000fe200078e0a0c */
[C---:B------:R-:W-:Y:S01]  /*5560*/  ISETP.GT.U32.AND P3, PT, R22.reuse, R2, PT ;  /* 0x000000021600720c */ /* 0x040fe20003f64070 */
[----:B------:R-:W-:Y:S01]  /*5570*/  IMAD.MOV.U32 R13, RZ, RZ, R9 ;  /* 0x000000ffff0d7224 */ /* 0x000fe200078e0009 */
[----:B------:R-:W-:Y:S01]  /*5580*/  ISETP.GT.U32.AND P4, PT, R22, R11, PT ;  /* 0x0000000b1600720c */ /* 0x000fe20003f84070 */
[----:B------:R-:W-:Y:S01]  /*5590*/  IMAD.HI.U32 R10, R3, R5, RZ ;  /* 0x00000005030a7227 */ /* 0x000fe200078e00ff */
[----:B------:R-:W-:-:S03]  /*55a0*/  IADD3 R9, R24, 0x90, RZ ;  /* 0x0000009018097810 */ /* 0x000fc60007ffe0ff */
[----:B------:R-:W-:Y:S01]  /*55b0*/  @!P0 IMAD.MOV R13, RZ, RZ, -R13 ;  /* 0x000000ffff0d8224 */ /* 0x000fe200078e0a0d */
[----:B------:R-:W-:Y:S01]  /*55c0*/  ISETP.GT.U32.AND P0, PT, R22, R4, PT ;  /* 0x000000041600720c */ /* 0x000fe20003f04070 */
[----:B------:R-:W-:Y:S01]  /*55d0*/  @!P6 IMAD.IADD R6, R6, 0x1, -R22 ;  /* 0x000000010606e824 */ /* 0x000fe200078e0a16 */
[----:B------:R-:W-:Y:S01]  /*55e0*/  ISETP.GE.AND P6, PT, R7, RZ, PT ;  /* 0x000000ff0700720c */ /* 0x000fe20003fc6270 */
[----:B------:R-:W-:Y:S01]  /*55f0*/  IMAD.MOV R10, RZ, RZ, -R10 ;  /* 0x000000ffff0a7224 */ /* 0x000fe200078e0a0a */
[----:B------:R0:W-:Y:S01]  /*5600*/  STL [R1+0x60], R13 ;  /* 0x0000600d01007387 */ /* 0x0001e20000100800 */
[--C-:B------:R-:W-:Y:S01]  /*5610*/  @!P3 IMAD.IADD R2, R2, 0x1, -R22.reuse ;  /* 0x000000010202b824 */ /* 0x100fe200078e0a16 */
[----:B------:R-:W-:Y:S01]  /*5620*/  IABS R7, R0 ;  /* 0x0000000000077213 */ /* 0x000fe20000000000 */
[C---:B------:R-:W-:Y:S01]  /*5630*/  IMAD R5, R22.reuse, R10, R5 ;  /* 0x0000000a16057224 */ /* 0x040fe200078e0205 */
[----:B------:R1:W-:Y:S01]  /*5640*/  STL [R1+0x5c], R12 ;  /* 0x00005c0c01007387 */ /* 0x0003e20000100800 */
[----:B------:R-:W-:Y:S01]  /*5650*/  @!P4 IMAD.IADD R11, R11, 0x1, -R22 ;  /* 0x000000010b0bc824 */ /* 0x000fe200078e0a16 */
[----:B------:R-:W-:Y:S01]  /*5660*/  ISETP.GT.U32.AND P3, PT, R22, R2, PT ;  /* 0x000000021600720c */ /* 0x000fe20003f64070 */
[----:B------:R-:W-:Y:S01]  /*5670*/  IMAD.HI.U32 R10, R3, R7, RZ ;  /* 0x00000007030a7227 */ /* 0x000fe200078e00ff */
[----:B------:R-:W-:-:S02]  /*5680*/  ISETP.GE.AND P4, PT, R8, RZ, PT ;  /* 0x000000ff0800720c */ /* 0x000fc40003f86270 */
[----:B------:R-:W-:Y:S01]  /*5690*/  IABS R8, R9 ;  /* 0x0000000900087213 */ /* 0x000fe20000000000 */
[----:B0-----:R-:W-:Y:S02]  /*56a0*/  IMAD.MOV.U32 R13, RZ, RZ, R6 ;  /* 0x000000ffff0d7224 */ /* 0x001fe400078e0006 */
[----:B------:R-:W-:Y:S02]  /*56b0*/  @!P0 IMAD.IADD R4, R4, 0x1, -R22 ;  /* 0x0000000104048824 */ /* 0x000fe400078e0a16 */
[----:B------:R-:W-:Y:S01]  /*56c0*/  @!P1 IMAD.MOV R13, RZ, RZ, -R13 ;  /* 0x000000ffff0d9224 */ /* 0x000fe200078e0a0d */
[C---:B------:R-:W-:Y:S01]  /*56d0*/  ISETP.GT.U32.AND P1, PT, R22.reuse, R5, PT ;  /* 0x000000051600720c */ /* 0x040fe20003f24070 */
[----:B-1----:R-:W-:Y:S01]  /*56e0*/  IMAD.MOV.U32 R12, RZ, RZ, R11 ;  /* 0x000000ffff0c7224 */ /* 0x002fe200078e000b */
[----:B------:R-:W-:Y:S01]  /*56f0*/  ISETP.GT.U32.AND P0, PT, R22, R4, PT ;  /* 0x000000041600720c */ /* 0x000fe20003f04070 */
[----:B------:R-:W-:Y:S01]  /*5700*/  IMAD.MOV R10, RZ, RZ, -R10 ;  /* 0x000000ffff0a7224 */ /* 0x000fe200078e0a0a */
[----:B------:R-:W-:Y:S01]  /*5710*/  STL [R1+0x58], R13 ;  /* 0x0000580d01007387 */ /* 0x000fe20000100800 */
[----:B------:R-:W-:Y:S01]  /*5720*/  @!P5 IMAD.MOV R12, RZ, RZ, -R12 ;  /* 0x000000ffff0cd224 */ /* 0x000fe200078e0a0c */
[----:B------:R-:W-:Y:S01]  /*5730*/  ISETP.GE.AND P5, PT, R0, RZ, PT ;  /* 0x000000ff0000720c */ /* 0x000fe20003fa6270 */
[----:B------:R-:W-:Y:S01]  /*5740*/  IMAD R0, R22, R10, R7 ;  /* 0x0000000a16007224 */ /* 0x000fe200078e0207 */
[----:B------:R-:W-:Y:S01]  /*5750*/  IADD3 R7, R24, 0x8c, RZ ;  /* 0x0000008c18077810 */ /* 0x000fe20007ffe0ff */
[----:B------:R-:W-:Y:S01]  /*5760*/  @!P3 IMAD.IADD R2, R2, 0x1, -R22 ;  /* 0x000000010202b824 */ /* 0x000fe200078e0a16 */
[----:B------:R-:W-:Y:S01]  /*5770*/  STL [R1+0x54], R12 ;  /* 0x0000540c01007387 */ /* 0x000fe20000100800 */
[----:B------:R-:W-:Y:S01]  /*5780*/  IMAD.HI.U32 R6, R3, R8, RZ ;  /* 0x0000000803067227 */ /* 0x000fe200078e00ff */
[----:B------:R-:W-:-:S03]  /*5790*/  ISETP.GT.U32.AND P3, PT, R22, R0, PT ;  /* 0x000000001600720c */ /* 0x000fc60003f64070 */
[--C-:B------:R-:W-:Y:S02]  /*57a0*/  @!P1 IMAD.IADD R5, R5, 0x1, -R22.reuse ;  /* 0x0000000105059824 */ /* 0x100fe400078e0a16 */
[----:B------:R-:W-:Y:S01]  /*57b0*/  @!P0 IMAD.IADD R4, R4, 0x1, -R22 ;  /* 0x0000000104048824 */ /* 0x000fe200078e0a16 */
[----:B------:R-:W-:Y:S01]  /*57c0*/  ISETP.GE.AND P0, PT, R9, RZ, PT ;  /* 0x000000ff0900720c */ /* 0x000fe20003f06270 */
[----:B------:R-:W-:Y:S01]  /*57d0*/  IMAD.MOV R6, RZ, RZ, -R6 ;  /* 0x000000ffff067224 */ /* 0x000fe200078e0a06 */
[C---:B------:R-:W-:Y:S01]  /*57e0*/  ISETP.GT.U32.AND P1, PT, R22.reuse, R5, PT ;  /* 0x000000051600720c */ /* 0x040fe20003f24070 */
[----:B------:R-:W-:Y:S02]  /*57f0*/  IMAD.MOV.U32 R11, RZ, RZ, R4 ;  /* 0x000000ffff0b7224 */ /* 0x000fe400078e0004 */
[----:B------:R-:W-:Y:S01]  /*5800*/  IMAD R8, R22, R6, R8 ;  /* 0x0000000616087224 */ /* 0x000fe200078e0208 */
[----:B------:R-:W-:Y:S01]  /*5810*/  IADD3 R6, R24, 0x88, RZ ;  /* 0x0000008818067810 */ /* 0x000fe20007ffe0ff */
[----:B------:R-:W-:Y:S01]  /*5820*/  @!P2 IMAD.MOV R11, RZ, RZ, -R11 ;  /* 0x000000ffff0ba224 */ /* 0x000fe200078e0a0b */
[----:B------:R-:W-:Y:S01]  /*5830*/  ISETP.GE.AND P2, PT, R7, RZ, PT ;  /* 0x000000ff0700720c */ /* 0x000fe20003f46270 */
[----:B------:R-:W-:Y:S01]  /*5840*/  @!P3 IMAD.IADD R0, R0, 0x1, -R22 ;  /* 0x000000010000b824 */ /* 0x000fe200078e0a16 */
[----:B------:R-:W-:Y:S01]  /*5850*/  IABS R7, R7 ;  /* 0x0000000700077213 */ /* 0x000fe20000000000 */
[----:B------:R-:W-:Y:S01]  /*5860*/  IMAD.MOV.U32 R4, RZ, RZ, R2 ;  /* 0x000000ffff047224 */ /* 0x000fe200078e0002 */
[----:B------:R-:W-:Y:S01]  /*5870*/  IADD3 R2, R24, 0x84, RZ ;  /* 0x0000008418027810 */ /* 0x000fe20007ffe0ff */
[----:B------:R0:W-:Y:S01]  /*5880*/  STL [R1+0x50], R11 ;  /* 0x0000500b01007387 */ /* 0x0001e20000100800 */
[C---:B------:R-:W-:Y:S01]  /*5890*/  ISETP.GT.U32.AND P3, PT, R22.reuse, R0, PT ;  /* 0x000000001600720c */ /* 0x040fe20003f64070 */
[----:B------:R-:W-:Y:S01]  /*58a0*/  @!P1 IMAD.IADD R5, R5, 0x1, -R22 ;  /* 0x0000000105059824 */ /* 0x000fe200078e0a16 */
[----:B------:R-:W-:Y:S01]  /*58b0*/  ISETP.GT.U32.AND P1, PT, R22, R8, PT ;  /* 0x000000081600720c */ /* 0x000fe20003f24070 */
[----:B------:R-:W-:-:S04]  /*58c0*/  IMAD.HI.U32 R10, R3, R7, RZ ;  /* 0x00000007030a7227 */ /* 0x000fc800078e00ff */
[----:B------:R-:W-:Y:S01]  /*58d0*/  @!P6 IMAD.MOV R4, RZ, RZ, -R4 ;  /* 0x000000ffff04e224 */ /* 0x000fe200078e0a04 */
[----:B------:R-:W-:Y:S01]  /*58e0*/  ISETP.GE.AND P6, PT, R6, RZ, PT ;  /* 0x000000ff0600720c */ /* 0x000fe20003fc6270 */
[----:B------:R-:W-:Y:S01]  /*58f0*/  IMAD.MOV R10, RZ, RZ, -R10 ;  /* 0x000000ffff0a7224 */ /* 0x000fe200078e0a0a */
[----:B------:R-:W-:Y:S01]  /*5900*/  IABS R6, R6 ;  /* 0x0000000600067213 */ /* 0x000fe20000000000 */
[----:B0-----:R-:W-:Y:S01]  /*5910*/  IMAD.MOV.U32 R11, RZ, RZ, R5 ;  /* 0x000000ffff0b7224 */ /* 0x001fe200078e0005 */
[----:B------:R0:W-:Y:S01]  /*5920*/  STL [R1+0x4c], R4 ;  /* 0x00004c0401007387 */ /* 0x0001e20000100800 */
[----:B------:R-:W-:Y:S02]  /*5930*/  IMAD R7, R22, R10, R7 ;  /* 0x0000000a16077224 */ /* 0x000fe400078e0207 */
[--C-:B------:R-:W-:Y:S02]  /*5940*/  @!P1 IMAD.IADD R8, R8, 0x1, -R22.reuse ;  /* 0x0000000108089824 */ /* 0x100fe400078e0a16 */
[----:B------:R-:W-:Y:S01]  /*5950*/  @!P3 IMAD.IADD R0, R0, 0x1, -R22 ;  /* 0x000000010000b824 */ /* 0x000fe200078e0a16 */
[C---:B------:R-:W-:Y:S01]  /*5960*/  ISETP.GT.U32.AND P3, PT, R22.reuse, R7, PT ;  /* 0x000000071600720c */ /* 0x040fe20003f64070 */
[----:B------:R-:W-:Y:S01]  /*5970*/  IMAD.HI.U32 R5, R3, R6, RZ ;  /* 0x0000000603057227 */ /* 0x000fe200078e00ff */
[----:B------:R-:W-:-:S02]  /*5980*/  ISETP.GT.U32.AND P1, PT, R22, R8, PT ;  /* 0x000000081600720c */ /* 0x000fc40003f24070 */
[----:B0-----:R-:W-:Y:S01]  /*5990*/  IABS R4, R2 ;  /* 0x0000000200047213 */ /* 0x001fe20000000000 */
[----:B------:R-:W-:Y:S01]  /*59a0*/  @!P4 IMAD.MOV R11, RZ, RZ, -R11 ;  /* 0x000000ffff0bc224 */ /* 0x000fe200078e0a0b */
[----:B------:R-:W-:Y:S01]  /*59b0*/  ISETP.GE.AND P4, PT, R2, RZ, PT ;  /* 0x000000ff0200720c */ /* 0x000fe20003f86270 */
[----:B------:R-:W-:Y:S02]  /*59c0*/  IMAD.MOV R5, RZ, RZ, -R5 ;  /* 0x000000ffff057224 */ /* 0x000fe400078e0a05 */
[----:B------:R-:W-:Y:S01]  /*59d0*/  IMAD.HI.U32 R9, R3, R4, RZ ;  /* 0x0000000403097227 */ /* 0x000fe200078e00ff */
[----:B------:R0:W-:Y:S03]  /*59e0*/  STL [R1+0x3c], R11 ;  /* 0x00003c0b01007387 */ /* 0x0001e60000100800 */
[----:B------:R-:W-:Y:S01]  /*59f0*/  IMAD.MOV R2, RZ, RZ, -R9 ;  /* 0x000000ffff027224 */ /* 0x000fe200078e0a09 */
[----:B------:R-:W-:Y:S01]  /*5a00*/  IADD3 R9, R24, 0x80, RZ ;  /* 0x0000008018097810 */ /* 0x000fe20007ffe0ff */
[----:B------:R-:W-:Y:S01]  /*5a10*/  IMAD R6, R22, R5, R6 ;  /* 0x0000000516067224 */ /* 0x000fe200078e0206 */
[----:B------:R-:W-:Y:S01]  /*5a20*/  IADD3 R5, R24, 0x78, RZ ;  /* 0x0000007818057810 */ /* 0x000fe20007ffe0ff */
[----:B------:R-:W-:Y:S01]  /*5a30*/  IMAD R4, R22, R2, R4 ;  /* 0x0000000216047224 */ /* 0x000fe200078e0204 */
[----:B------:R-:W-:Y:S01]  /*5a40*/  IABS R14, R9 ;  /* 0x00000009000e7213 */ /* 0x000fe20000000000 */
[----:B------:R-:W-:Y:S01]  /*5a50*/  IMAD.MOV.U32 R10, RZ, RZ, R0 ;  /* 0x000000ffff0a7224 */ /* 0x000fe200078e0000 */
[----:B------:R-:W-:Y:S01]  /*5a60*/  IADD3 R2, R24, 0x7c, RZ ;  /* 0x0000007c18027810 */ /* 0x000fe20007ffe0ff */
[----:B------:R-:W-:Y:S01]  /*5a70*/  @!P3 IMAD.IADD R7, R7, 0x1, -R22 ;  /* 0x000000010707b824 */ /* 0x000fe200078e0a16 */
[----:B------:R-:W-:Y:S01]  /*5a80*/  IABS R12, R5 ;  /* 0x00000005000c7213 */ /* 0x000fe20000000000 */
[----:B------:R-:W-:Y:S01]  /*5a90*/  @!P5 IMAD.MOV R10, RZ, RZ, -R10 ;  /* 0x000000ffff0ad224 */ /* 0x000fe200078e0a0a */
[----:B------:R-:W-:Y:S01]  /*5aa0*/  ISETP.GT.U32.AND P5, PT, R22, R6, PT ;  /* 0x000000061600720c */ /* 0x000fe20003fa4070 */
[----:B------:R-:W-:Y:S01]  /*5ab0*/  @!P1 IMAD.IADD R8, R8, 0x1, -R22 ;  /* 0x0000000108089824 */ /* 0x000fe200078e0a16 */
[C---:B------:R-:W-:Y:S01]  /*5ac0*/  ISETP.GT.U32.AND P1, PT, R22.reuse, R4, PT ;  /* 0x000000041600720c */ /* 0x040fe20003f24070 */
[----:B0-----:R-:W-:Y:S01]  /*5ad0*/  IMAD.HI.U32 R11, R3, R14, RZ ;  /* 0x0000000e030b7227 */ /* 0x001fe200078e00ff */
[----:B------:R-:W-:Y:S01]  /*5ae0*/  ISETP.GT.U32.AND P3, PT, R22, R7, PT ;  /* 0x000000071600720c */ /* 0x000fe20003f64070 */
[----:B------:R0:W-:Y:S01]  /*5af0*/  STL [R1+0x38], R10 ;  /* 0x0000380a01007387 */ /* 0x0001e20000100800 */
[----:B------:R-:W-:Y:S01]  /*5b00*/  IABS R13, R2 ;  /* 0x00000002000d7213 */ /* 0x000fe20000000000 */
[----:B------:R-:W-:Y:S01]  /*5b10*/  IMAD.MOV R11, RZ, RZ, -R11 ;  /* 0x000000ffff0b7224 */ /* 0x000fe200078e0a0b */
[----:B------:R-:W-:Y:S01]  /*5b20*/  IADD3 R0, R24, 0x74, RZ ;  /* 0x0000007418007810 */ /* 0x000fe20007ffe0ff */
[----:B------:R-:W-:-:S02]  /*5b30*/  IMAD.MOV.U32 R15, RZ, RZ, R8 ;  /* 0x000000ffff0f7224 */ /* 0x000fc400078e0008 */
[----:B------:R-:W-:Y:S01]  /*5b40*/  IMAD R14, R22, R11, R14 ;  /* 0x0000000b160e7224 */ /* 0x000fe200078e020e */
[----:B------:R-:W-:Y:S01]  /*5b50*/  IABS R11, R0 ;  /* 0x00000000000b7213 */ /* 0x000fe20000000000 */
[--C-:B------:R-:W-:Y:S02]  /*5b60*/  @!P5 IMAD.IADD R6, R6, 0x1, -R22.reuse ;  /* 0x000000010606d824 */ /* 0x100fe400078e0a16 */
[--C-:B------:R-:W-:Y:S01]  /*5b70*/  @!P1 IMAD.IADD R4, R4, 0x1, -R22.reuse ;  /* 0x0000000104049824 */ /* 0x100fe200078e0a16 */
[----:B------:R-:W-:Y:S01]  /*5b80*/  ISETP.GE.AND P1, PT, R9, RZ, PT ;  /* 0x000000ff0900720c */ /* 0x000fe20003f26270 */
[----:B------:R-:W-:Y:S01]  /*5b90*/  @!P3 IMAD.IADD R7, R7, 0x1, -R22 ;  /* 0x000000010707b824 */ /* 0x000fe200078e0a16 */
[C---:B------:R-:W-:Y:S01]  /*5ba0*/  ISETP.GT.U32.AND P3, PT, R22.reuse, R14, PT ;  /* 0x0000000e1600720c */ /* 0x040fe20003f64070 */
[----:B------:R-:W-:Y:S01]  /*5bb0*/  @!P0 IMAD.MOV R15, RZ, RZ, -R15 ;  /* 0x000000ffff0f8224 */ /* 0x000fe200078e0a0f */
[C---:B------:R-:W-:Y:S01]  /*5bc0*/  ISETP.GT.U32.AND P5, PT, R22.reuse, R6, PT ;  /* 0x000000061600720c */ /* 0x040fe20003fa4070 */
[----:B0-----:R-:W-:Y:S01]  /*5bd0*/  IMAD.HI.U32 R10, R3, R13, RZ ;  /* 0x0000000d030a7227 */ /* 0x001fe200078e00ff */
[----:B------:R-:W-:-:S02]  /*5be0*/  ISETP.GT.U32.AND P0, PT, R22, R4, PT ;  /* 0x000000041600720c */ /* 0x000fc40003f04070 */
[----:B------:R0:W-:Y:S01]  /*5bf0*/  STL [R1+0x2c], R15 ;  /* 0x00002c0f01007387 */ /* 0x0001e20000100800 */
[----:B------:R-:W-:-:S04]  /*5c00*/  IMAD.HI.U32 R8, R3, R12, RZ ;  /* 0x0000000c03087227 */ /* 0x000fc800078e00ff */
[----:B------:R-:W-:Y:S02]  /*5c10*/  IMAD.MOV R10, RZ, RZ, -R10 ;  /* 0x000000ffff0a7224 */ /* 0x000fe400078e0a0a */
[----:B------:R-:W-:Y:S02]  /*5c20*/  IMAD.MOV R8, RZ, RZ, -R8 ;  /* 0x000000ffff087224 */ /* 0x000fe400078e0a08 */
[C---:B------:R-:W-:Y:S02]  /*5c30*/  IMAD R13, R22.reuse, R10, R13 ;  /* 0x0000000a160d7224 */ /* 0x040fe400078e020d */
[----:B------:R-:W-:Y:S01]  /*5c40*/  IMAD R12, R22, R8, R12 ;  /* 0x00000008160c7224 */ /* 0x000fe200078e020c */
[----:B------:R-:W-:Y:S01]  /*5c50*/  IADD3 R8, R24, 0x6c, RZ ;  /* 0x0000006c18087810 */ /* 0x000fe20007ffe0ff */
[--C-:B------:R-:W-:Y:S02]  /*5c60*/  @!P3 IMAD.IADD R14, R14, 0x1, -R22.reuse ;  /* 0x000000010e0eb824 */ /* 0x100fe400078e0a16 */
[--C-:B------:R-:W-:Y:S01]  /*5c70*/  @!P5 IMAD.IADD R6, R6, 0x1, -R22.reuse ;  /* 0x000000010606d824 */ /* 0x100fe200078e0a16 */
[----:B------:R-:W-:Y:S01]  /*5c80*/  ISETP.GT.U32.AND P5, PT, R22, R13, PT ;  /* 0x0000000d1600720c */ /* 0x000fe20003fa4070 */
[----:B------:R-:W-:Y:S01]  /*5c90*/  @!P0 IMAD.IADD R4, R4, 0x1, -R22 ;  /* 0x0000000104048824 */ /* 0x000fe200078e0a16 */
[C---:B------:R-:W-:Y:S01]  /*5ca0*/  ISETP.GT.U32.AND P0, PT, R22.reuse, R12, PT ;  /* 0x0000000c1600720c */ /* 0x040fe20003f04070 */
[----:B0-----:R-:W-:Y:S01]  /*5cb0*/  IMAD.MOV.U32 R15, RZ, RZ, R7 ;  /* 0x000000ffff0f7224 */ /* 0x001fe200078e0007 */
[----:B------:R-:W-:Y:S01]  /*5cc0*/  ISETP.GT.U32.AND P3, PT, R22, R14, PT ;  /* 0x0000000e1600720c */ /* 0x000fe20003f64070 */
[----:B------:R-:W-:-:S04]  /*5cd0*/  IMAD.HI.U32 R7, R3, R11, RZ ;  /* 0x0000000b03077227 */ /* 0x000fc800078e00ff */
[----:B------:R-:W-:Y:S01]  /*5ce0*/  @!P2 IMAD.MOV R15, RZ, RZ, -R15 ;  /* 0x000000ffff0fa224 */ /* 0x000fe200078e0a0f */
[----:B------:R-:W-:Y:S01]  /*5cf0*/  ISETP.GE.AND P2, PT, R2, RZ, PT ;  /* 0x000000ff0200720c */ /* 0x000fe20003f46270 */
[----:B------:R-:W-:Y:S01]  /*5d00*/  IMAD.MOV R7, RZ, RZ, -R7 ;  /* 0x000000ffff077224 */ /* 0x000fe200078e0a07 */
[----:B------:R-:W-:Y:S01]  /*5d10*/  IADD3 R2, R24, 0x70, RZ ;  /* 0x0000007018027810 */ /* 0x000fe20007ffe0ff */
[----:B------:R-:W-:Y:S01]  /*5d20*/  IMAD.MOV.U32 R9, RZ, RZ, R6 ;  /* 0x000000ffff097224 */ /* 0x000fe200078e0006 */
[----:B------:R-:W-:Y:S01]  /*5d30*/  STL [R1+0x28], R15 ;  /* 0x0000280f01007387 */ /* 0x000fe20000100800 */
[----:B------:R-:W-:Y:S01]  /*5d40*/  IMAD R11, R22, R7, R11 ;  /* 0x00000007160b7224 */ /* 0x000fe200078e020b */
[----:B------:R-:W-:Y:S01]  /*5d50*/  IABS R6, R2 ;  /* 0x0000000200067213 */ /* 0x000fe20000000000 */
[----:B------:R-:W-:Y:S02]  /*5d60*/  @!P6 IMAD.MOV R9, RZ, RZ, -R9 ;  /* 0x000000ffff09e224 */ /* 0x000fe400078e0a09 */
[--C-:B------:R-:W-:Y:S01]  /*5d70*/  @!P5 IMAD.IADD R13, R13, 0x1, -R22.reuse ;  /* 0x000000010d0dd824 */ /* 0x100fe200078e0a16 */
[----:B------:R-:W-:Y:S01]  /*5d80*/  ISETP.GE.AND P5, PT, R5, RZ, PT ;  /* 0x000000ff0500720c */ /* 0x000fe20003fa6270 */
[----:B------:R-:W-:Y:S01]  /*5d90*/  @!P0 IMAD.IADD R12, R12, 0x1, -R22 ;  /* 0x000000010c0c8824 */ /* 0x000fe200078e0a16 */
[----:B------:R0:W-:Y:S01]  /*5da0*/  STL [R1+0x24], R9 ;  /* 0x0000240901007387 */ /* 0x0001e20000100800 */
[----:B------:R-:W-:Y:S01]  /*5db0*/  IMAD.MOV.U32 R5, RZ, RZ, R6 ;  /* 0x000000ffff057224 */ /* 0x000fe200078e0006 */
[----:B------:R-:W-:Y:S01]  /*5dc0*/  ISETP.GT.U32.AND P6, PT, R22, R13, PT ;  /* 0x0000000d1600720c */ /* 0x000fe20003fc4070 */
[----:B------:R-:W-:Y:S01]  /*5dd0*/  @!P3 IMAD.IADD R14, R14, 0x1, -R22 ;  /* 0x000000010e0eb824 */ /* 0x000fe200078e0a16 */
[----:B------:R-:W-:-:S02]  /*5de0*/  ISETP.GT.U32.AND P3, PT, R22, R11, PT ;  /* 0x0000000b1600720c */ /* 0x000fc40003f64070 */
[----:B------:R-:W-:Y:S01]  /*5df0*/  ISETP.GT.U32.AND P0, PT, R22, R12, PT ;  /* 0x0000000c1600720c */ /* 0x000fe20003f04070 */
[----:B------:R-:W-:Y:S01]  /*5e00*/  @!P1 IMAD.MOV R14, RZ, RZ, -R14 ;  /* 0x000000ffff0e9224 */ /* 0x000fe200078e0a0e */
[----:B------:R-:W-:Y:S01]  /*5e10*/  IADD3 R6, R24, 0x60, RZ ;  /* 0x0000006018067810 */ /* 0x000fe20007ffe0ff */
[----:B0-----:R-:W-:Y:S02]  /*5e20*/  IMAD.MOV.U32 R9, RZ, RZ, R4 ;  /* 0x000000ffff097224 */ /* 0x001fe400078e0004 */
[----:B------:R-:W-:Y:S01]  /*5e30*/  IMAD.HI.U32 R4, R3, R5, RZ ;  /* 0x0000000503047227 */ /* 0x000fe200078e00ff */
[----:B------:R-:W-:-:S03]  /*5e40*/  IABS R7, R6 ;  /* 0x0000000600077213 */ /* 0x000fc60000000000 */
        /* <DEDUP_REMOVED lines=8> */
[C---:B------:R-:W-:Y:S01]  /*5ed0*/  ISETP.GT.U32.AND P0, PT, R22.reuse, R5, PT ;  /* 0x000000051600720c */ /* 0x040fe20003f04070 */
[----:B------:R-:W-:Y:S01]  /*5ee0*/  @!P6 IMAD.IADD R13, R13, 0x1, -R22 ;  /* 0x000000010d0de824 */ /* 0x000fe200078e0a16 */
[----:B------:R-:W-:Y:S01]  /*5ef0*/  ISETP.GT.U32.AND P3, PT, R22, R11, PT ;  /* 0x0000000b1600720c */ /* 0x000fe20003f64070 */
[C---:B------:R-:W-:Y:S01]  /*5f00*/  IMAD.HI.U32 R10, R3.reuse, R7, RZ ;  /* 0x00000007030a7227 */ /* 0x040fe200078e00ff */
[----:B------:R-:W-:Y:S01]  /*5f10*/  ISETP.GE.AND P6, PT, R2, RZ, PT ;  /* 0x000000ff0200720c */ /* 0x000fe20003fc6270 */
[----:B------:R-:W-:Y:S01]  /*5f20*/  STL [R1+0x18], R14 ;  /* 0x0000180e01007387 */ /* 0x000fe20000100800 */
[----:B------:R-:W-:Y:S01]  /*5f30*/  IADD3 R2, R24, 0x68, RZ ;  /* 0x0000006818027810 */ /* 0x000fe20007ffe0ff */
[----:B------:R-:W-:Y:S01]  /*5f40*/  IMAD.MOV R10, RZ, RZ, -R10 ;  /* 0x000000ffff0a7224 */ /* 0x000fe200078e0a0a */
[----:B0-----:R-:W-:Y:S01]  /*5f50*/  IABS R9, R8 ;  /* 0x0000000800097213 */ /* 0x001fe20000000000 */
[----:B------:R-:W-:Y:S01]  /*5f60*/  IMAD.MOV.U32 R17, RZ, RZ, R13 ;  /* 0x000000ffff117224 */ /* 0x000fe200078e000d */
[----:B------:R-:W-:Y:S01]  /*5f70*/  IABS R29, R2 ;  /* 0x00000002001d7213 */ /* 0x000fe20000000000 */
[----:B------:R-:W-:Y:S01]  /*5f80*/  IMAD R7, R22, R10, R7 ;  /* 0x0000000a16077224 */ /* 0x000fe200078e0207 */
[----:B------:R-:W-:Y:S01]  /*5f90*/  IABS R28, R0 ;  /* 0x00000000001c7213 */ /* 0x000fe20000000000 */
[----:B------:R-:W-:-:S04]  /*5fa0*/  IMAD.HI.U32 R4, R3, R9, RZ ;  /* 0x0000000903047227 */ /* 0x000fc800078e00ff */
[----:B------:R-:W-:Y:S02]  /*5fb0*/  IMAD.MOV R4, RZ, RZ, -R4 ;  /* 0x000000ffff047224 */ /* 0x000fe400078e0a04 */
[--C-:B------:R-:W-:Y:S01]  /*5fc0*/  @!P0 IMAD.IADD R5, R5, 0x1, -R22.reuse ;  /* 0x0000000105058824 */ /* 0x100fe200078e0a16 */
[----:B------:R-:W-:Y:S01]  /*5fd0*/  ISETP.GE.AND P0, PT, R8, RZ, PT ;  /* 0x000000ff0800720c */ /* 0x000fe20003f06270 */
[----:B------:R-:W-:Y:S01]  /*5fe0*/  IMAD R9, R22, R4, R9 ;  /* 0x0000000416097224 */ /* 0x000fe200078e0209 */
[----:B------:R-:W-:Y:S01]  /*5ff0*/  IADD3 R4, R24, 0x5c, RZ ;  /* 0x0000005c18047810 */ /* 0x000fe20007ffe0ff */
[----:B------:R-:W-:Y:S01]  /*6000*/  @!P3 IMAD.IADD R11, R11, 0x1, -R22 ;  /* 0x000000010b0bb824 */ /* 0x000fe200078e0a16 */
[C---:B------:R-:W-:Y:S01]  /*6010*/  ISETP.GT.U32.AND P1, PT, R22.reuse, R5, PT ;  /* 0x000000051600720c */ /* 0x040fe20003f24070 */
[C---:B------:R-:W-:Y:S01]  /*6020*/  IMAD.HI.U32 R16, R3.reuse, R29, RZ ;  /* 0x0000001d03107227 */ /* 0x040fe200078e00ff */
[----:B------:R-:W-:Y:S02]  /*6030*/  ISETP.GT.U32.AND P3, PT, R22, R9, PT ;  /* 0x000000091600720c */ /* 0x000fe40003f64070 */
[----:B------:R-:W-:Y:S01]  /*6040*/  IABS R8, R4 ;  /* 0x0000000400087213 */ /* 0x000fe20000000000 */
[----:B------:R-:W-:-:S04]  /*6050*/  IMAD.HI.U32 R15, R3, R28, RZ ;  /* 0x0000001c030f7227 */ /* 0x000fc800078e00ff */
[----:B------:R-:W-:Y:S02]  /*6060*/  IMAD.MOV R16, RZ, RZ, -R16 ;  /* 0x000000ffff107224 */ /* 0x000fe400078e0a10 */
[----:B------:R-:W-:Y:S02]  /*6070*/  IMAD.MOV R15, RZ, RZ, -R15 ;  /* 0x000000ffff0f7224 */ /* 0x000fe400078e0a0f */
[C---:B------:R-:W-:Y:S02]  /*6080*/  IMAD R29, R22.reuse, R16, R29 ;  /* 0x00000010161d7224 */ /* 0x040fe400078e021d */
[----:B------:R-:W-:Y:S02]  /*6090*/  @!P3 IMAD.IADD R9, R9, 0x1, -R22 ;  /* 0x000000010909b824 */ /* 0x000fe400078e0a16 */
[----:B------:R-:W-:Y:S02]  /*60a0*/  IMAD.MOV.U32 R13, RZ, RZ, R12 ;  /* 0x000000ffff0d7224 */ /* 0x000fe400078e000c */
[C---:B------:R-:W-:Y:S01]  /*60b0*/  IMAD R28, R22.reuse, R15, R28 ;  /* 0x0000000f161c7224 */ /* 0x040fe200078e021c */
[----:B------:R-:W-:Y:S01]  /*60c0*/  ISETP.GT.U32.AND P3, PT, R22, R9, PT ;  /* 0x000000091600720c */ /* 0x000fe20003f64070 */
[----:B------:R-:W-:-:S02]  /*60d0*/  IMAD.MOV.U32 R12, RZ, RZ, R11 ;  /* 0x000000ffff0c7224 */ /* 0x000fc400078e000b */
[----:B------:R-:W-:Y:S01]  /*60e0*/  @!P1 IMAD.IADD R5, R5, 0x1, -R22 ;  /* 0x0000000105059824 */ /* 0x000fe200078e0a16 */
[C---:B------:R-:W-:Y:S01]  /*60f0*/  ISETP.GT.U32.AND P1, PT, R22.reuse, R7, PT ;  /* 0x000000071600720c */ /* 0x040fe20003f24070 */
[----:B------:R-:W-:Y:S01]  /*6100*/  @!P2 IMAD.MOV R17, RZ, RZ, -R17 ;  /* 0x000000ffff11a224 */ /* 0x000fe200078e0a11 */
[C---:B------:R-:W-:Y:S01]  /*6110*/  ISETP.GT.U32.AND P2, PT, R22.reuse, R29, PT ;  /* 0x0000001d1600720c */ /* 0x040fe20003f44070 */
[----:B------:R-:W-:Y:S01]  /*6120*/  @!P4 IMAD.MOV R12, RZ, RZ, -R12 ;  /* 0x000000ffff0cc224 */ /* 0x000fe200078e0a0c */
[----:B------:R-:W-:Y:S01]  /*6130*/  ISETP.GT.U32.AND P4, PT, R22, R28, PT ;  /* 0x0000001c1600720c */ /* 0x000fe20003f84070 */
[----:B------:R-:W-:Y:S01]  /*6140*/  @!P5 IMAD.MOV R13, RZ, RZ, -R13 ;  /* 0x000000ffff0dd224 */ /* 0x000fe200078e0a0d */
[----:B------:R-:W-:Y:S01]  /*6150*/  ISETP.GE.AND P5, PT, R2, RZ, PT ;  /* 0x000000ff0200720c */ /* 0x000fe20003fa6270 */
[----:B------:R-:W-:Y:S01]  /*6160*/  IMAD.HI.U32 R11, R3, R8, RZ ;  /* 0x00000008030b7227 */ /* 0x000fe200078e00ff */
[----:B------:R-:W-:Y:S01]  /*6170*/  IADD3 R2, R24, 0x58, RZ ;  /* 0x0000005818027810 */ /* 0x000fe20007ffe0ff */
[----:B------:R-:W-:Y:S02]  /*6180*/  STL [R1+0x14], R17 ;  /* 0x0000141101007387 */ /* 0x000fe40000100800 */
[--C-:B------:R-:W-:Y:S01]  /*6190*/  @!P3 IMAD.IADD R9, R9, 0x1, -R22.reuse ;  /* 0x000000010909b824 */ /* 0x100fe200078e0a16 */
[----:B------:R-:W-:Y:S01]  /*61a0*/  IABS R10, R2 ;  /* 0x00000002000a7213 */ /* 0x000fe20000000000 */
[--C-:B------:R-:W-:Y:S01]  /*61b0*/  @!P1 IMAD.IADD R7, R7, 0x1, -R22.reuse ;  /* 0x0000000107079824 */ /* 0x100fe200078e0a16 */
[----:B------:R-:W-:Y:S01]  /*61c0*/  STL [R1+0x10], R13 ;  /* 0x0000100d01007387 */ /* 0x000fe20000100800 */
[--C-:B------:R-:W-:Y:S01]  /*61d0*/  @!P2 IMAD.IADD R29, R29, 0x1, -R22.reuse ;  /* 0x000000011d1da824 */ /* 0x100fe200078e0a16 */
[----:B------:R-:W-:Y:S01]  /*61e0*/  ISETP.GE.AND P3, PT, R0, RZ, PT ;  /* 0x000000ff0000720c */ /* 0x000fe20003f66270 */
[----:B------:R-:W-:Y:S01]  /*61f0*/  IMAD.MOV R11, RZ, RZ, -R11 ;  /* 0x000000ffff0b7224 */ /* 0x000fe200078e0a0b */
[----:B------:R0:W-:Y:S01]  /*6200*/  STL [R1+0xc], R12 ;  /* 0x00000c0c01007387 */ /* 0x0001e20000100800 */
[----:B------:R-:W-:Y:S01]  /*6210*/  ISETP.GE.AND P2, PT, R6, RZ, PT ;  /* 0x000000ff0600720c */ /* 0x000fe20003f46270 */
[----:B------:R-:W-:Y:S01]  /*6220*/  @!P4 IMAD.IADD R28, R28, 0x1, -R22 ;  /* 0x000000011c1cc824 */ /* 0x000fe200078e0a16 */
[----:B------:R-:W-:Y:S01]  /*6230*/  IADD3 R0, R24, 0x54, RZ ;  /* 0x0000005418007810 */ /* 0x000fe20007ffe0ff */
[----:B------:R-:W-:Y:S01]  /*6240*/  IMAD.HI.U32 R6, R3, R10, RZ ;  /* 0x0000000a03067227 */ /* 0x000fe200078e00ff */
[----:B------:R-:W-:-:S02]  /*6250*/  ISETP.GT.U32.AND P1, PT, R22, R7, PT ;  /* 0x000000071600720c */ /* 0x000fc40003f24070 */
[C---:B------:R-:W-:Y:S01]  /*6260*/  ISETP.GT.U32.AND P4, PT, R22.reuse, R29, PT ;  /* 0x0000001d1600720c */ /* 0x040fe20003f84070 */
[----:B------:R-:W-:Y:S01]  /*6270*/  IMAD R8, R22, R11, R8 ;  /* 0x0000000b16087224 */ /* 0x000fe200078e0208 */
[----:B------:R-:W-:Y:S01]  /*6280*/  IABS R11, R0 ;  /* 0x00000000000b7213 */ /* 0x000fe20000000000 */
[----:B0-----:R-:W-:Y:S01]  /*6290*/  IMAD.MOV.U32 R12, RZ, RZ, R5 ;  /* 0x000000ffff0c7224 */ /* 0x001fe200078e0005 */
[----:B------:R-:W-:Y:S01]  /*62a0*/  IADD3 R5, R24, 0x50, RZ ;  /* 0x0000005018057810 */ /* 0x000fe20007ffe0ff */
[----:B------:R-:W-:Y:S02]  /*62b0*/  IMAD.MOV R6, RZ, RZ, -R6 ;  /* 0x000000ffff067224 */ /* 0x000fe400078e0a06 */
[----:B------:R-:W-:Y:S01]  /*62c0*/  @!P6 IMAD.MOV R12, RZ, RZ, -R12 ;  /* 0x000000ffff0ce224 */ /* 0x000fe200078e0a0c */
[C---:B------:R-:W-:Y:S01]  /*62d0*/  ISETP.GT.U32.AND P6, PT, R22.reuse, R28, PT ;  /* 0x0000001c1600720c */ /* 0x040fe20003fc4070 */
[----:B------:R-:W-:Y:S01]  /*62e0*/  @!P0 IMAD.MOV R9, RZ, RZ, -R9 ;  /* 0x000000ffff098224 */ /* 0x000fe200078e0a09 */
[C---:B------:R-:W-:Y:S01]  /*62f0*/  ISETP.GT.U32.AND P0, PT, R22.reuse, R8, PT ;  /* 0x000000081600720c */ /* 0x040fe20003f04070 */
[C---:B------:R-:W-:Y:S01]  /*6300*/  IMAD R10, R22.reuse, R6, R10 ;  /* 0x00000006160a7224 */ /* 0x040fe200078e020a */
[----:B------:R-:W-:Y:S01]  /*6310*/  IABS R13, R5 ;  /* 0x00000005000d7213 */ /* 0x000fe20000000000 */
[----:B------:R-:W-:Y:S01]  /*6320*/  IMAD.HI.U32 R6, R3, R11, RZ ;  /* 0x0000000b03067227 */ /* 0x000fe200078e00ff */
[----:B------:R-:W-:Y:S03]  /*6330*/  STL [R1+0x4], R12 ;  /* 0x0000040c01007387 */ /* 0x000fe60000100800 */
[----:B------:R-:W-:Y:S01]  /*6340*/  @!P1 IMAD.IADD R7, R7, 0x1, -R22 ;  /* 0x0000000107079824 */ /* 0x000fe200078e0a16 */
[----:B------:R-:W-:Y:S01]  /*6350*/  ISETP.GT.U32.AND P1, PT, R22, R10, PT ;  /* 0x0000000a1600720c */ /* 0x000fe20003f24070 */
[----:B------:R-:W-:Y:S01]  /*6360*/  IMAD.MOV R6, RZ, RZ, -R6 ;  /* 0x000000ffff067224 */ /* 0x000fe200078e0a06 */
[----:B------:R-:W-:Y:S01]  /*6370*/  STL [R1], R9 ;  /* 0x0000000901007387 */ /* 0x000fe20000100800 */
[----:B------:R-:W-:Y:S01]  /*6380*/  @!P6 IMAD.IADD R28, R28, 0x1, -R22 ;  /* 0x000000011c1ce824 */ /* 0x000fe200078e0a16 */
[----:B------:R-:W-:Y:S01]  /*6390*/  ISETP.GE.AND P6, PT, R2, RZ, PT ;  /* 0x000000ff0200720c */ /* 0x000fe20003fc6270 */
[----:B------:R-:W-:Y:S01]  /*63a0*/  IMAD R11, R22, R6, R11 ;  /* 0x00000006160b7224 */ /* 0x000fe200078e020b */
[----:B------:R-:W-:Y:S01]  /*63b0*/  IADD3 R2, R24, 0x48, RZ ;  /* 0x0000004818027810 */ /* 0x000fe20007ffe0ff */
[----:B------:R-:W-:-:S02]  /*63c0*/  @!P3 IMAD.MOV R28, RZ, RZ, -R28 ;  /* 0x000000ffff1cb224 */ /* 0x000fc400078e0a1c */
[--C-:B------:R-:W-:Y:S01]  /*63d0*/  @!P4 IMAD.IADD R29, R29, 0x1, -R22.reuse ;  /* 0x000000011d1dc824 */ /* 0x100fe200078e0a16 */
[----:B------:R-:W-:Y:S01]  /*63e0*/  ISETP.GT.U32.AND P3, PT, R22, R11, PT ;  /* 0x0000000b1600720c */ /* 0x000fe20003f64070 */
[--C-:B------:R-:W-:Y:S01]  /*63f0*/  @!P0 IMAD.IADD R8, R8, 0x1, -R22.reuse ;  /* 0x0000000108088824 */ /* 0x100fe200078e0a16 */
[----:B------:R-:W-:Y:S01]  /*6400*/  ISETP.GE.AND P4, PT, R4, RZ, PT ;  /* 0x000000ff0400720c */ /* 0x000fe20003f86270 */
[----:B------:R-:W-:Y:S01]  /*6410*/  @!P1 IMAD.IADD R10, R10, 0x1, -R22 ;  /* 0x000000010a0a9824 */ /* 0x000fe200078e0a16 */
[----:B------:R-:W-:Y:S01]  /*6420*/  ISETP.GE.AND P0, PT, R0, RZ, PT ;  /* 0x000000ff0000720c */ /* 0x000fe20003f06270 */
[C---:B------:R-:W-:Y:S01]  /*6430*/  IMAD.HI.U32 R0, R3.reuse, R13, RZ ;  /* 0x0000000d03007227 */ /* 0x040fe200078e00ff */
[----:B------:R-:W-:Y:S02]  /*6440*/  IADD3 R4, R24, 0x4c, RZ ;  /* 0x0000004c18047810 */ /* 0x000fe40007ffe0ff */
[C---:B------:R-:W-:Y:S01]  /*6450*/  ISETP.GT.U32.AND P1, PT, R22.reuse, R8, PT ;  /* 0x000000081600720c */ /* 0x040fe20003f24070 */
[----:B------:R-:W-:Y:S01]  /*6460*/  IMAD.MOV R0, RZ, RZ, -R0 ;  /* 0x000000ffff007224 */ /* 0x000fe200078e0a00 */
[----:B------:R-:W-:Y:S01]  /*6470*/  IABS R14, R4 ;  /* 0x00000004000e7213 */ /* 0x000fe20000000000 */
[----:B------:R-:W-:Y:S01]  /*6480*/  @!P5 IMAD.MOV R29, RZ, RZ, -R29 ;  /* 0x000000ffff1dd224 */ /* 0x000fe200078e0a1d */
[----:B------:R-:W-:Y:S01]  /*6490*/  IABS R16, R2 ;  /* 0x0000000200107213 */ /* 0x000fe20000000000 */
[C---:B------:R-:W-:Y:S01]  /*64a0*/  IMAD R13, R22.reuse, R0, R13 ;  /* 0x00000000160d7224 */ /* 0x040fe200078e020d */
[----:B------:R-:W-:Y:S01]  /*64b0*/  ISETP.GT.U32.AND P5, PT, R22, R10, PT ;  /* 0x0000000a1600720c */ /* 0x000fe20003fa4070 */
[----:B------:R-:W-:Y:S01]  /*64c0*/  IMAD.HI.U32 R0, R3, R14, RZ ;  /* 0x0000000e03007227 */ /* 0x000fe200078e00ff */
[----:B------:R-:W-:Y:S03]  /*64d0*/  STL [R1+0xa64], R29 ;  /* 0x000a641d01007387 */ /* 0x000fe60000100800 */
[----:B------:R-:W-:Y:S01]  /*64e0*/  @!P3 IMAD.IADD R11, R11, 0x1, -R22 ;  /* 0x000000010b0bb824 */ /* 0x000fe200078e0a16 */
[----:B------:R0:W-:Y:S01]  /*64f0*/  STL [R1+0xa68], R28 ;  /* 0x000a681c01007387 */ /* 0x0001e20000100800 */
[----:B------:R-:W-:-:S02]  /*6500*/  IMAD.MOV R0, RZ, RZ, -R0 ;  /* 0x000000ffff007224 */ /* 0x000fc400078e0a00 */
[----:B------:R-:W-:Y:S01]  /*6510*/  @!P2 IMAD.MOV R7, RZ, RZ, -R7 ;  /* 0x000000ffff07a224 */ /* 0x000fe200078e0a07 */
[C---:B------:R-:W-:Y:S01]  /*6520*/  ISETP.GT.U32.AND P2, PT, R22.reuse, R13, PT ;  /* 0x0000000d1600720c */ /* 0x040fe20003f44070 */
[----:B------:R-:W-:Y:S01]  /*6530*/  IMAD.HI.U32 R6, R3, R16, RZ ;  /* 0x0000001003067227 */ /* 0x000fe200078e00ff */
[----:B------:R-:W-:Y:S02]  /*6540*/  ISETP.GT.U32.AND P3, PT, R22, R11, PT ;  /* 0x0000000b1600720c */ /* 0x000fe40003f64070 */
[----:B------:R1:W-:Y:S01]  /*6550*/  STL [R1+0xa6c], R7 ;  /* 0x000a6c0701007387 */ /* 0x0003e20000100800 */
[----:B------:R-:W-:Y:S01]  /*6560*/  @!P1 IMAD.IADD R8, R8, 0x1, -R22 ;  /* 0x0000000108089824 */ /* 0x000fe200078e0a16 */
[----:B------:R-:W-:Y:S01]  /*6570*/  ISETP.GE.AND P1, PT, R5, RZ, PT ;  /* 0x000000ff0500720c */ /* 0x000fe20003f26270 */
[----:B------:R-:W-:Y:S01]  /*6580*/  IMAD R14, R22, R0, R14 ;  /* 0x00000000160e7224 */ /* 0x000fe200078e020e */
[C---:B------:R-:W-:Y:S01]  /*6590*/  IADD3 R0, R24.reuse, 0x40, RZ ;  /* 0x0000004018007810 */ /* 0x040fe20007ffe0ff */
[----:B------:R-:W-:Y:S01]  /*65a0*/  IMAD.MOV R5, RZ, RZ, -R6 ;  /* 0x000000ffff057224 */ /* 0x000fe200078e0a06 */
[----:B0-----:R-:W-:Y:S01]  /*65b0*/  IADD3 R28, R24, 0x14, RZ ;  /* 0x00000014181c7810 */ /* 0x001fe20007ffe0ff */
[----:B------:R-:W-:Y:S01]  /*65c0*/  @!P4 IMAD.MOV R8, RZ, RZ, -R8 ;  /* 0x000000ffff08c224 */ /* 0x000fe200078e0a08 */
[C---:B------:R-:W-:Y:S01]  /*65d0*/  ISETP.GT.U32.AND P4, PT, R22.reuse, R14, PT ;  /* 0x0000000e1600720c */ /* 0x040fe20003f84070 */
[----:B------:R-:W-:Y:S01]  /*65e0*/  IMAD R16, R22, R5, R16 ;  /* 0x0000000516107224 */ /* 0x000fe200078e0210 */
[----:B------:R-:W-:Y:S01]  /*65f0*/  IABS R19, R0 ;  /* 0x0000000000137213 */ /* 0x000fe20000000000 */
[--C-:B------:R-:W-:Y:S01]  /*6600*/  @!P5 IMAD.IADD R10, R10, 0x1, -R22.reuse ;  /* 0x000000010a0ad824 */ /* 0x100fe200078e0a16 */
[----:B------:R-:W-:Y:S01]  /*6610*/  ISETP.GE.AND P5, PT, R4, RZ, PT ;  /* 0x000000ff0400720c */ /* 0x000fe20003fa6270 */
[--C-:B------:R-:W-:Y:S01]  /*6620*/  @!P2 IMAD.IADD R13, R13, 0x1, -R22.reuse ;  /* 0x000000010d0da824 */ /* 0x100fe200078e0a16 */
[----:B------:R-:W-:Y:S01]  /*6630*/  IADD3 R4, R24, 0x44, RZ ;  /* 0x0000004418047810 */ /* 0x000fe20007ffe0ff */
[----:B------:R-:W-:Y:S01]  /*6640*/  @!P3 IMAD.IADD R11, R11, 0x1, -R22 ;  /* 0x000000010b0bb824 */ /* 0x000fe200078e0a16 */
[C---:B------:R-:W-:Y:S01]  /*6650*/  ISETP.GT.U32.AND P3, PT, R22.reuse, R16, PT ;  /* 0x000000101600720c */ /* 0x040fe20003f64070 */
[----:B------:R-:W-:Y:S01]  /*6660*/  @!P6 IMAD.MOV R10, RZ, RZ, -R10 ;  /* 0x000000ffff0ae224 */ /* 0x000fe200078e0a0a */
[----:B------:R-:W-:Y:S01]  /*6670*/  ISETP.GT.U32.AND P2, PT, R22, R13, PT ;  /* 0x0000000d1600720c */ /* 0x000fe20003f44070 */
[----:B------:R-:W-:Y:S01]  /*6680*/  @!P0 IMAD.MOV R11, RZ, RZ, -R11 ;  /* 0x000000ffff0b8224 */ /* 0x000fe200078e0a0b */
[----:B------:R-:W-:Y:S01]  /*6690*/  IABS R17, R4 ;  /* 0x0000000400117213 */ /* 0x000fe20000000000 */
[--C-:B------:R-:W-:Y:S01]  /*66a0*/  @!P4 IMAD.IADD R14, R14, 0x1, -R22.reuse ;  /* 0x000000010e0ec824 */ /* 0x100fe200078e0a16 */
[----:B------:R-:W-:Y:S01]  /*66b0*/  ISETP.GE.AND P6, PT, R2, RZ, PT ;  /* 0x000000ff0200720c */ /* 0x000fe20003fc6270 */
[C---:B------:R-:W-:Y:S01]  /*66c0*/  IMAD.HI.U32 R2, R3.reuse, R19, RZ ;  /* 0x0000001303027227 */ /* 0x040fe200078e00ff */
[----:B------:R-:W-:Y:S01]  /*66d0*/  IADD3 R5, R24, 0x3c, RZ ;  /* 0x0000003c18057810 */ /* 0x000fe20007ffe0ff */
[----:B------:R-:W-:Y:S01]  /*66e0*/  STL [R1+0xa70], R8 ;  /* 0x000a700801007387 */ /* 0x000fe20000100800 */
[----:B------:R-:W-:Y:S01]  /*66f0*/  ISETP.GT.U32.AND P4, PT, R22, R14, PT ;  /* 0x0000000e1600720c */ /* 0x000fe20003f84070 */
[----:B------:R-:W-:Y:S01]  /*6700*/  IMAD.HI.U32 R6, R3, R17, RZ ;  /* 0x0000001103067227 */ /* 0x000fe200078e00ff */
[----:B------:R-:W-:Y:S01]  /*6710*/  IABS R20, R5 ;  /* 0x0000000500147213 */ /* 0x000fe20000000000 */
[----:B------:R0:W-:Y:S01]  /*6720*/  STL [R1+0xa74], R10 ;  /* 0x000a740a01007387 */ /* 0x0001e20000100800 */
[----:B------:R-:W-:Y:S01]  /*6730*/  IABS R25, R28 ;  /* 0x0000001c00197213 */ /* 0x000fe20000000000 */
[----:B------:R-:W-:Y:S01]  /*6740*/  @!P3 IMAD.IADD R16, R16, 0x1, -R22 ;  /* 0x000000011010b824 */ /* 0x000fe200078e0a16 */
[----:B-1----:R-:W-:Y:S01]  /*6750*/  IADD3 R7, R24, 0x8, RZ ;  /* 0x0000000818077810 */ /* 0x002fe20007ffe0ff */
[----:B------:R-:W-:Y:S01]  /*6760*/  IMAD.MOV R6, RZ, RZ, -R6 ;  /* 0x000000ffff067224 */ /* 0x000fe200078e0a06 */
[----:B------:R1:W-:Y:S01]  /*6770*/  STL [R1+0xa78], R11 ;  /* 0x000a780b01007387 */ /* 0x0003e20000100800 */
[----:B------:R-:W-:Y:S01]  /*6780*/  IMAD.MOV R2, RZ, RZ, -R2 ;  /* 0x000000ffff027224 */ /* 0x000fe200078e0a02 */
[----:B------:R-:W-:Y:S01]  /*6790*/  ISETP.GT.U32.AND P3, PT, R22, R16, PT ;  /* 0x000000101600720c */ /* 0x000fe20003f64070 */
[----:B------:R-:W-:Y:S01]  /*67a0*/  @!P2 IMAD.IADD R13, R13, 0x1, -R22 ;  /* 0x000000010d0da824 */ /* 0x000fe200078e0a16 */
[----:B------:R-:W-:Y:S01]  /*67b0*/  ISETP.GE.AND P2, PT, R4, RZ, PT ;  /* 0x000000ff0400720c */ /* 0x000fe20003f46270 */
[----:B------:R-:W-:Y:S01]  /*67c0*/  IMAD R17, R22, R6, R17 ;  /* 0x0000000616117224 */ /* 0x000fe200078e0211 */
[----:B0-----:R-:W-:Y:S01]  /*67d0*/  IADD3 R10, R24, 0x10, RZ ;  /* 0x00000010180a7810 */ /* 0x001fe20007ffe0ff */
[----:B------:R-:W-:Y:S01]  /*67e0*/  IMAD R19, R22, R2, R19 ;  /* 0x0000000216137224 */ /* 0x000fe200078e0213 */
[----:B------:R-:W-:Y:S01]  /*67f0*/  IADD3 R2, R24, 0x38, RZ ;  /* 0x0000003818027810 */ /* 0x000fe20007ffe0ff */
[----:B------:R-:W-:Y:S01]  /*6800*/  IMAD.HI.U32 R4, R3, R20, RZ ;  /* 0x0000001403047227 */ /* 0x000fe200078e00ff */
[----:B------:R-:W-:-:S02]  /*6810*/  ISETP.GT.U32.AND P0, PT, R22, R17, PT ;  /* 0x000000111600720c */ /* 0x000fc40003f04070 */
[----:B------:R-:W-:Y:S01]  /*6820*/  IABS R6, R2 ;  /* 0x0000000200067213 */ /* 0x000fe20000000000 */
[----:B------:R-:W-:Y:S01]  /*6830*/  IMAD.MOV R4, RZ, RZ, -R4 ;  /* 0x000000ffff047224 */ /* 0x000fe200078e0a04 */
[----:B-1----:R-:W-:Y:S01]  /*6840*/  IADD3 R11, R24, 0x18, RZ ;  /* 0x00000018180b7810 */ /* 0x002fe20007ffe0ff */
[----:B------:R-:W-:Y:S01]  /*6850*/  @!P4 IMAD.IADD R14, R14, 0x1, -R22 ;  /* 0x000000010e0ec824 */ /* 0x000fe200078e0a16 */
[C---:B------:R-:W-:Y:S01]  /*6860*/  ISETP.GT.U32.AND P4, PT, R22.reuse, R19, PT ;  /* 0x000000131600720c */ /* 0x040fe20003f84070 */
[----:B------:R-:W-:Y:S01]  /*6870*/  IMAD R20, R22, R4, R20 ;  /* 0x0000000416147224 */ /* 0x000fe200078e0214 */
[----:B------:R-:W-:Y:S01]  /*6880*/  IADD3 R4, R24, 0x34, RZ ;  /* 0x0000003418047810 */ /* 0x000fe20007ffe0ff */
[----:B------:R-:W-:Y:S01]  /*6890*/  @!P1 IMAD.MOV R13, RZ, RZ, -R13 ;  /* 0x000000ffff0d9224 */ /* 0x000fe200078e0a0d */
[----:B------:R-:W-:Y:S01]  /*68a0*/  ISETP.GE.AND P1, PT, R0, RZ, PT ;  /* 0x000000ff0000720c */ /* 0x000fe20003f26270 */
[----:B------:R-:W-:Y:S01]  /*68b0*/  @!P3 IMAD.IADD R16, R16, 0x1, -R22 ;  /* 0x000000011010b824 */ /* 0x000fe200078e0a16 */
[----:B------:R-:W-:Y:S01]  /*68c0*/  ISETP.GT.U32.AND P3, PT, R22, R20, PT ;  /* 0x000000141600720c */ /* 0x000fe20003f64070 */
[----:B------:R-:W-:Y:S01]  /*68d0*/  IMAD.MOV.U32 R0, RZ, RZ, R6 ;  /* 0x000000ffff007224 */ /* 0x000fe200078e0006 */
[----:B------:R-:W-:Y:S01]  /*68e0*/  IADD3 R6, R24, 0x30, RZ ;  /* 0x0000003018067810 */ /* 0x000fe20007ffe0ff */
[----:B------:R-:W-:Y:S01]  /*68f0*/  @!P0 IMAD.IADD R17, R17, 0x1, -R22 ;  /* 0x0000000111118824 */ /* 0x000fe200078e0a16 */
[----:B------:R-:W-:Y:S01]  /*6900*/  IABS R12, R4 ;  /* 0x00000004000c7213 */ /* 0x000fe20000000000 */
[----:B------:R-:W-:Y:S01]  /*6910*/  @!P5 IMAD.MOV R14, RZ, RZ, -R14 ;  /* 0x000000ffff0ed224 */ /* 0x000fe200078e0a0e */
[----:B------:R-:W-:Y:S01]  /*6920*/  IABS R15, R6 ;  /* 0x00000006000f7213 */ /* 0x000fe20000000000 */
[----:B------:R-:W-:Y:S01]  /*6930*/  @!P4 IMAD.IADD R19, R19, 0x1, -R22 ;  /* 0x000000011313c824 */ /* 0x000fe200078e0a16 */
[C---:B------:R-:W-:Y:S01]  /*6940*/  ISETP.GT.U32.AND P0, PT, R22.reuse, R17, PT ;  /* 0x000000111600720c */ /* 0x040fe20003f04070 */
[----:B------:R-:W-:Y:S01]  /*6950*/  IMAD.HI.U32 R9, R3, R0, RZ ;  /* 0x0000000003097227 */ /* 0x000fe200078e00ff */
[----:B------:R-:W-:Y:S01]  /*6960*/  ISETP.GE.AND P4, PT, R5, RZ, PT ;  /* 0x000000ff0500720c */ /* 0x000fe20003f86270 */
[----:B------:R0:W-:Y:S01]  /*6970*/  STL [R1+0xa7c], R13 ;  /* 0x000a7c0d01007387 */ /* 0x0001e20000100800 */
[----:B------:R-:W-:Y:S01]  /*6980*/  ISETP.GT.U32.AND P5, PT, R22, R19, PT ;  /* 0x000000131600720c */ /* 0x000fe20003fa4070 */
[----:B------:R-:W-:Y:S01]  /*6990*/  IMAD.MOV.U32 R5, RZ, RZ, R15 ;  /* 0x000000ffff057224 */ /* 0x000fe200078e000f */
[----:B------:R-:W-:Y:S01]  /*69a0*/  IABS R26, R11 ;  /* 0x0000000b001a7213 */ /* 0x000fe20000000000 */
[----:B------:R-:W-:Y:S01]  /*69b0*/  IMAD.HI.U32 R15, R3, R12, RZ ;  /* 0x0000000c030f7227 */ /* 0x000fe200078e00ff */
[----:B------:R1:W-:Y:S01]  /*69c0*/  STL [R1+0xa80], R14 ;  /* 0x000a800e01007387 */ /* 0x0003e20000100800 */
[----:B------:R-:W-:-:S02]  /*69d0*/  IABS R27, R10 ;  /* 0x0000000a001b7213 */ /* 0x000fc40000000000 */
[----:B------:R-:W-:Y:S01]  /*69e0*/  @!P3 IMAD.IADD R20, R20, 0x1, -R22 ;  /* 0x000000011414b824 */ /* 0x000fe200078e0a16 */
[C---:B------:R-:W-:Y:S01]  /*69f0*/  IADD3 R8, R24.reuse, 0xc, RZ ;  /* 0x0000000c18087810 */ /* 0x040fe20007ffe0ff */
[----:B------:R-:W-:Y:S01]  /*6a00*/  IMAD.MOV R9, RZ, RZ, -R9 ;  /* 0x000000ffff097224 */ /* 0x000fe200078e0a09 */
[----:B0-----:R-:W-:Y:S01]  /*6a10*/  IADD3 R13, R24, 0x1c, RZ ;  /* 0x0000001c180d7810 */ /* 0x001fe20007ffe0ff */
[----:B------:R-:W-:Y:S01]  /*6a20*/  IMAD.MOV R15, RZ, RZ, -R15 ;  /* 0x000000ffff0f7224 */ /* 0x000fe200078e0a0f */
[----:B------:R-:W-:Y:S01]  /*6a30*/  ISETP.GT.U32.AND P3, PT, R22, R20, PT ;  /* 0x000000141600720c */ /* 0x000fe20003f64070 */
[----:B------:R-:W-:Y:S01]  /*6a40*/  @!P6 IMAD.MOV R16, RZ, RZ, -R16 ;  /* 0x000000ffff10e224 */ /* 0x000fe200078e0a10 */
[----:B------:R-:W-:Y:S01]  /*6a50*/  ISETP.GE.AND P6, PT, R2, RZ, PT ;  /* 0x000000ff0200720c */ /* 0x000fe20003fc6270 */
[----:B------:R-:W-:Y:S01]  /*6a60*/  IMAD R0, R22, R9, R0 ;  /* 0x0000000916007224 */ /* 0x000fe200078e0200 */
[----:B------:R-:W-:Y:S01]  /*6a70*/  IADD3 R29, R24, 0x4, RZ ;  /* 0x00000004181d7810 */ /* 0x000fe20007ffe0ff */
[C---:B------:R-:W-:Y:S01]  /*6a80*/  IMAD R2, R22.reuse, R15, R12 ;  /* 0x0000000f16027224 */ /* 0x040fe200078e020c */
[----:B------:R0:W-:Y:S01]  /*6a90*/  STL [R1+0xa84], R16 ;  /* 0x000a841001007387 */ /* 0x0001e20000100800 */
[--C-:B------:R-:W-:Y:S01]  /*6aa0*/  @!P0 IMAD.IADD R17, R17, 0x1, -R22.reuse ;  /* 0x0000000111118824 */ /* 0x100fe200078e0a16 */
[C---:B------:R-:W-:Y:S01]  /*6ab0*/  ISETP.GT.U32.AND P0, PT, R22.reuse, R0, PT ;  /* 0x000000001600720c */ /* 0x040fe20003f04070 */
[----:B------:R-:W-:Y:S01]  /*6ac0*/  @!P5 IMAD.IADD R19, R19, 0x1, -R22 ;  /* 0x000000011313d824 */ /* 0x000fe200078e0a16 */
[----:B------:R-:W-:Y:S01]  /*6ad0*/  ISETP.GT.U32.AND P5, PT, R22, R2, PT ;  /* 0x000000021600720c */ /* 0x000fe20003fa4070 */
[----:B------:R-:W-:Y:S01]  /*6ae0*/  IMAD.HI.U32 R9, R3, R5, RZ ;  /* 0x0000000503097227 */ /* 0x000fe200078e00ff */
[----:B-1----:R-:W-:-:S03]  /*6af0*/  IABS R14, R7 ;  /* 0x00000007000e7213 */ /* 0x002fc60000000000 */
[----:B------:R-:W-:Y:S01]  /*6b00*/  IMAD.MOV R9, RZ, RZ, -R9 ;  /* 0x000000ffff097224 */ /* 0x000fe200078e0a09 */
[----:B0-----:R-:W-:Y:S01]  /*6b10*/  IADD3 R16, R24, 0x20, RZ ;  /* 0x0000002018107810 */ /* 0x001fe20007ffe0ff */
[--C-:B------:R-:W-:Y:S01]  /*6b20*/  @!P3 IMAD.IADD R20, R20, 0x1, -R22.reuse ;  /* 0x000000011414b824 */ /* 0x100fe200078e0a16 */
[----:B------:R-:W-:Y:S01]  /*6b30*/  ISETP.GE.AND P3, PT, R6, RZ, PT ;  /* 0x000000ff0600720c */ /* 0x000fe20003f66270 */
[----:B------:R-:W-:Y:S01]  /*6b40*/  IMAD R5, R22, R9, R5 ;  /* 0x0000000916057224 */ /* 0x000fe200078e0205 */
[----:B------:R-:W-:Y:S01]  /*6b50*/  IADD3 R6, R24, 0x2c, RZ ;  /* 0x0000002c18067810 */ /* 0x000fe20007ffe0ff */
[--C-:B------:R-:W-:Y:S02]  /*6b60*/  @!P0 IMAD.IADD R0, R0, 0x1, -R22.reuse ;  /* 0x0000000100008824 */ /* 0x100fe400078e0a16 */
[----:B------:R-:W-:Y:S01]  /*6b70*/  @!P5 IMAD.IADD R2, R2, 0x1, -R22 ;  /* 0x000000010202d824 */ /* 0x000fe200078e0a16 */
[----:B------:R-:W-:Y:S01]  /*6b80*/  ISETP.GE.AND P0, PT, R6, RZ, PT ;  /* 0x000000ff0600720c */ /* 0x000fe20003f06270 */
[----:B------:R-:W-:Y:S01]  /*6b90*/  @!P4 IMAD.MOV R20, RZ, RZ, -R20 ;  /* 0x000000ffff14c224 */ /* 0x000fe200078e0a14 */
[----:B------:R-:W-:Y:S01]  /*6ba0*/  IABS R6, R6 ;  /* 0x0000000600067213 */ /* 0x000fe20000000000 */
[----:B------:R-:W-:Y:S01]  /*6bb0*/  @!P1 IMAD.MOV R19, RZ, RZ, -R19 ;  /* 0x000000ffff139224 */ /* 0x000fe200078e0a13 */
[C---:B------:R-:W-:Y:S01]  /*6bc0*/  ISETP.GT.U32.AND P4, PT, R22.reuse, R5, PT ;  /* 0x000000051600720c */ /* 0x040fe20003f84070 */
[----:B------:R-:W-:Y:S01]  /*6bd0*/  @!P2 IMAD.MOV R17, RZ, RZ, -R17 ;  /* 0x000000ffff11a224 */ /* 0x000fe200078e0a11 */
[----:B------:R-:W-:Y:S01]  /*6be0*/  ISETP.GT.U32.AND P1, PT, R22, R2, PT ;  /* 0x000000021600720c */ /* 0x000fe20003f24070 */
[----:B------:R-:W-:Y:S01]  /*6bf0*/  IMAD.HI.U32 R21, R3, R6, RZ ;  /* 0x0000000603157227 */ /* 0x000fe200078e00ff */
[----:B------:R-:W-:-:S02]  /*6c00*/  ISETP.GE.AND P2, PT, R4, RZ, PT ;  /* 0x000000ff0400720c */ /* 0x000fc40003f46270 */
[----:B------:R-:W-:Y:S01]  /*6c10*/  IADD3 R4, R24, 0x28, RZ ;  /* 0x0000002818047810 */ /* 0x000fe20007ffe0ff */
[----:B------:R-:W-:Y:S01]  /*6c20*/  IMAD.MOV R21, RZ, RZ, -R21 ;  /* 0x000000ffff157224 */ /* 0x000fe200078e0a15 */
[----:B------:R0:W-:Y:S01]  /*6c30*/  STL [R1+0xa88], R17 ;  /* 0x000a881101007387 */ /* 0x0001e20000100800 */
[C---:B------:R-:W-:Y:S02]  /*6c40*/  ISETP.GT.U32.AND P5, PT, R22.reuse, R0, PT ;  /* 0x000000001600720c */ /* 0x040fe40003fa4070 */
[----:B------:R-:W-:Y:S01]  /*6c50*/  IMAD R6, R22, R21, R6 ;  /* 0x0000001516067224 */ /* 0x000fe200078e0206 */
[----:B------:R-:W-:Y:S01]  /*6c60*/  IABS R9, R4 ;  /* 0x0000000400097213 */ /* 0x000fe20000000000 */
[--C-:B------:R-:W-:Y:S01]  /*6c70*/  @!P4 IMAD.IADD R5, R5, 0x1, -R22.reuse ;  /* 0x000000010505c824 */ /* 0x100fe200078e0a16 */
[----:B------:R-:W-:Y:S01]  /*6c80*/  IABS R21, R16 ;  /* 0x0000001000157213 */ /* 0x000fe20000000000 */
[----:B------:R-:W-:Y:S01]  /*6c90*/  @!P1 IMAD.IADD R2, R2, 0x1, -R22 ;  /* 0x0000000102029824 */ /* 0x000fe200078e0a16 */
[C---:B------:R-:W-:Y:S01]  /*6ca0*/  ISETP.GT.U32.AND P1, PT, R22.reuse, R6, PT ;  /* 0x000000061600720c */ /* 0x040fe20003f24070 */
[----:B------:R-:W-:Y:S01]  /*6cb0*/  IMAD.HI.U32 R15, R3, R9, RZ ;  /* 0x00000009030f7227 */ /* 0x000fe200078e00ff */
[----:B------:R-:W-:Y:S01]  /*6cc0*/  ISETP.GT.U32.AND P4, PT, R22, R5, PT ;  /* 0x000000051600720c */ /* 0x000fe20003f84070 */
[----:B------:R1:W-:Y:S01]  /*6cd0*/  STL [R1+0xa8c], R19 ;  /* 0x000a8c1301007387 */ /* 0x0003e20000100800 */
[----:B0-----:R-:W-:Y:S01]  /*6ce0*/  IADD3 R17, R24, 0x24, RZ ;  /* 0x0000002418117810 */ /* 0x001fe20007ffe0ff */
[----:B------:R-:W-:-:S02]  /*6cf0*/  IMAD.MOV R15, RZ, RZ, -R15 ;  /* 0x000000ffff0f7224 */ /* 0x000fc400078e0a0f */
[----:B------:R-:W-:Y:S01]  /*6d00*/  @!P5 IMAD.IADD R0, R0, 0x1, -R22 ;  /* 0x000000010000d824 */ /* 0x000fe200078e0a16 */
[----:B------:R-:W-:Y:S01]  /*6d10*/  IABS R12, R17 ;  /* 0x00000011000c7213 */ /* 0x000fe20000000000 */
[----:B------:R-:W-:Y:S01]  /*6d20*/  IMAD R9, R22, R15, R9 ;  /* 0x0000000f16097224 */ /* 0x000fe200078e0209 */
[----:B------:R-:W-:Y:S01]  /*6d30*/  ISETP.GE.AND P5, PT, R4, RZ, PT ;  /* 0x000000ff0400720c */ /* 0x000fe20003fa6270 */
[C---:B------:R-:W-:Y:S01]  /*6d40*/  IMAD.HI.U32 R15, R3.reuse, R21, RZ ;  /* 0x00000015030f7227 */ /* 0x040fe200078e00ff */
[----:B------:R-:W-:Y:S01]  /*6d50*/  STL [R1+0xa90], R20 ;  /* 0x000a901401007387 */ /* 0x000fe20000100800 */
[----:B-1----:R-:W-:Y:S02]  /*6d60*/  IABS R19, R29 ;  /* 0x0000001d00137213 */ /* 0x002fe40000000000 */
[----:B------:R-:W-:-:S04]  /*6d70*/  IMAD.HI.U32 R18, R3, R12, RZ ;  /* 0x0000000c03127227 */ /* 0x000fc800078e00ff */
[--C-:B------:R-:W-:Y:S02]  /*6d80*/  @!P1 IMAD.IADD R6, R6, 0x1, -R22.reuse ;  /* 0x0000000106069824 */ /* 0x100fe400078e0a16 */
[----:B------:R-:W-:Y:S01]  /*6d90*/  @!P4 IMAD.IADD R5, R5, 0x1, -R22 ;  /* 0x000000010505c824 */ /* 0x000fe200078e0a16 */
[C---:B------:R-:W-:Y:S01]  /*6da0*/  ISETP.GT.U32.AND P4, PT, R22.reuse, R9, PT ;  /* 0x000000091600720c */ /* 0x040fe20003f84070 */
[----:B------:R-:W-:Y:S01]  /*6db0*/  IMAD.MOV R18, RZ, RZ, -R18 ;  /* 0x000000ffff127224 */ /* 0x000fe200078e0a12 */
[C---:B------:R-:W-:Y:S01]  /*6dc0*/  ISETP.GT.U32.AND P1, PT, R22.reuse, R6, PT ;  /* 0x000000061600720c */ /* 0x040fe20003f24070 */
[----:B------:R-:W-:Y:S02]  /*6dd0*/  IMAD.MOV R15, RZ, RZ, -R15 ;  /* 0x000000ffff0f7224 */ /* 0x000fe400078e0a0f */
[C---:B------:R-:W-:Y:S01]  /*6de0*/  IMAD R12, R22.reuse, R18, R12 ;  /* 0x00000012160c7224 */ /* 0x040fe200078e020c */
[----:B------:R-:W-:Y:S01]  /*6df0*/  IABS R18, R13 ;  /* 0x0000000d00127213 */ /* 0x000fe20000000000 */
[----:B------:R-:W-:-:S02]  /*6e00*/  IMAD R15, R22, R15, R21 ;  /* 0x0000000f160f7224 */ /* 0x000fc400078e0215 */
[----:B------:R-:W-:-:S04]  /*6e10*/  IMAD.HI.U32 R21, R3, R26, RZ ;  /* 0x0000001a03157227 */ /* 0x000fc800078e00ff */
[----:B------:R-:W-:-:S04]  /*6e20*/  IMAD.HI.U32 R4, R3, R18, RZ ;  /* 0x0000001203047227 */ /* 0x000fc800078e00ff */
[----:B------:R-:W-:Y:S01]  /*6e30*/  @!P4 IMAD.IADD R9, R9, 0x1, -R22 ;  /* 0x000000010909c824 */ /* 0x000fe200078e0a16 */
[----:B------:R-:W-:Y:S01]  /*6e40*/  ISETP.GT.U32.AND P4, PT, R22, R15, PT ;  /* 0x0000000f1600720c */ /* 0x000fe20003f84070 */
[----:B------:R-:W-:Y:S02]  /*6e50*/  IMAD.MOV R4, RZ, RZ, -R4 ;  /* 0x000000ffff047224 */ /* 0x000fe400078e0a04 */
[----:B------:R-:W-:Y:S01]  /*6e60*/  @!P1 IMAD.IADD R6, R6, 0x1, -R22 ;  /* 0x0000000106069824 */ /* 0x000fe200078e0a16 */
[C---:B------:R-:W-:Y:S01]  /*6e70*/  ISETP.GT.U32.AND P1, PT, R22.reuse, R12, PT ;  /* 0x0000000c1600720c */ /* 0x040fe20003f24070 */
[----:B------:R-:W-:Y:S02]  /*6e80*/  IMAD R18, R22, R4, R18 ;  /* 0x0000000416127224 */ /* 0x000fe400078e0212 */
[----:B------:R-:W-:-:S04]  /*6e90*/  IMAD.HI.U32 R4, R3, R25, RZ ;  /* 0x0000001903047227 */ /* 0x000fc800078e00ff */
[----:B------:R-:W-:Y:S02]  /*6ea0*/  IMAD.MOV R21, RZ, RZ, -R21 ;  /* 0x000000ffff157224 */ /* 0x000fe400078e0a15 */
[----:B------:R-:W-:Y:S02]  /*6eb0*/  IMAD.MOV R4, RZ, RZ, -R4 ;  /* 0x000000ffff047224 */ /* 0x000fe400078e0a04 */
[C---:B------:R-:W-:Y:S01]  /*6ec0*/  IMAD R21, R22.reuse, R21, R26 ;  /* 0x0000001516157224 */ /* 0x040fe200078e021a */
[----:B------:R-:W-:Y:S01]  /*6ed0*/  IABS R26, R8 ;  /* 0x00000008001a7213 */ /* 0x000fe20000000000 */
[C---:B------:R-:W-:Y:S02]  /*6ee0*/  IMAD R4, R22.reuse, R4, R25 ;  /* 0x0000000416047224 */ /* 0x040fe400078e0219 */
[----:B------:R-:W-:Y:S01]  /*6ef0*/  @!P4 IMAD.IADD R15, R15, 0x1, -R22 ;  /* 0x000000010f0fc824 */ /* 0x000fe200078e0a16 */
[----:B------:R-:W-:Y:S01]  /*6f00*/  ISETP.GT.U32.AND P4, PT, R22, R21, PT ;  /* 0x000000151600720c */ /* 0x000fe20003f84070 */
[----:B------:R-:W-:-:S04]  /*6f10*/  IMAD.HI.U32 R25, R3, R27, RZ ;  /* 0x0000001b03197227 */ /* 0x000fc800078e00ff */
[----:B------:R-:W-:Y:S01]  /*6f20*/  @!P1 IMAD.IADD R12, R12, 0x1, -R22 ;  /* 0x000000010c0c9824 */ /* 0x000fe200078e0a16 */
[C---:B------:R-:W-:Y:S01]  /*6f30*/  ISETP.GT.U32.AND P1, PT, R22.reuse, R18, PT ;  /* 0x000000121600720c */ /* 0x040fe20003f24070 */
[----:B------:R-:W-:Y:S01]  /*6f40*/  @!P6 IMAD.MOV R0, RZ, RZ, -R0 ;  /* 0x000000ffff00e224 */ /* 0x000fe200078e0a00 */
[C---:B------:R-:W-:Y:S01]  /*6f50*/  ISETP.GT.U32.AND P6, PT, R22.reuse, R9, PT ;  /* 0x000000091600720c */ /* 0x040fe20003fc4070 */
[----:B------:R-:W-:Y:S01]  /*6f60*/  @!P2 IMAD.MOV R2, RZ, RZ, -R2 ;  /* 0x000000ffff02a224 */ /* 0x000fe200078e0a02 */
[----:B------:R-:W-:Y:S01]  /*6f70*/  ISETP.GT.U32.AND P2, PT, R22, R15, PT ;  /* 0x0000000f1600720c */ /* 0x000fe20003f44070 */
[----:B------:R-:W-:Y:S01]  /*6f80*/  IMAD.MOV R24, RZ, RZ, -R25 ;  /* 0x000000ffff187224 */ /* 0x000fe200078e0a19 */
[----:B------:R-:W-:Y:S01]  /*6f90*/  STL [R1+0xa94], R0 ;  /* 0x000a940001007387 */ /* 0x000fe20000100800 */
[----:B------:R-:W-:-:S03]  /*6fa0*/  IMAD.HI.U32 R25, R3, R26, RZ ;  /* 0x0000001a03197227 */ /* 0x000fc600078e00ff */
[----:B------:R0:W-:Y:S01]  /*6fb0*/  STL [R1+0xa98], R2 ;  /* 0x000a980201007387 */ /* 0x0001e20000100800 */
[----:B------:R-:W-:Y:S02]  /*6fc0*/  IMAD R27, R22, R24, R27 ;  /* 0x00000018161b7224 */ /* 0x000fe400078e021b */
[----:B------:R-:W-:Y:S02]  /*6fd0*/  IMAD.MOV R24, RZ, RZ, -R25 ;  /* 0x000000ffff187224 */ /* 0x000fe400078e0a19 */
[----:B------:R-:W-:Y:S01]  /*6fe0*/  @!P1 IMAD.IADD R18, R18, 0x1, -R22 ;  /* 0x0000000112129824 */ /* 0x000fe200078e0a16 */
[C---:B------:R-:W-:Y:S01]  /*6ff0*/  ISETP.GT.U32.AND P1, PT, R22.reuse, R12, PT ;  /* 0x0000000c1600720c */ /* 0x040fe20003f24070 */
[C---:B------:R-:W-:Y:S02]  /*7000*/  IMAD R26, R22.reuse, R24, R26 ;  /* 0x00000018161a7224 */ /* 0x040fe400078e021a */
[--C-:B------:R-:W-:Y:S01]  /*7010*/  @!P6 IMAD.IADD R9, R9, 0x1, -R22.reuse ;  /* 0x000000010909e824 */ /* 0x100fe200078e0a16 */
[C---:B------:R-:W-:Y:S01]  /*7020*/  ISETP.GT.U32.AND P6, PT, R22.reuse, R4, PT ;  /* 0x000000041600720c */ /* 0x040fe20003fc4070 */
[--C-:B------:R-:W-:Y:S01]  /*7030*/  @!P2 IMAD.IADD R15, R15, 0x1, -R22.reuse ;  /* 0x000000010f0fa824 */ /* 0x100fe200078e0a16 */
[C---:B------:R-:W-:Y:S01]  /*7040*/  ISETP.GT.U32.AND P2, PT, R22.reuse, R26, PT ;  /* 0x0000001a1600720c */ /* 0x040fe20003f44070 */
[----:B------:R-:W-:Y:S01]  /*7050*/  @!P3 IMAD.MOV R5, RZ, RZ, -R5 ;  /* 0x000000ffff05b224 */ /* 0x000fe200078e0a05 */
[----:B------:R-:W-:Y:S01]  /*7060*/  ISETP.GT.U32.AND P3, PT, R22, R18, PT ;  /* 0x000000121600720c */ /* 0x000fe20003f64070 */
[----:B------:R-:W-:-:S02]  /*7070*/  @!P4 IMAD.IADD R21, R21, 0x1, -R22 ;  /* 0x000000011515c824 */ /* 0x000fc400078e0a16 */
[----:B------:R-:W-:Y:S01]  /*7080*/  IMAD.HI.U32 R24, R3, R14, RZ ;  /* 0x0000000e03187227 */ /* 0x000fe200078e00ff */
[----:B------:R1:W-:Y:S02]  /*7090*/  STL [R1+0xa9c], R5 ;  /* 0x000a9c0501007387 */ /* 0x0003e40000100800 */
[----:B------:R-:W-:Y:S01]  /*70a0*/  ISETP.GT.U32.AND P4, PT, R22, R21, PT ;  /* 0x000000151600720c */ /* 0x000fe20003f84070 */
[--C-:B------:R-:W-:Y:S01]  /*70b0*/  @!P1 IMAD.IADD R12, R12, 0x1, -R22.reuse ;  /* 0x000000010c0c9824 */ /* 0x100fe200078e0a16 */
[----:B------:R-:W-:Y:S01]  /*70c0*/  ISETP.GT.U32.AND P1, PT, R22, R27, PT ;  /* 0x0000001b1600720c */ /* 0x000fe20003f24070 */
[--C-:B------:R-:W-:Y:S01]  /*70d0*/  @!P6 IMAD.IADD R4, R4, 0x1, -R22.reuse ;  /* 0x000000010404e824 */ /* 0x100fe200078e0a16 */
[----:B------:R-:W-:Y:S01]  /*70e0*/  ISETP.GE.AND P6, PT, R13, RZ, PT ;  /* 0x000000ff0d00720c */ /* 0x000fe20003fc6270 */
[----:B------:R-:W-:Y:S02]  /*70f0*/  @!P2 IMAD.IADD R26, R26, 0x1, -R22 ;  /* 0x000000011a1aa824 */ /* 0x000fe400078e0a16 */
[----:B------:R-:W-:-:S02]  /*7100*/  @!P5 IMAD.MOV R9, RZ, RZ, -R9 ;  /* 0x000000ffff09d224 */ /* 0x000fc400078e0a09 */
[----:B------:R-:W-:Y:S01]  /*7110*/  IMAD.MOV R24, RZ, RZ, -R24 ;  /* 0x000000ffff187224 */ /* 0x000fe200078e0a18 */
[----:B------:R-:W-:Y:S01]  /*7120*/  ISETP.GT.U32.AND P5, PT, R22, R26, PT ;  /* 0x0000001a1600720c */ /* 0x000fe20003fa4070 */
[----:B------:R-:W-:Y:S01]  /*7130*/  @!P3 IMAD.IADD R18, R18, 0x1, -R22 ;  /* 0x000000011212b824 */ /* 0x000fe200078e0a16 */
[----:B------:R-:W-:Y:S01]  /*7140*/  ISETP.GE.AND P3, PT, R17, RZ, PT ;  /* 0x000000ff1100720c */ /* 0x000fe20003f66270 */
[C---:B------:R-:W-:Y:S02]  /*7150*/  IMAD R24, R22.reuse, R24, R14 ;  /* 0x0000001816187224 */ /* 0x040fe400078e020e */
[----:B------:R-:W-:Y:S02]  /*7160*/  @!P1 IMAD.IADD R27, R27, 0x1, -R22 ;  /* 0x000000011b1b9824 */ /* 0x000fe400078e0a16 */
[----:B------:R-:W-:Y:S01]  /*7170*/  @!P6 IMAD.MOV R18, RZ, RZ, -R18 ;  /* 0x000000ffff12e224 */ /* 0x000fe200078e0a12 */
[----:B------:R-:W-:Y:S01]  /*7180*/  ISETP.GT.U32.AND P1, PT, R22, R24, PT ;  /* 0x000000181600720c */ /* 0x000fe20003f24070 */
[--C-:B------:R-:W-:Y:S01]  /*7190*/  @!P4 IMAD.IADD R21, R21, 0x1, -R22.reuse ;  /* 0x000000011515c824 */ /* 0x100fe200078e0a16 */
[----:B------:R-:W-:Y:S01]  /*71a0*/  ISETP.GE.AND P6, PT, R28, RZ, PT ;  /* 0x000000ff1c00720c */ /* 0x000fe20003fc6270 */
[----:B------:R-:W-:Y:S01]  /*71b0*/  IMAD.MOV.U32 R25, RZ, RZ, R19 ;  /* 0x000000ffff197224 */ /* 0x000fe200078e0013 */
[----:B------:R-:W0:Y:S01]  /*71c0*/  S2R R28, SR_TID.X ;  /* 0x00000000001c7919 */ /* 0x000e220000002100 */
[----:B------:R-:W-:Y:S01]  /*71d0*/  @!P5 IMAD.IADD R26, R26, 0x1, -R22 ;  /* 0x000000011a1ad824 */ /* 0x000fe200078e0a16 */
[----:B------:R-:W-:Y:S01]  /*71e0*/  ISETP.GE.AND P4, PT, R16, RZ, PT ;  /* 0x000000ff1000720c */ /* 0x000fe20003f86270 */
[----:B------:R-:W-:Y:S01]  /*71f0*/  IMAD.HI.U32 R3, R3, R25, RZ ;  /* 0x0000001903037227 */ /* 0x000fe200078e00ff */
[----:B------:R-:W-:-:S02]  /*7200*/  ISETP.GE.AND P5, PT, R7, RZ, PT ;  /* 0x000000ff0700720c */ /* 0x000fc40003fa6270 */
[----:B------:R-:W2:Y:S01]  /*7210*/  S2R R7, SR_TID.X ;  /* 0x0000000000077919 */ /* 0x000ea20000002100 */
[----:B------:R-:W-:Y:S01]  /*7220*/  ISETP.GT.U32.AND P2, PT, R22, R27, PT ;  /* 0x0000001b1600720c */ /* 0x000fe20003f44070 */
[----:B------:R-:W-:Y:S02]  /*7230*/  IMAD.MOV R3, RZ, RZ, -R3 ;  /* 0x000000ffff037224 */ /* 0x000fe400078e0a03 */
[----:B------:R-:W-:Y:S01]  /*7240*/  @!P1 IMAD.IADD R24, R24, 0x1, -R22 ;  /* 0x0000000118189824 */ /* 0x000fe200078e0a16 */
[----:B------:R-:W-:Y:S01]  /*7250*/  ISETP.GE.AND P1, PT, R11, RZ, PT ;  /* 0x000000ff0b00720c */ /* 0x000fe20003f26270 */
[C---:B------:R-:W-:Y:S02]  /*7260*/  IMAD R25, R22.reuse, R3, R25 ;  /* 0x0000000316197224 */ /* 0x040fe400078e0219 */
[----:B------:R-:W-:Y:S01]  /*7270*/  @!P0 IMAD.MOV R6, RZ, RZ, -R6 ;  /* 0x000000ffff068224 */ /* 0x000fe200078e0a06 */
[C---:B------:R-:W-:Y:S01]  /*7280*/  ISETP.GT.U32.AND P0, PT, R22.reuse, R4, PT ;  /* 0x000000041600720c */ /* 0x040fe20003f04070 */
[----:B------:R-:W-:Y:S01]  /*7290*/  @!P4 IMAD.MOV R15, RZ, RZ, -R15 ;  /* 0x000000ffff0fc224 */ /* 0x000fe200078e0a0f */
[----:B------:R-:W-:Y:S01]  /*72a0*/  ISETP.GT.U32.AND P4, PT, R22, R24, PT ;  /* 0x000000181600720c */ /* 0x000fe20003f84070 */
[----:B------:R-:W-:Y:S01]  /*72b0*/  @!P3 IMAD.MOV R12, RZ, RZ, -R12 ;  /* 0x000000ffff0cb224 */ /* 0x000fe200078e0a0c */
[----:B------:R3:W-:Y:S01]  /*72c0*/  STL [R1+0xaa0], R6 ;  /* 0x000aa00601007387 */ /* 0x0007e20000100800 */
[----:B------:R-:W-:Y:S01]  /*72d0*/  @!P2 IMAD.IADD R27, R27, 0x1, -R22 ;  /* 0x000000011b1ba824 */ /* 0x000fe200078e0a16 */
[----:B------:R-:W-:-:S02]  /*72e0*/  ISETP.GE.AND P2, PT, R8, RZ, PT ;  /* 0x000000ff0800720c */ /* 0x000fc40003f46270 */
[----:B------:R-:W-:Y:S01]  /*72f0*/  STL [R1+0xaa4], R9 ;  /* 0x000aa40901007387 */ /* 0x000fe20000100800 */
[C---:B0-----:R-:W-:Y:S01]  /*7300*/  LOP3.LUT R2, R28.reuse, 0x7, RZ, 0xc0, !PT ;  /* 0x000000071c027812 */ /* 0x041fe200078ec0ff */
[----:B-1----:R-:W-:Y:S01]  /*7310*/  IMAD.SHL.U32 R5, R28, 0x2, RZ ;  /* 0x000000021c057824 */ /* 0x002fe200078e00ff */
[----:B------:R-:W-:Y:S01]  /*7320*/  ISETP.GT.U32.AND P3, PT, R22, R25, PT ;  /* 0x000000191600720c */ /* 0x000fe20003f64070 */
[----:B------:R-:W-:Y:S01]  /*7330*/  IMAD.SHL.U32 R3, R28, 0x8, RZ ;  /* 0x000000081c037824 */ /* 0x000fe200078e00ff */
[----:B------:R-:W-:Y:S01]  /*7340*/  STL [R1+0xaa8], R12 ;  /* 0x000aa80c01007387 */ /* 0x000fe20000100800 */
[----:B------:R-:W-:Y:S01]  /*7350*/  IMAD R0, R2, 0x90, RZ ;  /* 0x0000009002007824 */ /* 0x000fe200078e02ff */
[C---:B--2---:R-:W-:Y:S01]  /*7360*/  LOP3.LUT R8, R7.reuse, 0x3f, RZ, 0xc0, !PT ;  /* 0x0000003f07087812 */ /* 0x044fe200078ec0ff */
[--C-:B------:R-:W-:Y:S01]  /*7370*/  @!P4 IMAD.IADD R24, R24, 0x1, -R22.reuse ;  /* 0x000000011818c824 */ /* 0x100fe200078e0a16 */
[----:B------:R-:W-:Y:S01]  /*7380*/  LOP3.LUT R7, R7, 0x60, RZ, 0xc0, !PT ;  /* 0x0000006007077812 */ /* 0x000fe200078ec0ff */
[----:B------:R-:W-:Y:S01]  /*7390*/  STL [R1+0xaac], R15 ;  /* 0x000aac0f01007387 */ /* 0x000fe20000100800 */
[----:B------:R-:W-:Y:S01]  /*73a0*/  LOP3.LUT P4, RZ, R28, 0x40, RZ, 0xc0, !PT ;  /* 0x000000401cff7812 */ /* 0x000fe2000788c0ff */
[----:B---3--:R-:W-:Y:S01]  /*73b0*/  IMAD.SHL.U32 R6, R8, 0x2, RZ ;  /* 0x0000000208067824 */ /* 0x008fe200078e00ff */
[----:B------:R-:W-:Y:S01]  /*73c0*/  LOP3.LUT R3, R3, 0x30, R5, 0x48, !PT ;  /* 0x0000003003037812 */ /* 0x000fe200078e4805 */
[----:B------:R-:W-:Y:S01]  /*73d0*/  IMAD R7, R2, 0x4, R7 ;  /* 0x0000000402077824 */ /* 0x000fe200078e0207 */
[----:B------:R-:W-:Y:S01]  /*73e0*/  LOP3.LUT R0, R0, 0x10, R5, 0x78, !PT ;  /* 0x0000001000007812 */ /* 0x000fe200078e7805 */
[----:B------:R-:W-:Y:S01]  /*73f0*/  STL [R1+0xab0], R18 ;  /* 0x000ab01201007387 */ /* 0x000fe20000100800 */
[----:B------:R-:W-:Y:S01]  /*7400*/  SEL R5, RZ, 0x90, !P4 ;  /* 0x00000090ff057807 */ /* 0x000fe20006000000 */
[----:B------:R-:W-:Y:S01]  /*7410*/  IMAD.U32 R7, R7, 0x10, R3 ;  /* 0x0000001007077824 */ /* 0x000fe200078e0003 */
[----:B------:R-:W-:Y:S01]  /*7420*/  ISETP.GE.AND P4, PT, R29, RZ, PT ;  /* 0x000000ff1d00720c */ /* 0x000fe20003f86270 */
[--C-:B------:R-:W-:Y:S01]  /*7430*/  @!P0 IMAD.IADD R4, R4, 0x1, -R22.reuse ;  /* 0x0000000104048824 */ /* 0x100fe200078e0a16 */
[----:B------:R-:W-:Y:S01]  /*7440*/  LOP3.LUT R3, R5, R6, RZ, 0x3c, !PT ;  /* 0x0000000605037212 */ /* 0x000fe200078e3cff */
[----:B------:R-:W-:Y:S01]  /*7450*/  @!P3 IMAD.IADD R25, R25, 0x1, -R22 ;  /* 0x000000011919b824 */ /* 0x000fe200078e0a16 */
[----:B------:R-:W-:Y:S01]  /*7460*/  ISETP.GE.AND P0, PT, R10, RZ, PT ;  /* 0x000000ff0a00720c */ /* 0x000fe20003f06270 */
[----:B------:R-:W-:-:S02]  /*7470*/  @!P1 IMAD.MOV R21, RZ, RZ, -R21 ;  /* 0x000000ffff159224 */ /* 0x000fc400078e0a15 */
[----:B------:R-:W-:Y:S01]  /*7480*/  STL [R1+0x980], R3 ;  /* 0x0009800301007387 */ /* 0x000fe20000100800 */
[----:B------:R-:W-:Y:S01]  /*7490*/  ISETP.GT.U32.AND P3, PT, R22, R25, PT ;  /* 0x000000191600720c */ /* 0x000fe20003f64070 */
[----:B------:R-:W-:Y:S02]  /*74a0*/  IMAD.SHL.U32 R2, R28, 0x40, RZ ;  /* 0x000000401c027824 */ /* 0x000fe400078e00ff */
[----:B------:R0:W-:Y:S01]  /*74b0*/  STL [R1+0xd0], R7 ;  /* 0x0000d00701007387 */ /* 0x0001e20000100800 */
[----:B------:R-:W-:Y:S02]  /*74c0*/  @!P6 IMAD.MOV R4, RZ, RZ, -R4 ;  /* 0x000000ffff04e224 */ /* 0x000fe400078e0a04 */
[----:B------:R-:W-:Y:S01]  /*74d0*/  @!P2 IMAD.MOV R26, RZ, RZ, -R26 ;  /* 0x000000ffff1aa224 */ /* 0x000fe200078e0a1a */
[----:B------:R-:W2:Y:S01]  /*74e0*/  LDL.LU R14, [R1+0x1d0] ;  /* 0x0001d000010e7983 */ /* 0x000ea20000300800 */
[----:B------:R-:W-:Y:S01]  /*74f0*/  @!P5 IMAD.MOV R24, RZ, RZ, -R24 ;  /* 0x000000ffff18d224 */ /* 0x000fe200078e0a18 */
[----:B------:R-:W-:-:S02]  /*7500*/  LOP3.LUT R0, R0, 0x400, R2, 0xf8, !PT ;  /* 0x0000040000007812 */ /* 0x000fc400078ef802 */
[----:B------:R-:W3:Y:S04]  /*7510*/  LDL.LU R13, [R1+0x1cc] ;  /* 0x0001cc00010d7983 */ /* 0x000ee80000300800 */
[----:B------:R-:W4:Y:S04]  /*7520*/  LDL.LU R11, [R1+0x1c8] ;  /* 0x0001c800010b7983 */ /* 0x000f280000300800 */
[----:B------:R-:W4:Y:S04]  /*7530*/  LDL.LU R10, [R1+0x1c4] ;  /* 0x0001c400010a7983 */ /* 0x000f280000300800 */
[----:B------:R-:W4:Y:S04]  /*7540*/  LDL.LU R8, [R1+0x1c0] ;  /* 0x0001c00001087983 */ /* 0x000f280000300800 */
[----:B0-----:R-:W4:Y:S01]  /*7550*/  LDL.LU R7, [R1+0x1bc] ;  /* 0x0001bc0001077983 */ /* 0x001f220000300800 */
[----:B------:R-:W-:Y:S01]  /*7560*/  @!P3 IMAD.IADD R25, R25, 0x1, -R22 ;  /* 0x000000011919b824 */ /* 0x000fe200078e0a16 */
[----:B------:R-:W-:Y:S01]  /*7570*/  ISETP.NE.AND P3, PT, RZ, c[0x0][0x17c], PT ;  /* 0x00005f00ff007a0c */ /* 0x000fe20003f65270 */
[----:B------:R-:W-:Y:S01]  /*7580*/  @!P0 IMAD.MOV R27, RZ, RZ, -R27 ;  /* 0x000000ffff1b8224 */ /* 0x000fe200078e0a1b */
[----:B------:R-:W-:Y:S01]  /*7590*/  LOP3.LUT R22, RZ, c[0x0][0x17c], RZ, 0x33, !PT ;  /* 0x00005f00ff167a12 */ /* 0x000fe200078e33ff */
[----:B------:R-:W4:Y:S01]  /*75a0*/  LDL.LU R28, [R1+0x1b8] ;  /* 0x0001b800011c7983 */ /* 0x000f220000300800 */
[----:B------:R-:W-:-:S03]  /*75b0*/  @!P4 IMAD.MOV R25, RZ, RZ, -R25 ;  /* 0x000000ffff19c224 */ /* 0x000fc600078e0a19 */
[----:B------:R-:W4:Y:S01]  /*75c0*/  LDL.LU R29, [R1+0x1b4] ;  /* 0x0001b400011d7983 */ /* 0x000f220000300800 */
[----:B------:R-:W-:-:S03]  /*75d0*/  SEL R3, R22, R23, !P3 ;  /* 0x0000001716037207 */ /* 0x000fc60005800000 */
[----:B------:R-:W-:Y:S04]  /*75e0*/  STL [R1+0xab4], R21 ;  /* 0x000ab41501007387 */ /* 0x000fe80000100800 */
[----:B------:R-:W-:Y:S04]  /*75f0*/  STL [R1+0xab8], R4 ;  /* 0x000ab80401007387 */ /* 0x000fe80000100800 */
[----:B------:R-:W-:Y:S04]  /*7600*/  STL [R1+0xabc], R27 ;  /* 0x000abc1b01007387 */ /* 0x000fe80000100800 */
[----:B------:R-:W-:Y:S04]  /*7610*/  STL [R1+0xac0], R26 ;  /* 0x000ac01a01007387 */ /* 0x000fe80000100800 */
[----:B------:R-:W-:Y:S04]  /*7620*/  STL [R1+0xac4], R24 ;  /* 0x000ac41801007387 */ /* 0x000fe80000100800 */
[----:B------:R-:W-:Y:S04]  /*7630*/  STL [R1+0xac8], R25 ;  /* 0x000ac81901007387 */ /* 0x000fe80000100800 */
[----:B------:R4:W-:Y:S01]  /*7640*/  STL [R1+0xacc], R3 ;  /* 0x000acc0301007387 */ /* 0x0009e20000100800 */
[----:B--2---:R-:W-:-:S02]  /*7650*/  SEL R2, R22, R14, !P3 ;  /* 0x0000000e16027207 */ /* 0x004fc40005800000 */
[----:B---3--:R-:W-:-:S03]  /*7660*/  SEL R0, R22, R13, !P3 ;  /* 0x0000000d16007207 */ /* 0x008fc60005800000 */
[----:B------:R0:W-:Y:S01]  /*7670*/  STL [R1+0x5a0], R2 ;  /* 0x0005a00201007387 */ /* 0x0001e20000100800 */
[----:B----4-:R-:W-:-:S03]  /*7680*/  SEL R3, R22, R11, !P3 ;  /* 0x0000000b16037207 */ /* 0x010fc60005800000 */
[----:B------:R1:W-:Y:S04]  /*7690*/  STL [R1+0x59c], R0 ;  /* 0x00059c0001007387 */ /* 0x0003e80000100800 */
[----:B------:R2:W-:Y:S01]  /*76a0*/  STL [R1+0x598], R3 ;  /* 0x0005980301007387 */ /* 0x0005e20000100800 */
[C---:B0-----:R-:W-:Y:S02]  /*76b0*/  SEL R2, R22.reuse, R10, !P3 ;  /* 0x0000000a16027207 */ /* 0x041fe40005800000 */
[----:B-1----:R-:W-:-:S03]  /*76c0*/  SEL R0, R22, R8, !P3 ;  /* 0x0000000816007207 */ /* 0x002fc60005800000 */
[----:B------:R-:W-:Y:S01]  /*76d0*/  STL [R1+0x594], R2 ;  /* 0x0005940201007387 */ /* 0x000fe20000100800 */
[----:B--2---:R-:W-:-:S03]  /*76e0*/  SEL R3, R22, R7, !P3 ;  /* 0x0000000716037207 */ /* 0x004fc60005800000 */
[----:B------:R-:W-:Y:S04]  /*76f0*/  STL [R1+0x590], R0 ;  /* 0x0005900001007387 */ /* 0x000fe80000100800 */
[----:B------:R0:W-:Y:S04]  /*7700*/  STL [R1+0x58c], R3 ;  /* 0x00058c0301007387 */ /* 0x0001e80000100800 */
[----:B0-----:R-:W2:Y:S01]  /*7710*/  LDL.LU R3, [R1+0x1a4] ;  /* 0x0001a40001037983 */ /* 0x001ea20000300800 */
[C---:B------:R-:W-:Y:S02]  /*7720*/  SEL R2, R22.reuse, R28, !P3 ;  /* 0x0000001c16027207 */ /* 0x040fe40005800000 */
[----:B------:R-:W-:-:S03]  /*7730*/  SEL R0, R22, R29, !P3 ;  /* 0x0000001d16007207 */ /* 0x000fc60005800000 */
[----:B------:R-:W-:Y:S04]  /*7740*/  STL [R1+0x588], R2 ;  /* 0x0005880201007387 */ /* 0x000fe80000100800 */
[----:B--2---:R0:W-:Y:S04]  /*7750*/  STL [R1+0xae8], R3 ;  /* 0x000ae80301007387 */ /* 0x0041e80000100800 */
[----:B------:R-:W-:Y:S04]  /*7760*/  STL [R1+0x584], R0 ;  /* 0x0005840001007387 */ /* 0x000fe80000100800 */
[----:B0-----:R-:W2:Y:S04]  /*7770*/  LDL.LU R3, [R1+0x1a8] ;  /* 0x0001a80001037983 */ /* 0x001ea80000300800 */
[----:B--2---:R0:W-:Y:S04]  /*7780*/  STL [R1+0xaec], R3 ;  /* 0x000aec0301007387 */ /* 0x0041e80000100800 */
[----:B0-----:R-:W2:Y:S04]  /*7790*/  LDL.LU R3, [R1+0x1ac] ;  /* 0x0001ac0001037983 */ /* 0x001ea80000300800 */
[----:B--2---:R0:W-:Y:S04]  /*77a0*/  STL [R1+0xaf0], R3 ;  /* 0x000af00301007387 */ /* 0x0041e80000100800 */
[----:B0-----:R-:W2:Y:S04]  /*77b0*/  LDL.LU R3, [R1+0x1b0] ;  /* 0x0001b00001037983 */ /* 0x001ea80000300800 */
[----:B------:R-:W3:Y:S04]  /*77c0*/  LDL.LU R23, [R1+0x1a0] ;  /* 0x0001a00001177983 */ /* 0x000ee80000300800 */
[----:B------:R-:W4:Y:S04]  /*77d0*/  LDL.LU R25, [R1+0x19c] ;  /* 0x00019c0001197983 */ /* 0x000f280000300800 */
[----:B------:R-:W3:Y:S04]  /*77e0*/  LDL.LU R24, [R1+0x198] ;  /* 0x0001980001187983 */ /* 0x000ee80000300800 */
        /* <DEDUP_REMOVED lines=23> */
[----:B------:R-:W3:Y:S01]  /*7960*/  LDL.LU R29, [R1+0x138] ;  /* 0x00013800011d7983 */ /* 0x000ee20000300800 */
[----:B--2---:R-:W-:-:S05]  /*7970*/  SEL R3, R22, R3, !P3 ;  /* 0x0000000316037207 */ /* 0x004fca0005800000 */
[----:B------:R0:W-:Y:S04]  /*7980*/  STL [R1+0x580], R3 ;  /* 0x0005800301007387 */ /* 0x0001e80000100800 */
[----:B0-----:R-:W2:Y:S02]  /*7990*/  LDL.LU R3, [R1+0xaf0] ;  /* 0x000af00001037983 */ /* 0x001ea40000300800 */
[----:B--2---:R-:W-:-:S05]  /*79a0*/  SEL R3, R22, R3, !P3 ;  /* 0x0000000316037207 */ /* 0x004fca0005800000 */
[----:B------:R0:W-:Y:S04]  /*79b0*/  STL [R1+0x57c], R3 ;  /* 0x00057c0301007387 */ /* 0x0001e80000100800 */
[----:B0-----:R-:W2:Y:S02]  /*79c0*/  LDL.LU R3, [R1+0xaec] ;  /* 0x000aec0001037983 */ /* 0x001ea40000300800 */
[----:B--2---:R-:W-:-:S05]  /*79d0*/  SEL R3, R22, R3, !P3 ;  /* 0x0000000316037207 */ /* 0x004fca0005800000 */
[----:B------:R0:W-:Y:S04]  /*79e0*/  STL [R1+0x578], R3 ;  /* 0x0005780301007387 */ /* 0x0001e80000100800 */
[----:B0-----:R-:W2:Y:S01]  /*79f0*/  LDL.LU R3, [R1+0xae8] ;  /* 0x000ae80001037983 */ /* 0x001ea20000300800 */
[C---:B---3--:R-:W-:Y:S02]  /*7a00*/  SEL R24, R22.reuse, R24, !P3 ;  /* 0x0000001816187207 */ /* 0x048fe40005800000 */
[C---:B------:R-:W-:Y:S02]  /*7a10*/  SEL R4, R22.reuse, R4, !P3 ;  /* 0x0000000416047207 */ /* 0x040fe40005800000 */
[C---:B------:R-:W-:Y:S02]  /*7a20*/  SEL R18, R22.reuse, R18, !P3 ;  /* 0x0000001216127207 */ /* 0x040fe40005800000 */
[----:B------:R-:W-:-:S02]  /*7a30*/  SEL R9, R22, R9, !P3 ;  /* 0x0000000916097207 */ /* 0x000fc40005800000 */
[C---:B------:R-:W-:Y:S02]  /*7a40*/  SEL R2, R22.reuse, R2, !P3 ;  /* 0x0000000216027207 */ /* 0x040fe40005800000 */
[C---:B------:R-:W-:Y:S02]  /*7a50*/  SEL R0, R22.reuse, R0, !P3 ;  /* 0x0000000016007207 */ /* 0x040fe40005800000 */
[----:B--2---:R-:W-:-:S05]  /*7a60*/  SEL R3, R22, R3, !P3 ;  /* 0x0000000316037207 */ /* 0x004fca0005800000 */
[----:B------:R0:W-:Y:S02]  /*7a70*/  STL [R1+0x574], R3 ;  /* 0x0005740301007387 */ /* 0x0001e40000100800 */
[C---:B0-----:R-:W-:Y:S02]  /*7a80*/  SEL R3, R22.reuse, R23, !P3 ;  /* 0x0000001716037207 */ /* 0x041fe40005800000 */
[----:B----4-:R-:W-:-:S03]  /*7a90*/  SEL R23, R22, R25, !P3 ;  /* 0x0000001916177207 */ /* 0x010fc60005800000 */
[----:B------:R0:W-:Y:S04]  /*7aa0*/  STL [R1+0x570], R3 ;  /* 0x0005700301007387 */ /* 0x0001e80000100800 */
[----:B------:R1:W-:Y:S01]  /*7ab0*/  STL [R1+0x56c], R23 ;  /* 0x00056c1701007387 */ /* 0x0003e20000100800 */
[----:B0-----:R-:W-:-:S03]  /*7ac0*/  SEL R3, R22, R26, !P3 ;  /* 0x0000001a16037207 */ /* 0x001fc60005800000 */
[----:B------:R-:W-:Y:S01]  /*7ad0*/  STL [R1+0x568], R24 ;  /* 0x0005681801007387 */ /* 0x000fe20000100800 */
[----:B-1----:R-:W-:-:S03]  /*7ae0*/  SEL R23, R22, R27, !P3 ;  /* 0x0000001b16177207 */ /* 0x002fc60005800000 */
[----:B------:R0:W-:Y:S04]  /*7af0*/  STL [R1+0x564], R3 ;  /* 0x0005640301007387 */ /* 0x0001e80000100800 */
[----:B------:R-:W-:Y:S01]  /*7b00*/  STL [R1+0x560], R23 ;  /* 0x0005601701007387 */ /* 0x000fe20000100800 */
[----:B0-----:R-:W-:-:S03]  /*7b10*/  SEL R3, R22, R21, !P3 ;  /* 0x0000001516037207 */ /* 0x001fc60005800000 */
[----:B------:R0:W-:Y:S04]  /*7b20*/  STL [R1+0x55c], R4 ;  /* 0x00055c0401007387 */ /* 0x0001e80000100800 */
[----:B------:R1:W-:Y:S01]  /*7b30*/  STL [R1+0x558], R3 ;  /* 0x0005580301007387 */ /* 0x0003e20000100800 */
[----:B0-----:R-:W-:-:S03]  /*7b40*/  SEL R4, R22, R15, !P3 ;  /* 0x0000000f16047207 */ /* 0x001fc60005800000 */
[----:B------:R-:W-:Y:S01]  /*7b50*/  STL [R1+0x554], R18 ;  /* 0x0005541201007387 */ /* 0x000fe20000100800 */
[----:B-1----:R-:W-:-:S03]  /*7b60*/  SEL R3, R22, R12, !P3 ;  /* 0x0000000c16037207 */ /* 0x002fc60005800000 */
[----:B------:R0:W-:Y:S04]  /*7b70*/  STL [R1+0x550], R4 ;  /* 0x0005500401007387 */ /* 0x0001e80000100800 */
[----:B------:R1:W-:Y:S01]  /*7b80*/  STL [R1+0x54c], R3 ;  /* 0x00054c0301007387 */ /* 0x0003e20000100800 */
[----:B0-----:R-:W-:-:S03]  /*7b90*/  SEL R4, R22, R6, !P3 ;  /* 0x0000000616047207 */ /* 0x001fc60005800000 */
[----:B------:R-:W-:Y:S01]  /*7ba0*/  STL [R1+0x548], R9 ;  /* 0x0005480901007387 */ /* 0x000fe20000100800 */
[----:B-1----:R-:W-:-:S03]  /*7bb0*/  SEL R3, R22, R5, !P3 ;  /* 0x0000000516037207 */ /* 0x002fc60005800000 */
[----:B------:R-:W-:Y:S04]  /*7bc0*/  STL [R1+0x544], R4 ;  /* 0x0005440401007387 */ /* 0x000fe80000100800 */
[----:B------:R0:W-:Y:S04]  /*7bd0*/  STL [R1+0x540], R3 ;  /* 0x0005400301007387 */ /* 0x0001e80000100800 */
[----:B------:R1:W-:Y:S01]  /*7be0*/  STL [R1+0x53c], R2 ;  /* 0x00053c0201007387 */ /* 0x0003e20000100800 */
[----:B0-----:R-:W-:-:S03]  /*7bf0*/  SEL R3, R22, R20, !P3 ;  /* 0x0000001416037207 */ /* 0x001fc60005800000 */
[----:B------:R0:W-:Y:S01]  /*7c00*/  STL [R1+0x538], R0 ;  /* 0x0005380001007387 */ /* 0x0001e20000100800 */
[----:B-1----:R-:W-:-:S03]  /*7c10*/  SEL R2, R22, R19, !P3 ;  /* 0x0000001316027207 */ /* 0x002fc60005800000 */
[----:B------:R1:W-:Y:S01]  /*7c20*/  STL [R1+0x534], R3 ;  /* 0x0005340301007387 */ /* 0x0003e20000100800 */
[----:B0-----:R-:W-:-:S03]  /*7c30*/  SEL R0, R22, R17, !P3 ;  /* 0x0000001116007207 */ /* 0x001fc60005800000 */
[----:B------:R0:W-:Y:S01]  /*7c40*/  STL [R1+0x530], R2 ;  /* 0x0005300201007387 */ /* 0x0001e20000100800 */
[----:B-1----:R-:W-:-:S03]  /*7c50*/  SEL R3, R22, R16, !P3 ;  /* 0x0000001016037207 */ /* 0x002fc60005800000 */
[----:B------:R1:W-:Y:S04]  /*7c60*/  STL [R1+0x52c], R0 ;  /* 0x00052c0001007387 */ /* 0x0003e80000100800 */
[----:B------:R2:W-:Y:S01]  /*7c70*/  STL [R1+0x528], R3 ;  /* 0x0005280301007387 */ /* 0x0005e20000100800 */
[C---:B0-----:R-:W-:Y:S02]  /*7c80*/  SEL R2, R22.reuse, R14, !P3 ;  /* 0x0000000e16027207 */ /* 0x041fe40005800000 */
[----:B-1----:R-:W-:-:S03]  /*7c90*/  SEL R0, R22, R13, !P3 ;  /* 0x0000000d16007207 */ /* 0x002fc60005800000 */
[----:B------:R0:W-:Y:S01]  /*7ca0*/  STL [R1+0x524], R2 ;  /* 0x0005240201007387 */ /* 0x0001e20000100800 */
[----:B--2---:R-:W-:-:S03]  /*7cb0*/  SEL R3, R22, R11, !P3 ;  /* 0x0000000b16037207 */ /* 0x004fc60005800000 */
        /* <DEDUP_REMOVED lines=144> */
[----:B------:R-:W3:Y:S01]  /*85c0*/  LDL.LU R23, [R1] ;  /* 0x0000000001177983 */ /* 0x000ee20000300800 */
        /* <DEDUP_REMOVED lines=10> */
[C---:B----4-:R-:W-:Y:S02]  /*8670*/  SEL R24, R22.reuse, R24, !P3 ;  /* 0x0000001816187207 */ /* 0x050fe40005800000 */
[C---:B------:R-:W-:Y:S02]  /*8680*/  SEL R26, R22.reuse, R26, !P3 ;  /* 0x0000001a161a7207 */ /* 0x040fe40005800000 */
[----:B------:R-:W-:-:S02]  /*8690*/  SEL R27, R22, R27, !P3 ;  /* 0x0000001b161b7207 */ /* 0x000fc40005800000 */
[C---:B------:R-:W-:Y:S02]  /*86a0*/  SEL R4, R22.reuse, R4, !P3 ;  /* 0x0000000416047207 */ /* 0x040fe40005800000 */
[C---:B------:R-:W-:Y:S02]  /*86b0*/  SEL R21, R22.reuse, R21, !P3 ;  /* 0x0000001516157207 */ /* 0x040fe40005800000 */
[C---:B------:R-:W-:Y:S02]  /*86c0*/  SEL R18, R22.reuse, R18, !P3 ;  /* 0x0000001216127207 */ /* 0x040fe40005800000 */
[C---:B------:R-:W-:Y:S02]  /*86d0*/  SEL R15, R22.reuse, R15, !P3 ;  /* 0x0000000f160f7207 */ /* 0x040fe40005800000 */
        /* <DEDUP_REMOVED lines=18> */
[----:B--2---:R-:W-:-:S05]  /*8800*/  SEL R3, R22, R3, !P3 ;  /* 0x0000000316037207 */ /* 0x004fca0005800000 */
[----:B------:R0:W-:Y:S04]  /*8810*/  STL [R1+0x98], R3 ;  /* 0x0000980301007387 */ /* 0x0001e80000100800 */
[----:B0-----:R-:W2:Y:S04]  /*8820*/  LDL.LU R3, [R1+0xacc] ;  /* 0x000acc0001037983 */ /* 0x001ea80000300800 */
[----:B------:R0:W-:Y:S04]  /*8830*/  STL [R1+0x94], R25 ;  /* 0x0000941901007387 */ /* 0x0001e80000100800 */
[----:B0-----:R-:W3:Y:S04]  /*8840*/  LDL.LU R25, [R1+0xac8] ;  /* 0x000ac80001197983 */ /* 0x001ee80000300800 */
[----:B------:R0:W-:Y:S04]  /*8850*/  STL [R1+0x90], R24 ;  /* 0x0000901801007387 */ /* 0x0001e80000100800 */
[----:B0-----:R-:W4:Y:S04]  /*8860*/  LDL.LU R24, [R1+0xac4] ;  /* 0x000ac40001187983 */ /* 0x001f280000300800 */
[----:B------:R0:W-:Y:S04]  /*8870*/  STL [R1+0x8c], R26 ;  /* 0x00008c1a01007387 */ /* 0x0001e80000100800 */
[----:B0-----:R-:W2:Y:S04]  /*8880*/  LDL.LU R26, [R1+0xac0] ;  /* 0x000ac000011a7983 */ /* 0x001ea80000300800 */
[----:B------:R0:W-:Y:S04]  /*8890*/  STL [R1+0x88], R27 ;  /* 0x0000881b01007387 */ /* 0x0001e80000100800 */
[----:B0-----:R-:W2:Y:S04]  /*88a0*/  LDL.LU R27, [R1+0xabc] ;  /* 0x000abc00011b7983 */ /* 0x001ea80000300800 */
[----:B------:R0:W-:Y:S04]  /*88b0*/  STL [R1+0x84], R4 ;  /* 0x0000840401007387 */ /* 0x0001e80000100800 */
[----:B0-----:R-:W2:Y:S04]  /*88c0*/  LDL.LU R4, [R1+0xab8] ;  /* 0x000ab80001047983 */ /* 0x001ea80000300800 */
[----:B------:R0:W-:Y:S04]  /*88d0*/  STL [R1+0x80], R21 ;  /* 0x0000801501007387 */ /* 0x0001e80000100800 */
[----:B0-----:R-:W3:Y:S04]  /*88e0*/  LDL.LU R21, [R1+0xab4] ;  /* 0x000ab40001157983 */ /* 0x001ee80000300800 */
        /* <DEDUP_REMOVED lines=39> */
[----:B0-----:R-:W3:Y:S01]  /*8b60*/  LDL.LU R29, [R1+0xa64] ;  /* 0x000a6400011d7983 */ /* 0x001ee20000300800 */
[----:B------:R-:W-:-:S05]  /*8b70*/  SEL R23, R22, R23, !P3 ;  /* 0x0000001716177207 */ /* 0x000fca0005800000 */
[----:B------:R0:W-:Y:S01]  /*8b80*/  STL [R1+0x8], R23 ;  /* 0x0000081701007387 */ /* 0x0001e20000100800 */
[C---:B--2---:R-:W-:Y:S02]  /*8b90*/  SEL R27, R22.reuse, R27, !P3 ;  /* 0x0000001b161b7207 */ /* 0x044fe40005800000 */
[C---:B------:R-:W-:Y:S02]  /*8ba0*/  SEL R26, R22.reuse, R26, !P3 ;  /* 0x0000001a161a7207 */ /* 0x040fe40005800000 */
[C---:B----4-:R-:W-:Y:S02]  /*8bb0*/  SEL R24, R22.reuse, R24, !P3 ;  /* 0x0000001816187207 */ /* 0x050fe40005800000 */
[C---:B---3--:R-:W-:Y:S02]  /*8bc0*/  SEL R21, R22.reuse, R21, !P3 ;  /* 0x0000001516157207 */ /* 0x048fe40005800000 */
        /* <DEDUP_REMOVED lines=12> */
[C---:B0-----:R-:W-:Y:S02]  /*8c90*/  SEL R23, R22.reuse, R28, !P3 ;  /* 0x0000001c16177207 */ /* 0x041fe40005800000 */
[----:B------:R-:W-:-:S05]  /*8ca0*/  SEL R29, R22, R29, !P3 ;  /* 0x0000001d161d7207 */ /* 0x000fca0005800000 */
[----:B------:R0:W-:Y:S02]  /*8cb0*/  STL [R1+0x4], R29 ;  /* 0x0000041d01007387 */ /* 0x0001e40000100800 */
[----:B0-----:R-:W-:-:S05]  /*8cc0*/  SEL R29, R22, R7, !P3 ;  /* 0x00000007161d7207 */ /* 0x001fca0005800000 */
[----:B------:R0:W-:Y:S04]  /*8cd0*/  STL [R1+0x9e8], R29 ;  /* 0x0009e81d01007387 */ /* 0x0001e80000100800 */
[----:B------:R1:W-:Y:S04]  /*8ce0*/  STL [R1], R23 ;  /* 0x0000001701007387 */ /* 0x0003e80000100800 */
[----:B0-----:R-:W2:Y:S01]  /*8cf0*/  LDL R29, [R1+0x930] ;  /* 0x00093000011d7983 */ /* 0x001ea20000100800 */
[C---:B------:R-:W-:Y:S02]  /*8d00*/  SEL R28, R22.reuse, R8, !P3 ;  /* 0x00000008161c7207 */ /* 0x040fe40005800000 */
[----:B-1----:R-:W-:-:S03]  /*8d10*/  SEL R23, R22, R10, !P3 ;  /* 0x0000000a16177207 */ /* 0x002fc60005800000 */
[----:B------:R0:W-:Y:S01]  /*8d20*/  STL [R1+0x9ec], R28 ;  /* 0x0009ec1c01007387 */ /* 0x0001e20000100800 */
[----:B------:R-:W-:-:S03]  /*8d30*/  SEL R10, R22, R0, !P3 ;  /* 0x00000000160a7207 */ /* 0x000fc60005800000 */
[----:B------:R-:W-:Y:S01]  /*8d40*/  STL [R1+0x9f0], R23 ;  /* 0x0009f01701007387 */ /* 0x000fe20000100800 */
[----:B------:R-:W-:-:S03]  /*8d50*/  SEL R8, R22, R2, !P3 ;  /* 0x0000000216087207 */ /* 0x000fc60005800000 */
[----:B------:R-:W-:Y:S01]  /*8d60*/  STL [R1+0x9f4], R11 ;  /* 0x0009f40b01007387 */ /* 0x000fe20000100800 */
        /* <DEDUP_REMOVED lines=8> */
[----:B------:R-:W-:-:S03]  /*8df0*/  SEL R5, R22, R4, !P3 ;  /* 0x0000000416057207 */ /* 0x000fc60005800000 */
[----:B------:R-:W-:Y:S04]  /*8e00*/  STL [R1+0xa14], R8 ;  /* 0x000a140801007387 */ /* 0x000fe80000100800 */
[----:B------:R-:W-:Y:S04]  /*8e10*/  STL [R1+0xa18], R7 ;  /* 0x000a180701007387 */ /* 0x000fe80000100800 */
[----:B------:R-:W-:Y:S04]  /*8e20*/  STL [R1+0xa1c], R6 ;  /* 0x000a1c0601007387 */ /* 0x000fe80000100800 */
[----:B------:R-:W-:Y:S01]  /*8e30*/  STL [R1+0xa20], R9 ;  /* 0x000a200901007387 */ /* 0x000fe20000100800 */
[----:B------:R-:W-:-:S03]  /*8e40*/  SEL R22, R22, R25, !P3 ;  /* 0x0000001916167207 */ /* 0x000fc60005800000 */
[----:B------:R-:W-:Y:S04]  /*8e50*/  STL [R1+0xa24], R12 ;  /* 0x000a240c01007387 */ /* 0x000fe80000100800 */
[----:B------:R-:W-:Y:S04]  /*8e60*/  STL [R1+0xa28], R15 ;  /* 0x000a280f01007387 */ /* 0x000fe80000100800 */
[----:B------:R-:W-:Y:S04]  /*8e70*/  STL [R1+0xa2c], R18 ;  /* 0x000a2c1201007387 */ /* 0x000fe80000100800 */
[----:B------:R-:W-:Y:S04]  /*8e80*/  STL [R1+0xa30], R21 ;  /* 0x000a301501007387 */ /* 0x000fe80000100800 */
[----:B------:R3:W-:Y:S04]  /*8e90*/  STL [R1+0xa34], R5 ;  /* 0x000a340501007387 */ /* 0x0007e80000100800 */
[----:B------:R-:W-:Y:S04]  /*8ea0*/  STL [R1+0xa38], R27 ;  /* 0x000a381b01007387 */ /* 0x000fe80000100800 */
[----:B------:R-:W-:Y:S04]  /*8eb0*/  STL [R1+0xa3c], R26 ;  /* 0x000a3c1a01007387 */ /* 0x000fe80000100800 */
[----:B------:R-:W-:Y:S04]  /*8ec0*/  STL [R1+0xa40], R24 ;  /* 0x000a401801007387 */ /* 0x000fe80000100800 */
[----:B------:R-:W-:Y:S04]  /*8ed0*/  STL [R1+0xa44], R22 ;  /* 0x000a441601007387 */ /* 0x000fe80000100800 */
[----:B------:R-:W-:Y:S04]  /*8ee0*/  STL [R1+0x4e0], RZ ;  /* 0x0004e0ff01007387 */ /* 0x000fe80000100800 */
        /* <DEDUP_REMOVED lines=207> */
[----:B0-----:R-:W0:Y:S04]  /*9be0*/  S2R R28, SR_TID.X ;  /* 0x00000000001c7919 */ /* 0x001e280000002100 */
        /* <DEDUP_REMOVED lines=19> */
[----:B------:R-:W-:Y:S01]  /*9d20*/  STL [R1+0x17c], RZ ;  /* 0x00017cff01007387 */ /* 0x000fe20000100800 */
[----:B--2---:R-:W-:-:S03]  /*9d30*/  ISETP.GE.AND P1, PT, R29, RZ, PT ;  /* 0x000000ff1d00720c */ /* 0x004fc60003f26270 */
[----:B-1----:R-:W2:Y:S01]  /*9d40*/  LDL.LU R10, [R1+0x5a8] ;  /* 0x0005a800010a7983 */ /* 0x002ea20000300800 */
[----:B0-----:R-:W-:-:S03]  /*9d50*/  SHF.R.U32.HI R29, RZ, 0x6, R28 ;  /* 0x00000006ff1d7819 */ /* 0x001fc6000001161c */
[----:B------:R-:W-:Y:S04]  /*9d60*/  STL [R1+0x160], RZ ;  /* 0x000160ff01007387 */ /* 0x000fe80000100800 */
[----:B------:R-:W-:Y:S04]  /*9d70*/  STL [R1+0x164], RZ ;  /* 0x000164ff01007387 */ /* 0x000fe80000100800 */
[----:B------:R-:W-:Y:S04]  /*9d80*/  STL [R1+0x168], RZ ;  /* 0x000168ff01007387 */ /* 0x000fe80000100800 */
[----:B------:R-:W-:Y:S01]  /*9d90*/  STL [R1+0x16c], RZ ;  /* 0x00016cff01007387 */ /* 0x000fe20000100800 */
[----:B------:R-:W-:-:S03]  /*9da0*/  SGXT.U32 R29, R29, 0x1 ;  /* 0x000000011d1d781a */ /* 0x000fc60000000000 */
[----:B------:R-:W-:Y:S04]  /*9db0*/  STL [R1+0x150], RZ ;  /* 0x000150ff01007387 */ /* 0x000fe80000100800 */
[----:B------:R-:W-:Y:S04]  /*9dc0*/  STL [R1+0x154], RZ ;  /* 0x000154ff01007387 */ /* 0x000fe80000100800 */
[----:B------:R-:W-:Y:S04]  /*9dd0*/  STL [R1+0x158], RZ ;  /* 0x000158ff01007387 */ /* 0x000fe80000100800 */
[----:B------:R-:W-:Y:S01]  /*9de0*/  STL [R1+0x15c], RZ ;  /* 0x00015cff01007387 */ /* 0x000fe20000100800 */
[----:B------:R-:W-:-:S03]  /*9df0*/  LOP3.LUT R0, R29, 0x2, RZ, 0xfc, !PT ;  /* 0x000000021d007812 */ /* 0x000fc600078efcff */
[----:B------:R-:W4:Y:S01]  /*9e00*/  LDL.LU R20, [R1+0x5a0] ;  /* 0x0005a00001147983 */ /* 0x000f220000300800 */
[----:B---3--:R-:W-:-:S03]  /*9e10*/  LOP3.LUT R5, R29, 0x4, RZ, 0xfc, !PT ;  /* 0x000000041d057812 */ /* 0x008fc600078efcff */
[----:B------:R-:W3:Y:S01]  /*9e20*/  LDL.LU R19, [R1+0x59c] ;  /* 0x00059c0001137983 */ /* 0x000ee20000300800 */
[----:B------:R-:W-:-:S03]  /*9e30*/  LOP3.LUT R4, R29, 0x6, RZ, 0xfc, !PT ;  /* 0x000000061d047812 */ /* 0x000fc600078efcff */
[----:B------:R-:W3:Y:S01]  /*9e40*/  LDL.LU R17, [R1+0x598] ;  /* 0x0005980001117983 */ /* 0x000ee20000300800 */
[----:B------:R-:W-:-:S03]  /*9e50*/  LOP3.LUT R0, R29, 0x8, RZ, 0xfc, !PT ;  /* 0x000000081d007812 */ /* 0x000fc600078efcff */
[----:B------:R-:W3:Y:S01]  /*9e60*/  LDL.LU R16, [R1+0x594] ;  /* 0x0005940001107983 */ /* 0x000ee20000300800 */
[C---:B------:R-:W-:Y:S02]  /*9e70*/  LOP3.LUT R5, R29.reuse, 0xa, RZ, 0xfc, !PT ;  /* 0x0000000a1d057812 */ /* 0x040fe400078efcff */
[C---:B------:R-:W-:Y:S01]  /*9e80*/  LOP3.LUT R4, R29.reuse, 0xc, RZ, 0xfc, !PT ;  /* 0x0000000c1d047812 */ /* 0x040fe200078efcff */
[----:B------:R-:W3:Y:S01]  /*9e90*/  LDL.LU R14, [R1+0x590] ;  /* 0x00059000010e7983 */ /* 0x000ee20000300800 */
[C---:B------:R-:W-:Y:S02]  /*9ea0*/  LOP3.LUT R0, R29.reuse, 0xe, RZ, 0xfc, !PT ;  /* 0x0000000e1d007812 */ /* 0x040fe400078efcff */
[C---:B------:R-:W-:Y:S01]  /*9eb0*/  LOP3.LUT R5, R29.reuse, 0x10, RZ, 0xfc, !PT ;  /* 0x000000101d057812 */ /* 0x040fe200078efcff */
[----:B------:R-:W3:Y:S01]  /*9ec0*/  LDL.LU R13, [R1+0x58c] ;  /* 0x00058c00010d7983 */ /* 0x000ee20000300800 */
[C---:B------:R-:W-:Y:S02]  /*9ed0*/  LOP3.LUT R4, R29.reuse, 0x12, RZ, 0xfc, !PT ;  /* 0x000000121d047812 */ /* 0x040fe400078efcff */
[----:B------:R-:W-:Y:S01]  /*9ee0*/  LOP3.LUT R0, R29, 0x14, RZ, 0xfc, !PT ;  /* 0x000000141d007812 */ /* 0x000fe200078efcff */
[----:B------:R-:W3:Y:S01]  /*9ef0*/  LDL.LU R11, [R1+0x588] ;  /* 0x00058800010b7983 */ /* 0x000ee20000300800 */
[----:B------:R-:W-:-:S02]  /*9f00*/  LOP3.LUT R2, R28, 0x1f, RZ, 0xc0, !PT ;  /* 0x0000001f1c027812 */ /* 0x000fc400078ec0ff */
[C---:B------:R-:W-:Y:S01]  /*9f10*/  LOP3.LUT R5, R29.reuse, 0x16, RZ, 0xfc, !PT ;  /* 0x000000161d057812 */ /* 0x040fe200078efcff */
[----:B------:R-:W3:Y:S01]  /*9f20*/  LDL.LU R23, [R1+0x584] ;  /* 0x0005840001177983 */ /* 0x000ee20000300800 */
[C---:B------:R-:W-:Y:S02]  /*9f30*/  LOP3.LUT R4, R29.reuse, 0x18, RZ, 0xfc, !PT ;  /* 0x000000181d047812 */ /* 0x040fe400078efcff */
[C---:B------:R-:W-:Y:S01]  /*9f40*/  LOP3.LUT R0, R29.reuse, 0x1a, RZ, 0xfc, !PT ;  /* 0x0000001a1d007812 */ /* 0x040fe200078efcff */
[C---:B------:R-:W-:Y:S01]  /*9f50*/  IMAD R0, R29.reuse, c[0x0][0x188], RZ ;  /* 0x000062001d007a24 */ /* 0x040fe200078e02ff */
[C---:B------:R-:W-:Y:S01]  /*9f60*/  LOP3.LUT R5, R29.reuse, 0x1c, RZ, 0xfc, !PT ;  /* 0x0000001c1d057812 */ /* 0x040fe200078efcff */
[----:B------:R-:W3:Y:S01]  /*9f70*/  LDL.LU R28, [R1+0x580] ;  /* 0x00058000011c7983 */ /* 0x000ee20000300800 */
[----:B------:R-:W-:-:S03]  /*9f80*/  LOP3.LUT R4, R29, 0x1e, RZ, 0xfc, !PT ;  /* 0x0000001e1d047812 */ /* 0x000fc600078efcff */
[----:B------:R-:W3:Y:S04]  /*9f90*/  LDL.LU R29, [R1+0x57c] ;  /* 0x00057c00011d7983 */ /* 0x000ee80000300800 */
[----:B------:R-:W-:Y:S04]  /*9fa0*/  STL [R1+0x140], RZ ;  /* 0x000140ff01007387 */ /* 0x000fe80000100800 */
[----:B------:R-:W-:Y:S04]  /*9fb0*/  STL [R1+0x144], RZ ;  /* 0x000144ff01007387 */ /* 0x000fe80000100800 */
[----:B------:R-:W-:Y:S04]  /*9fc0*/  STL [R1+0x148], RZ ;  /* 0x000148ff01007387 */ /* 0x000fe80000100800 */
[----:B------:R-:W-:Y:S04]  /*9fd0*/  STL [R1+0x14c], RZ ;  /* 0x00014cff01007387 */ /* 0x000fe80000100800 */
[----:B------:R-:W-:Y:S04]  /*9fe0*/  STL [R1+0x130], RZ ;  /* 0x000130ff01007387 */ /* 0x000fe80000100800 */
[----:B------:R-:W-:Y:S04]  /*9ff0*/  STL [R1+0x134], RZ ;  /* 0x000134ff01007387 */ /* 0x000fe80000100800 */
[----:B------:R-:W3:Y:S01]  /*a000*/  LDL.LU R4, [R1+0x6c] ;  /* 0x00006c0001047983 */ /* 0x000ee20000300800 */
[----:B------:R-:W-:Y:S01]  /*a010*/  ISETP.NE.AND P0, PT, RZ, c[0x0][0x178], PT ;  /* 0x00005e00ff007a0c */ /* 0x000fe20003f05270 */
[----:B------:R-:W-:-:S05]  /*a020*/  IMAD R2, R2, c[0x0][0x18c], RZ ;  /* 0x0000630002027a24 */ /* 0x000fca00078e02ff */
[----:B------:R-:W-:-:S04]  /*a030*/  SHF.R.S32.HI R0, RZ, 0x1f, R2 ;  /* 0x0000001fff007819 */ /* 0x000fc80000011402 */
[C---:B------:R-:W-:Y:S01]  /*a040*/  SHF.L.U64.HI R0, R2.reuse, 0x1, R0 ;  /* 0x0000000102007819 */ /* 0x040fe20000010200 */
[----:B------:R-:W-:Y:S02]  /*a050*/  IMAD.SHL.U32 R2, R2, 0x2, RZ ;  /* 0x0000000202027824 */ /* 0x000fe400078e00ff */
[----:B------:R-:W-:Y:S02]  /*a060*/  IMAD R3, R3, c[0x0][0x190], RZ ;  /* 0x0000640003037a24 */ /* 0x000fe400078e02ff */
[----:B------:R-:W-:Y:S01]  /*a070*/  STL [R1+0x984], R0 ;  /* 0x0009840001007387 */ /* 0x000fe20000100800 */
[----:B--2---:R-:W-:-:S05]  /*a080*/  SHF.R.S32.HI R5, RZ, 0x5, R10 ;  /* 0x00000005ff057819 */ /* 0x004fca000001140a */
[----:B------:R-:W-:Y:S04]  /*a090*/  STL [R1+0xdc], R5 ;  /* 0x0000dc0501007387 */ /* 0x000fe80000100800 */
[----:B------:R3:W-:Y:S01]  /*a0a0*/  STL [R1+0x988], R2 ;  /* 0x0009880201007387 */ /* 0x0007e20000100800 */
[----:B----4-:R-:W-:Y:S02]  /*a0b0*/  IMAD R25, R20, c[0x0][0x190], RZ ;  /* 0x0000640014197a24 */ /* 0x010fe400078e02ff */
[----:B---3--:R-:W-:Y:S02]  /*a0c0*/  IMAD R2, R17, c[0x0][0x190], RZ ;  /* 0x0000640011027a24 */ /* 0x008fe400078e02ff */
[----:B------:R-:W-:Y:S02]  /*a0d0*/  IMAD R0, R16, c[0x0][0x190], RZ ;  /* 0x0000640010007a24 */ /* 0x000fe400078e02ff */
[----:B------:R-:W-:Y:S01]  /*a0e0*/  @!P1 IMAD.MOV R4, RZ, RZ, -R4 ;  /* 0x000000ffff049224 */ /* 0x000fe200078e0a04 */
[----:B------:R-:W-:-:S05]  /*a0f0*/  @!P0 LOP3.LUT R4, RZ, c[0x0][0x178], RZ, 0x33, !PT ;  /* 0x00005e00ff048a12 */ /* 0x000fca00078e33ff */
[----:B------:R-:W-:Y:S04]  /*a100*/  STL [R1+0xa48], R4 ;  /* 0x000a480401007387 */ /* 0x000fe80000100800 */
[----:B------:R0:W-:Y:S04]  /*a110*/  STL [R1+0x98c], R3 ;  /* 0x00098c0301007387 */ /* 0x0001e80000100800 */
[----:B------:R-:W-:Y:S01]  /*a120*/  STL [R1+0xa4c], R25 ;  /* 0x000a4c1901007387 */ /* 0x000fe20000100800 */
[----:B0-----:R-:W-:-:S05]  /*a130*/  IMAD R3, R19, c[0x0][0x190], RZ ;  /* 0x0000640013037a24 */ /* 0x001fca00078e02ff */
[----:B------:R0:W-:Y:S04]  /*a140*/  STL [R1+0x38], R3 ;  /* 0x0000380301007387 */ /* 0x0001e80000100800 */
[----:B------:R1:W-:Y:S01]  /*a150*/  STL [R1+0x3c], R2 ;  /* 0x00003c0201007387 */ /* 0x0003e20000100800 */
[----:B0-----:R-:W-:-:S03]  /*a160*/  IMAD R3, R14, c[0x0][0x190], RZ ;  /* 0x000064000e037a24 */ /* 0x001fc600078e02ff */
[----:B------:R0:W-:Y:S01]  /*a170*/  STL [R1+0x4c], R0 ;  /* 0x00004c0001007387 */ /* 0x0001e20000100800 */
[----:B-1----:R-:W-:-:S03]  /*a180*/  IMAD R2, R13, c[0x0][0x190], RZ ;  /* 0x000064000d027a24 */ /* 0x002fc600078e02ff */
[----:B------:R1:W-:Y:S01]  /*a190*/  STL [R1+0x50], R3 ;  /* 0x0000500301007387 */ /* 0x0003e20000100800 */
[----:B0-----:R-:W-:-:S03]  /*a1a0*/  IMAD R0, R11, c[0x0][0x190], RZ ;  /* 0x000064000b007a24 */ /* 0x001fc600078e02ff */
[----:B------:R0:W-:Y:S01]  /*a1b0*/  STL [R1+0x54], R2 ;  /* 0x0000540201007387 */ /* 0x0001e20000100800 */
[----:B-1----:R-:W-:-:S03]  /*a1c0*/  IMAD R3, R23, c[0x0][0x190], RZ ;  /* 0x0000640017037a24 */ /* 0x002fc600078e02ff */
[----:B------:R1:W-:Y:S04]  /*a1d0*/  STL [R1+0x6c], R0 ;  /* 0x00006c0001007387 */ /* 0x0003e80000100800 */
[----:B------:R-:W-:Y:S04]  /*a1e0*/  STL [R1+0x74], R3 ;  /* 0x0000740301007387 */ /* 0x000fe80000100800 */
[----:B------:R-:W2:Y:S01]  /*a1f0*/  LDL.LU R25, [R1+0x570] ;  /* 0x0005700001197983 */ /* 0x000ea20000300800 */
[----:B0-----:R-:W-:Y:S02]  /*a200*/  IMAD R2, R28, c[0x0][0x190], RZ ;  /* 0x000064001c027a24 */ /* 0x001fe400078e02ff */
[----:B-1----:R-:W-:-:S03]  /*a210*/  IMAD R0, R29, c[0x0][0x190], RZ ;  /* 0x000064001d007a24 */ /* 0x002fc600078e02ff */
[----:B------:R-:W-:Y:S04]  /*a220*/  STL [R1+0x78], R2 ;  /* 0x0000780201007387 */ /* 0x000fe80000100800 */
[----:B--2---:R0:W-:Y:S04]  /*a230*/  STL [R1+0xa5c], R25 ;  /* 0x000a5c1901007387 */ /* 0x0041e80000100800 */
[----:B------:R-:W-:Y:S04]  /*a240*/  STL [R1+0x7c], R0 ;  /* 0x00007c0001007387 */ /* 0x000fe80000100800 */
        /* <DEDUP_REMOVED lines=31> */
[----:B--2---:R-:W-:-:S05]  /*a440*/  IMAD R25, R25, c[0x0][0x190], RZ ;  /* 0x0000640019197a24 */ /* 0x004fca00078e02ff */
[----:B------:R0:W-:Y:S04]  /*a450*/  STL [R1+0x9c], R25 ;  /* 0x00009c1901007387 */ /* 0x0001e80000100800 */
[----:B0-----:R-:W2:Y:S02]  /*a460*/  LDL.LU R25, [R1+0xa60] ;  /* 0x000a600001197983 */ /* 0x001ea40000300800 */
[----:B--2---:R-:W-:-:S05]  /*a470*/  IMAD R25, R25, c[0x0][0x190], RZ ;  /* 0x0000640019197a24 */ /* 0x004fca00078e02ff */
[----:B------:R0:W-:Y:S04]  /*a480*/  STL [R1+0x574], R25 ;  /* 0x0005741901007387 */ /* 0x0001e80000100800 */
[----:B0-----:R-:W2:Y:S01]  /*a490*/  LDL.LU R25, [R1+0xa5c] ;  /* 0x000a5c0001197983 */ /* 0x001ea20000300800 */
[----:B---3--:R-:W-:Y:S02]  /*a4a0*/  IMAD R2, R2, c[0x0][0x190], RZ ;  /* 0x0000640002027a24 */ /* 0x008fe400078e02ff */
[----:B------:R-:W-:Y:S02]  /*a4b0*/  IMAD R0, R0, c[0x0][0x190], RZ ;  /* 0x0000640000007a24 */ /* 0x000fe400078e02ff */
[----:B--2---:R-:W-:-:S05]  /*a4c0*/  IMAD R25, R25, c[0x0][0x190], RZ ;  /* 0x0000640019197a24 */ /* 0x004fca00078e02ff */
[----:B------:R0:W-:Y:S02]  /*a4d0*/  STL [R1+0x570], R25 ;  /* 0x0005701901007387 */ /* 0x0001e40000100800 */
[----:B0-----:R-:W-:Y:S02]  /*a4e0*/  IMAD R25, R3, c[0x0][0x190], RZ ;  /* 0x0000640003197a24 */ /* 0x001fe400078e02ff */
[----:B----4-:R-:W-:-:S03]  /*a4f0*/  IMAD R3, R4, c[0x0][0x190], RZ ;  /* 0x0000640004037a24 */ /* 0x010fc600078e02ff */
[----:B------:R-:W-:Y:S04]  /*a500*/  STL [R1+0x56c], R25 ;  /* 0x00056c1901007387 */ /* 0x000fe80000100800 */
        /* <DEDUP_REMOVED lines=10> */
[----:B------:R2:W-:Y:S01]  /*a5b0*/  STL [R1+0x550], R3 ;  /* 0x0005500301007387 */ /* 0x0005e20000100800 */
[----:B0-----:R-:W-:Y:S02]  /*a5c0*/  IMAD R2, R5, c[0x0][0x190], RZ ;  /* 0x0000640005027a24 */ /* 0x001fe400078e02ff */
[----:B-1----:R-:W-:-:S03]  /*a5d0*/  IMAD R0, R21, c[0x0][0x190], RZ ;  /* 0x0000640015007a24 */ /* 0x002fc600078e02ff */
[----:B------:R0:W-:Y:S01]  /*a5e0*/  STL [R1+0x54c], R2 ;  /* 0x00054c0201007387 */ /* 0x0001e20000100800 */
[----:B--2---:R-:W-:-:S03]  /*a5f0*/  IMAD R3, R18, c[0x0][0x190], RZ ;  /* 0x0000640012037a24 */ /* 0x004fc600078e02ff */
        /* <DEDUP_REMOVED lines=75> */
[----:B----4-:R-:W-:Y:S02]  /*aab0*/  IMAD R4, R4, c[0x0][0x190], RZ ;  /* 0x0000640004047a24 */ /* 0x010fe400078e02ff */
[----:B--2---:R-:W-:-:S05]  /*aac0*/  IMAD R25, R25, c[0x0][0x190], RZ ;  /* 0x0000640019197a24 */ /* 0x004fca00078e02ff */
[----:B------:R3:W-:Y:S02]  /*aad0*/  STL [R1+0x60c], R25 ;  /* 0x00060c1901007387 */ /* 0x0007e40000100800 */
[----:B---3--:R-:W-:Y:S02]  /*aae0*/  IMAD R25, R3, c[0x0][0x190], RZ ;  /* 0x0000640003197a24 */ /* 0x008fe400078e02ff */
[----:B------:R-:W-:Y:S02]  /*aaf0*/  IMAD R3, R2, c[0x0][0x190], RZ ;  /* 0x0000640002037a24 */ /* 0x000fe400078e02ff */
[----:B------:R-:W-:Y:S01]  /*ab00*/  IMAD R2, R0, c[0x0][0x190], RZ ;  /* 0x0000640000027a24 */ /* 0x000fe200078e02ff */
[----:B------:R-:W-:Y:S01]  /*ab10*/  STL [R1+0x614], R25 ;  /* 0x0006141901007387 */ /* 0x000fe20000100800 */
[----:B------:R-:W-:-:S03]  /*ab20*/  IMAD R0, R22, c[0x0][0x190], RZ ;  /* 0x0000640016007a24 */ /* 0x000fc600078e02ff */
        /* <DEDUP_REMOVED lines=44> */
[----:B------:R-:W-:Y:S01]  /*adf0*/  STL [R1+0xb0], R2 ;  /* 0x0000b00201007387 */ /* 0x000fe20000100800 */
[----:B--2---:R-:W-:-:S03]  /*ae00*/  IMAD R3, R28, c[0x0][0x190], RZ ;  /* 0x000064001c037a24 */ /* 0x004fc600078e02ff */
[----:B------:R0:W-:Y:S04]  /*ae10*/  STL [R1+0xac], R0 ;  /* 0x0000ac0001007387 */ /* 0x0001e80000100800 */
[----:B0-----:R-:W2:Y:S04]  /*ae20*/  LDL.LU R0, [R1+0xa0] ;  /* 0x0000a00001007983 */ /* 0x001ea80000300800 */
[----:B------:R-:W-:Y:S04]  /*ae30*/  STL [R1+0xa8], R3 ;  /* 0x0000a80301007387 */ /* 0x000fe80000100800 */
[----:B------:R-:W3:Y:S01]  /*ae40*/  LDL.LU R25, [R1+0x94] ;  /* 0x0000940001197983 */ /* 0x000ee20000300800 */
[----:B------:R-:W-:-:S05]  /*ae50*/  IMAD R2, R29, c[0x0][0x190], RZ ;  /* 0x000064001d027a24 */ /* 0x000fca00078e02ff */
[----:B------:R-:W-:Y:S04]  /*ae60*/  STL [R1+0xa4], R2 ;  /* 0x0000a40201007387 */ /* 0x000fe80000100800 */
[----:B---3--:R0:W-:Y:S04]  /*ae70*/  STL [R1+0xa50], R25 ;  /* 0x000a501901007387 */ /* 0x0081e80000100800 */
[----:B0-----:R-:W3:Y:S04]  /*ae80*/  LDL.LU R25, [R1+0x98] ;  /* 0x0000980001197983 */ /* 0x001ee80000300800 */
[----:B------:R-:W4:Y:S04]  /*ae90*/  LDL.LU R4, [R1+0x90] ;  /* 0x0000900001047983 */ /* 0x000f280000300800 */
        /* <DEDUP_REMOVED lines=17> */
[----:B------:R-:W4:Y:S01]  /*afb0*/  LDL.LU R16, [R1+0x24] ;  /* 0x0000240001107983 */ /* 0x000f220000300800 */
[----:B--2---:R-:W-:-:S03]  /*afc0*/  IMAD R0, R0, c[0x0][0x190], RZ ;  /* 0x0000640000007a24 */ /* 0x004fc600078e02ff */
[----:B------:R-:W2:Y:S04]  /*afd0*/  LDL.LU R14, [R1+0x20] ;  /* 0x00002000010e7983 */ /* 0x000ea80000300800 */
[----:B------:R-:W2:Y:S04]  /*afe0*/  LDL.LU R13, [R1+0x1c] ;  /* 0x00001c00010d7983 */ /* 0x000ea80000300800 */
[----:B------:R-:W2:Y:S04]  /*aff0*/  LDL.LU R11, [R1+0x18] ;  /* 0x00001800010b7983 */ /* 0x000ea80000300800 */
[----:B------:R-:W2:Y:S04]  /*b000*/  LDL.LU R23, [R1+0x14] ;  /* 0x0000140001177983 */ /* 0x000ea80000300800 */
[----:B------:R-:W2:Y:S04]  /*b010*/  LDL.LU R28, [R1+0x10] ;  /* 0x00001000011c7983 */ /* 0x000ea80000300800 */
[----:B------:R-:W2:Y:S04]  /*b020*/  LDL.LU R29, [R1+0xc] ;  /* 0x00000c00011d7983 */ /* 0x000ea80000300800 */
[----:B------:R-:W2:Y:S04]  /*b030*/  LDL.LU R3, [R1+0x8] ;  /* 0x0000080001037983 */ /* 0x000ea80000300800 */
[----:B------:R-:W2:Y:S04]  /*b040*/  LDL.LU R2, [R1+0x4] ;  /* 0x0000040001027983 */ /* 0x000ea80000300800 */
[----:B------:R0:W-:Y:S04]  /*b050*/  STL [R1+0xa0], R0 ;  /* 0x0000a00001007387 */ /* 0x0001e80000100800 */
[----:B0-----:R-:W2:Y:S01]  /*b060*/  LDL.LU R0, [R1] ;  /* 0x0000000001007983 */ /* 0x001ea20000300800 */
[----:B---3--:R-:W-:-:S05]  /*b070*/  IMAD R25, R25, c[0x0][0x190], RZ ;  /* 0x0000640019197a24 */ /* 0x008fca00078e02ff */
[----:B------:R0:W-:Y:S04]  /*b080*/  STL [R1+0x98], R25 ;  /* 0x0000981901007387 */ /* 0x0001e80000100800 */
[----:B0-----:R-:W3:Y:S01]  /*b090*/  LDL.LU R25, [R1+0xa50] ;  /* 0x000a500001197983 */ /* 0x001ee20000300800 */
[----:B----4-:R-:W-:Y:S02]  /*b0a0*/  IMAD R4, R4, c[0x0][0x190], RZ ;  /* 0x0000640004047a24 */ /* 0x010fe400078e02ff */
[----:B------:R-:W-:Y:S02]  /*b0b0*/  IMAD R22, R22, c[0x0][0x190], RZ ;  /* 0x0000640016167a24 */ /* 0x000fe400078e02ff */
[----:B------:R-:W-:Y:S02]  /*b0c0*/  IMAD R24, R24, c[0x0][0x190], RZ ;  /* 0x0000640018187a24 */ /* 0x000fe400078e02ff */
[----:B------:R-:W-:-:S02]  /*b0d0*/  IMAD R26, R26, c[0x0][0x190], RZ ;  /* 0x000064001a1a7a24 */ /* 0x000fc400078e02ff */
[----:B------:R-:W-:Y:S02]  /*b0e0*/  IMAD R27, R27, c[0x0][0x190], RZ ;  /* 0x000064001b1b7a24 */ /* 0x000fe400078e02ff */
[----:B------:R-:W-:Y:S02]  /*b0f0*/  IMAD R5, R5, c[0x0][0x190], RZ ;  /* 0x0000640005057a24 */ /* 0x000fe400078e02ff */
[----:B------:R-:W-:Y:S02]  /*b100*/  IMAD R21, R21, c[0x0][0x190], RZ ;  /* 0x0000640015157a24 */ /* 0x000fe400078e02ff */
        /* <DEDUP_REMOVED lines=12> */
[----:B--2---:R-:W-:Y:S02]  /*b1d0*/  IMAD R14, R14, c[0x0][0x190], RZ ;  /* 0x000064000e0e7a24 */ /* 0x004fe400078e02ff */
[----:B------:R-:W-:Y:S02]  /*b1e0*/  IMAD R13, R13, c[0x0][0x190], RZ ;  /* 0x000064000d0d7a24 */ /* 0x000fe400078e02ff */
[----:B------:R-:W-:-:S02]  /*b1f0*/  IMAD R11, R11, c[0x0][0x190], RZ ;  /* 0x000064000b0b7a24 */ /* 0x000fc400078e02ff */
[----:B------:R-:W-:Y:S02]  /*b200*/  IMAD R23, R23, c[0x0][0x190], RZ ;  /* 0x0000640017177a24 */ /* 0x000fe400078e02ff */
[----:B------:R-:W-:Y:S02]  /*b210*/  IMAD R28, R28, c[0x0][0x190], RZ ;  /* 0x000064001c1c7a24 */ /* 0x000fe400078e02ff */
[----:B------:R-:W-:Y:S02]  /*b220*/  IMAD R29, R29, c[0x0][0x190], RZ ;  /* 0x000064001d1d7a24 */ /* 0x000fe400078e02ff */
[----:B---3--:R-:W-:-:S05]  /*b230*/  IMAD R25, R25, c[0x0][0x190], RZ ;  /* 0x0000640019197a24 */ /* 0x008fca00078e02ff */
        /* <DEDUP_REMOVED lines=27> */
[----:B0-----:R-:W4:Y:S04]  /*b3f0*/  LDL.LU R7, [R1+0xa18] ;  /* 0x000a180001077983 */ /* 0x001f280000300800 */
        /* <DEDUP_REMOVED lines=23> */
[----:B0-----:R-:W4:Y:S01]  /*b570*/  LDL.LU R29, [R1+0x9e8] ;  /* 0x0009e800011d7983 */ /* 0x001f220000300800 */
[----:B------:R-:W-:-:S05]  /*b580*/  IMAD R3, R3, c[0x0][0x190], RZ ;  /* 0x0000640003037a24 */ /* 0x000fca00078e02ff */
[----:B------:R0:W-:Y:S02]  /*b590*/  STL [R1+0x8], R3 ;  /* 0x0000080301007387 */ /* 0x0001e40000100800 */
[----:B0-----:R-:W-:Y:S02]  /*b5a0*/  IMAD R3, R2, c[0x0][0x190], RZ ;  /* 0x0000640002037a24 */ /* 0x001fe400078e02ff */
[----:B------:R-:W-:-:S03]  /*b5b0*/  IMAD R2, R0, c[0x0][0x190], RZ ;  /* 0x0000640000027a24 */ /* 0x000fc600078e02ff */
[----:B------:R0:W-:Y:S04]  /*b5c0*/  STL [R1+0x9a8], R3 ;  /* 0x0009a80301007387 */ /* 0x0001e80000100800 */
[----:B0-----:R-:W4:Y:S04]  /*b5d0*/  LDL.LU R3, [R1+0x50] ;  /* 0x0000500001037983 */ /* 0x001f280000300800 */
[----:B------:R0:W-:Y:S04]  /*b5e0*/  STL [R1+0x9a4], R2 ;  /* 0x0009a40201007387 */ /* 0x0001e80000100800 */
[----:B0-----:R-:W4:Y:S01]  /*b5f0*/  LDL.LU R2, [R1+0x54] ;  /* 0x0000540001027983 */ /* 0x001f220000300800 */
[----:B--2---:R-:W-:-:S02]  /*b600*/  IMAD R9, R9, c[0x0][0x190], RZ ;  /* 0x0000640009097a24 */ /* 0x004fc400078e02ff */
[----:B---3--:R-:W-:Y:S02]  /*b610*/  IMAD R6, R6, c[0x0][0x190], RZ ;  /* 0x0000640006067a24 */ /* 0x008fe400078e02ff */
[----:B----4-:R-:W-:Y:S02]  /*b620*/  IMAD R7, R7, c[0x0][0x190], RZ ;  /* 0x0000640007077a24 */ /* 0x010fe400078e02ff */
        /* <DEDUP_REMOVED lines=10> */
[----:B------:R-:W-:-:S05]  /*b6d0*/  IMAD R29, R29, c[0x0][0x190], RZ ;  /* 0x000064001d1d7a24 */ /* 0x000fca00078e02ff */
[----:B------:R0:W-:Y:S04]  /*b6e0*/  STL [R1+0x9a0], R29 ;  /* 0x0009a01d01007387 */ /* 0x0001e80000100800 */
[----:B0-----:R-:W2:Y:S04]  /*b6f0*/  LDL.LU R29, [R1+0x4c] ;  /* 0x00004c00011d7983 */ /* 0x001ea80000300800 */
[----:B------:R0:W-:Y:S04]  /*b700*/  STL [R1+0x99c], R28 ;  /* 0x00099c1c01007387 */ /* 0x0001e80000100800 */
[----:B0-----:R-:W3:Y:S04]  /*b710*/  LDL.LU R28, [R1+0x74] ;  /* 0x00007400011c7983 */ /* 0x001ee80000300800 */
[----:B------:R0:W-:Y:S04]  /*b720*/  STL [R1+0x998], R23 ;  /* 0x0009981701007387 */ /* 0x0001e80000100800 */
[----:B0-----:R-:W4:Y:S04]  /*b730*/  LDL.LU R23, [R1+0x3c] ;  /* 0x00003c0001177983 */ /* 0x001f280000300800 */
[----:B------:R0:W-:Y:S04]  /*b740*/  STL [R1+0x994], R11 ;  /* 0x0009940b01007387 */ /* 0x0001e80000100800 */
[----:B0-----:R-:W2:Y:S01]  /*b750*/  LDL.LU R11, [R1+0x38] ;  /* 0x00003800010b7983 */ /* 0x001ea20000300800 */
[----:B------:R-:W-:-:S05]  /*b760*/  IMAD R13, R13, c[0x0][0x190], RZ ;  /* 0x000064000d0d7a24 */ /* 0x000fca00078e02ff */
[----:B------:R-:W-:Y:S04]  /*b770*/  STL [R1+0x990], R13 ;  /* 0x0009900d01007387 */ /* 0x000fe80000100800 */
[----:B------:R-:W-:Y:S04]  /*b780*/  STL [R1+0x9ac], R14 ;  /* 0x0009ac0e01007387 */ /* 0x000fe80000100800 */
[----:B------:R-:W-:Y:S04]  /*b790*/  STL [R1+0x9b0], R16 ;  /* 0x0009b01001007387 */ /* 0x000fe80000100800 */
[----:B------:R-:W-:Y:S04]  /*b7a0*/  STL [R1+0x9b4], R17 ;  /* 0x0009b41101007387 */ /* 0x000fe80000100800 */
[----:B------:R-:W-:Y:S04]  /*b7b0*/  STL [R1+0x9b8], R19 ;  /* 0x0009b81301007387 */ /* 0x000fe80000100800 */
        /* <DEDUP_REMOVED lines=12> */
[----:B------:R-:W-:-:S02]  /*b880*/  IMAD R12, R12, c[0x0][0x190], RZ ;  /* 0x000064000c0c7a24 */ /* 0x000fc400078e02ff */
[----:B------:R-:W-:Y:S02]  /*b890*/  IMAD R15, R15, c[0x0][0x190], RZ ;  /* 0x000064000f0f7a24 */ /* 0x000fe400078e02ff */
[----:B------:R-:W-:Y:S02]  /*b8a0*/  IMAD R18, R18, c[0x0][0x190], RZ ;  /* 0x0000640012127a24 */ /* 0x000fe400078e02ff */
[----:B------:R-:W-:Y:S01]  /*b8b0*/  IMAD R0, R21, c[0x0][0x190], RZ ;  /* 0x0000640015007a24 */ /* 0x000fe200078e02ff */
[----:B------:R0:W-:Y:S01]  /*b8c0*/  STL [R1+0x9d4], R12 ;  /* 0x0009d40c01007387 */ /* 0x0001e20000100800 */
[----:B------:R-:W-:-:S03]  /*b8d0*/  IMAD R21, R5, c[0x0][0x190], RZ ;  /* 0x0000640005157a24 */ /* 0x000fc600078e02ff */
[----:B------:R-:W-:Y:S04]  /*b8e0*/  STL [R1+0x9d8], R15 ;  /* 0x0009d80f01007387 */ /* 0x000fe80000100800 */
[----:B------:R-:W-:Y:S04]  /*b8f0*/  STL [R1+0x9dc], R18 ;  /* 0x0009dc1201007387 */ /* 0x000fe80000100800 */
[----:B------:R-:W-:Y:S04]  /*b900*/  STL [R1+0x9e0], R0 ;  /* 0x0009e00001007387 */ /* 0x000fe80000100800 */
[----:B------:R-:W-:Y:S04]  /*b910*/  STL [R1+0x9e4], R21 ;  /* 0x0009e41501007387 */ /* 0x000fe80000100800 */
[----:B------:R-:W3:Y:S01]  /*b920*/  LDL.LU R19, [R1+0x56c] ;  /* 0x00056c0001137983 */ /* 0x000ee20000300800 */
[----:B0-----:R-:W-:-:S05]  /*b930*/  LEA R12, P3, R25, c[0x0][0x168], 0x1 ;  /* 0x00005a00190c7a11 */ /* 0x001fca00078608ff */
[----:B------:R4:W-:Y:S04]  /*b940*/  STL [R1+0x838], R12 ;  /* 0x0008380c01007387 */ /* 0x0009e80000100800 */
[----:B------:R-:W3:Y:S01]  /*b950*/  LDL.LU R17, [R1+0x568] ;  /* 0x0005680001117983 */ /* 0x000ee20000300800 */
[----:B------:R-:W-:-:S05]  /*b960*/  IMAD R5, R4, c[0x0][0x184], RZ ;  /* 0x0000610004057a24 */ /* 0x000fca00078e02ff */
[----:B------:R-:W-:-:S04]  /*b970*/  LEA R4, P2, R5, c[0x0][0x160], 0x1 ;  /* 0x0000580005047a11 */ /* 0x000fc800078408ff */
[----:B------:R-:W-:Y:S02]  /*b980*/  LEA.HI.X.SX32 R5, R5, c[0x0][0x164], 0x1, P2 ;  /* 0x0000590005057a11 */ /* 0x000fe400010f0eff */
[----:B----4-:R-:W-:Y:S02]  /*b990*/  LEA R12, P5, R23, c[0x0][0x168], 0x1 ;  /* 0x00005a00170c7a11 */ /* 0x010fe400078a08ff */
[----:B--2---:R-:W-:-:S05]  /*b9a0*/  LEA R0, P4, R11, c[0x0][0x168], 0x1 ;  /* 0x00005a000b007a11 */ /* 0x004fca00078808ff */
[----:B------:R0:W-:Y:S04]  /*b9b0*/  STL [R1+0x590], R0 ;  /* 0x0005900001007387 */ /* 0x0001e80000100800 */
[----:B------:R1:W-:Y:S04]  /*b9c0*/  STL [R1+0x6e4], R12 ;  /* 0x0006e40c01007387 */ /* 0x0003e80000100800 */
[----:B------:R-:W2:Y:S01]  /*b9d0*/  LDL.LU R16, [R1+0x564] ;  /* 0x0005640001107983 */ /* 0x000ea20000300800 */
[----:B0-----:R-:W-:Y:S02]  /*b9e0*/  LEA R0, P6, R29, c[0x0][0x168], 0x1 ;  /* 0x00005a001d007a11 */ /* 0x001fe400078c08ff */
[----:B-1----:R-:W-:-:S03]  /*b9f0*/  LEA R12, P0, R3, c[0x0][0x168], 0x1 ;  /* 0x00005a00030c7a11 */ /* 0x002fc600078008ff */
[----:B------:R0:W-:Y:S04]  /*ba00*/  STL [R1+0x83c], R0 ;  /* 0x00083c0001007387 */ /* 0x0001e80000100800 */
[----:B------:R1:W-:Y:S04]  /*ba10*/  STL [R1+0x598], R12 ;  /* 0x0005980c01007387 */ /* 0x0003e80000100800 */
[----:B------:R-:W4:Y:S01]  /*ba20*/  LDL.LU R14, [R1+0x560] ;  /* 0x00056000010e7983 */ /* 0x000f220000300800 */
[----:B0-----:R-:W-:-:S05]  /*ba30*/  LEA R0, P1, R2, c[0x0][0x168], 0x1 ;  /* 0x00005a0002007a11 */ /* 0x001fca00078208ff */
[----:B------:R3:W-:Y:S04]  /*ba40*/  STL [R1+0x6ec], R0 ;  /* 0x0006ec0001007387 */ /* 0x0007e80000100800 */
[----:B------:R-:W4:Y:S01]  /*ba50*/  LDL.LU R13, [R1+0x55c] ;  /* 0x00055c00010d7983 */ /* 0x000f220000300800 */
[----:B-1----:R-:W-:Y:S02]  /*ba60*/  LEA.HI.X.SX32 R12, R25, c[0x0][0x16c], 0x1, P3 ;  /* 0x00005b00190c7a11 */ /* 0x002fe400018f0eff */
[----:B---3--:R-:W-:-:S05]  /*ba70*/  LEA R0, P2, R9, c[0x0][0x168], 0x1 ;  /* 0x00005a0009007a11 */ /* 0x008fca00078408ff */
[----:B------:R0:W-:Y:S04]  /*ba80*/  STL [R1+0x840], R0 ;  /* 0x0008400001007387 */ /* 0x0001e80000100800 */
[----:B------:R1:W-:Y:S01]  /*ba90*/  STL [R1+0x6e0], R12 ;  /* 0x0006e00c01007387 */ /* 0x0003e20000100800 */
[----:B0-----:R-:W-:Y:S02]  /*baa0*/  LEA R0, P3, R28, c[0x0][0x168], 0x1 ;  /* 0x00005a001c007a11 */ /* 0x001fe400078608ff */
[----:B-1----:R-:W-:Y:S02]  /*bab0*/  LEA.HI.X.SX32 R12, R11, c[0x0][0x16c], 0x1, P4 ;  /* 0x00005b000b0c7a11 */ /* 0x002fe400020f0eff */
[----:B------:R-:W3:Y:S04]  /*bac0*/  LDL.LU R11, [R1+0x558] ;  /* 0x00055800010b7983 */ /* 0x000ee80000300800 */
[----:B------:R0:W-:Y:S04]  /*bad0*/  STL [R1+0x5a0], R0 ;  /* 0x0005a00001007387 */ /* 0x0001e80000100800 */
[----:B------:R1:W-:Y:S01]  /*bae0*/  STL [R1+0xe8], R12 ;  /* 0x0000e80c01007387 */ /* 0x0003e20000100800 */
[----:B0-----:R-:W-:-:S02]  /*baf0*/  LEA R0, P4, R6, c[0x0][0x168], 0x1 ;  /* 0x00005a0006007a11 */ /* 0x001fc400078808ff */
[----:B-1----:R-:W-:Y:S02]  /*bb00*/  LEA.HI.X.SX32 R12, R23, c[0x0][0x16c], 0x1, P5 ;  /* 0x00005b00170c7a11 */ /* 0x002fe400028f0eff */
[----:B------:R-:W3:Y:S04]  /*bb10*/  LDL.LU R23, [R1+0x554] ;  /* 0x0005540001177983 */ /* 0x000ee80000300800 */
[----:B------:R-:W-:Y:S04]  /*bb20*/  STL [R1+0x6f4], R0 ;  /* 0x0006f40001007387 */ /* 0x000fe80000100800 */
[----:B------:R0:W-:Y:S02]  /*bb30*/  STL [R1+0x594], R12 ;  /* 0x0005940c01007387 */ /* 0x0001e40000100800 */
[----:B0-----:R-:W-:-:S02]  /*bb40*/  LEA.HI.X.SX32 R12, R29, c[0x0][0x16c], 0x1, P6 ;  /* 0x00005b001d0c7a11 */ /* 0x001fc400030f0eff */
[----:B------:R-:W3:Y:S01]  /*bb50*/  LDL.LU R29, [R1+0x550] ;  /* 0x00055000011d7983 */ /* 0x000ee20000300800 */
[----:B------:R-:W-:-:S05]  /*bb60*/  LEA R0, P5, R7, c[0x0][0x168], 0x1 ;  /* 0x00005a0007007a11 */ /* 0x000fca00078a08ff */
[----:B------:R-:W-:Y:S04]  /*bb70*/  STL [R1+0x844], R0 ;  /* 0x0008440001007387 */ /* 0x000fe80000100800 */
[----:B------:R0:W-:Y:S02]  /*bb80*/  STL [R1+0x6e8], R12 ;  /* 0x0006e80c01007387 */ /* 0x0001e40000100800 */
[----:B0-----:R-:W-:Y:S02]  /*bb90*/  LEA.HI.X.SX32 R12, R3, c[0x0][0x16c], 0x1, P0 ;  /* 0x00005b00030c7a11 */ /* 0x001fe400000f0eff */
        /* <DEDUP_REMOVED lines=12> */
[----:B------:R0:W-:Y:S04]  /*bc60*/  STL [R1+0x848], R0 ;  /* 0x0008480001007387 */ /* 0x0001e80000100800 */
[----:B------:R1:W-:Y:S01]  /*bc70*/  STL [R1+0x6f0], R12 ;  /* 0x0006f00c01007387 */ /* 0x0003e20000100800 */
[----:B0-----:R-:W-:Y:S02]  /*bc80*/  LEA R0, P2, R19, c[0x0][0x168], 0x1 ;  /* 0x00005a0013007a11 */ /* 0x001fe400078408ff */
        /* <DEDUP_REMOVED lines=11> */
[----:B--2---:R-:W-:-:S05]  /*bd40*/  LEA R0, P4, R16, c[0x0][0x168], 0x1 ;  /* 0x00005a0010007a11 */ /* 0x004fca00078808ff */
[----:B------:R4:W-:Y:S04]  /*bd50*/  STL [R1+0x84c], R0 ;  /* 0x00084c0001007387 */ /* 0x0009e80000100800 */
[----:B------:R0:W-:Y:S01]  /*bd60*/  STL [R1+0x6f8], R12 ;  /* 0x0006f80c01007387 */ /* 0x0001e20000100800 */
[----:B----4-:R-:W-:Y:S02]  /*bd70*/  LEA R0, P5, R14, c[0x0][0x168], 0x1 ;  /* 0x00005a000e007a11 */ /* 0x010fe400078a08ff */
[----:B0-----:R-:W-:Y:S02]  /*bd80*/  LEA.HI.X.SX32 R12, R8, c[0x0][0x16c], 0x1, P6 ;  /* 0x00005b00080c7a11 */ /* 0x001fe400030f0eff */
[----:B------:R-:W2:Y:S04]  /*bd90*/  LDL.LU R8, [R1+0x534] ;  /* 0x0005340001087983 */ /* 0x000ea80000300800 */
[----:B------:R0:W-:Y:S04]  /*bda0*/  STL [R1+0x5b8], R0 ;  /* 0x0005b80001007387 */ /* 0x0001e80000100800 */
[----:B------:R1:W-:Y:S01]  /*bdb0*/  STL [R1+0x4f4], R12 ;  /* 0x0004f40c01007387 */ /* 0x0003e20000100800 */
[----:B0-----:R-:W-:-:S02]  /*bdc0*/  LEA R0, P6, R13, c[0x0][0x168], 0x1 ;  /* 0x00005a000d007a11 */ /* 0x001fc400078c08ff */
[----:B-1----:R-:W-:Y:S02]  /*bdd0*/  LEA.HI.X.SX32 R12, R10, c[0x0][0x16c], 0x1, P0 ;  /* 0x00005b000a0c7a11 */ /* 0x002fe400000f0eff */
[----:B------:R-:W4:Y:S04]  /*bde0*/  LDL.LU R10, [R1+0x530] ;  /* 0x00053000010a7983 */ /* 0x000f280000300800 */
[----:B------:R-:W-:Y:S04]  /*bdf0*/  STL [R1+0x70c], R0 ;  /* 0x00070c0001007387 */ /* 0x000fe80000100800 */
[----:B------:R0:W-:Y:S02]  /*be00*/  STL [R1+0x5ac], R12 ;  /* 0x0005ac0c01007387 */ /* 0x0001e40000100800 */
[----:B0-----:R-:W-:-:S02]  /*be10*/  LEA.HI.X.SX32 R12, R20, c[0x0][0x16c], 0x1, P1 ;  /* 0x00005b00140c7a11 */ /* 0x001fc400008f0eff */
[----:B------:R-:W4:Y:S01]  /*be20*/  LDL.LU R20, [R1+0x52c] ;  /* 0x00052c0001147983 */ /* 0x000f220000300800 */
[----:B---3--:R-:W-:-:S05]  /*be30*/  LEA R0, P0, R11, c[0x0][0x168], 0x1 ;  /* 0x00005a000b007a11 */ /* 0x008fca00078008ff */
        /* <DEDUP_REMOVED lines=45> */
[----:B------:R-:W-:Y:S04]  /*c110*/  STL [R1+0x85c], R0 ;  /* 0x00085c0001007387 */ /* 0x000fe80000100800 */
[----:B------:R0:W-:Y:S01]  /*c120*/  STL [R1+0x718], R12 ;  /* 0x0007180c01007387 */ /* 0x0001e20000100800 */
[----:B------:R-:W-:Y:S02]  /*c130*/  LEA.HI.X.SX32 R9, R9, c[0x0][0x16c], 0x1, P5 ;  /* 0x00005b0009097a11 */ /* 0x000fe400028f0eff */
[----:B0-----:R-:W-:Y:S02]  /*c140*/  LEA.HI.X.SX32 R12, R2, c[0x0][0x16c], 0x1, P4 ;  /* 0x00005b00020c7a11 */ /* 0x001fe400020f0eff */
[----:B----4-:R-:W-:Y:S01]  /*c150*/  LEA R0, P3, R10, c[0x0][0x168], 0x1 ;  /* 0x00005a000a007a11 */ /* 0x010fe200078608ff */
[----:B------:R-:W2:Y:S04]  /*c160*/  LDL.LU R2, [R1+0x588] ;  /* 0x0005880001027983 */ /* 0x000ea80000300800 */
[----:B------:R-:W-:Y:S04]  /*c170*/  STL [R1+0x5d8], R0 ;  /* 0x0005d80001007387 */ /* 0x000fe80000100800 */
[----:B------:R0:W-:Y:S04]  /*c180*/  STL [R1+0x504], R12 ;  /* 0x0005040c01007387 */ /* 0x0001e80000100800 */
[----:B0-----:R-:W4:Y:S01]  /*c190*/  LDL.LU R12, [R1+0x58c] ;  /* 0x00058c00010c7983 */ /* 0x001f220000300800 */
[----:B------:R-:W-:-:S05]  /*c1a0*/  LEA R0, P4, R20, c[0x0][0x168], 0x1 ;  /* 0x00005a0014007a11 */ /* 0x000fca00078808ff */
[----:B------:R-:W-:Y:S04]  /*c1b0*/  STL [R1+0x72c], R0 ;  /* 0x00072c0001007387 */ /* 0x000fe80000100800 */
[----:B------:R0:W-:Y:S02]  /*c1c0*/  STL [R1+0x5cc], R9 ;  /* 0x0005cc0901007387 */ /* 0x0001e40000100800 */
[----:B0-----:R-:W-:Y:S02]  /*c1d0*/  LEA.HI.X.SX32 R9, R28, c[0x0][0x16c], 0x1, P6 ;  /* 0x00005b001c097a11 */ /* 0x001fe400030f0eff */
[----:B------:R-:W4:Y:S01]  /*c1e0*/  LDL.LU R28, [R1+0x5fc] ;  /* 0x0005fc00011c7983 */ /* 0x000f220000300800 */
[----:B------:R-:W-:Y:S02]  /*c1f0*/  LEA.HI.X.SX32 R6, R6, c[0x0][0x16c], 0x1, P0 ;  /* 0x00005b0006067a11 */ /* 0x000fe400000f0eff */
[----:B------:R-:W-:-:S02]  /*c200*/  LEA.HI.X.SX32 R7, R7, c[0x0][0x16c], 0x1, P1 ;  /* 0x00005b0007077a11 */ /* 0x000fc400008f0eff */
[----:B------:R-:W-:Y:S02]  /*c210*/  LEA.HI.X.SX32 R8, R8, c[0x0][0x16c], 0x1, P2 ;  /* 0x00005b0008087a11 */ /* 0x000fe400010f0eff */
[----:B---3--:R-:W-:-:S05]  /*c220*/  LEA R0, P5, R19, c[0x0][0x168], 0x1 ;  /* 0x00005a0013007a11 */ /* 0x008fca00078a08ff */
[----:B------:R-:W-:Y:S04]  /*c230*/  STL [R1+0x860], R0 ;  /* 0x0008600001007387 */ /* 0x000fe80000100800 */
[----:B------:R0:W-:Y:S04]  /*c240*/  STL [R1+0x720], R9 ;  /* 0x0007200901007387 */ /* 0x0001e80000100800 */
[----:B0-----:R-:W3:Y:S01]  /*c250*/  LDL.LU R9, [R1+0x604] ;  /* 0x0006040001097983 */ /* 0x001ee20000300800 */
[----:B------:R-:W-:-:S05]  /*c260*/  LEA R0, P6, R17, c[0x0][0x168], 0x1 ;  /* 0x00005a0011007a11 */ /* 0x000fca00078c08ff */
        /* <DEDUP_REMOVED lines=9> */
[----:B------:R0:W-:Y:S01]  /*c300*/  STL [R1+0x728], R8 ;  /* 0x0007280801007387 */ /* 0x0001e20000100800 */
[----:B------:R-:W-:-:S03]  /*c310*/  LEA.HI.X.SX32 R10, R10, c[0x0][0x16c], 0x1, P3 ;  /* 0x00005b000a0a7a11 */ /* 0x000fc600018f0eff */
        /* <DEDUP_REMOVED lines=8> */
[----:B------:R0:W-:Y:S04]  /*c3a0*/  STL [R1+0x5dc], R15 ;  /* 0x0005dc0f01007387 */ /* 0x0001e80000100800 */
[----:B------:R-:W3:Y:S01]  /*c3b0*/  LDL.LU R20, [R1+0x12c] ;  /* 0x00012c0001147983 */ /* 0x000ee20000300800 */
[----:B0-----:R-:W-:Y:S02]  /*c3c0*/  LEA.HI.X.SX32 R15, R19, c[0x0][0x16c], 0x1, P5 ;  /* 0x00005b00130f7a11 */ /* 0x001fe400028f0eff */
        /* <DEDUP_REMOVED lines=11> */
[----:B------:R2:W-:Y:S04]  /*c480*/  STL [R1+0x744], R0 ;  /* 0x0007440001007387 */ /* 0x0005e80000100800 */
[----:B------:R-:W-:Y:S04]  /*c490*/  STL [R1+0x5e4], R15 ;  /* 0x0005e40f01007387 */ /* 0x000fe80000100800 */
[----:B------:R-:W3:Y:S01]  /*c4a0*/  LDL.LU R16, [R1+0x120] ;  /* 0x0001200001107983 */ /* 0x000ee20000300800 */
[----:B------:R-:W-:Y:S02]  /*c4b0*/  LEA.HI.X.SX32 R14, R14, c[0x0][0x16c], 0x1, P1 ;  /* 0x00005b000e0e7a11 */ /* 0x000fe400008f0eff */
[----:B------:R-:W-:-:S02]  /*c4c0*/  LEA.HI.X.SX32 R13, R13, c[0x0][0x16c], 0x1, P2 ;  /* 0x00005b000d0d7a11 */ /* 0x000fc400010f0eff */
[----:B------:R-:W-:Y:S02]  /*c4d0*/  LEA.HI.X.SX32 R11, R11, c[0x0][0x16c], 0x1, P3 ;  /* 0x00005b000b0b7a11 */ /* 0x000fe400018f0eff */
[----:B--2---:R-:W-:-:S05]  /*c4e0*/  LEA R0, P0, R2, c[0x0][0x168], 0x1 ;  /* 0x00005a0002007a11 */ /* 0x004fca00078008ff */
[----:B------:R4:W-:Y:S04]  /*c4f0*/  STL [R1+0x86c], R0 ;  /* 0x00086c0001007387 */ /* 0x0009e80000100800 */
[----:B------:R0:W-:Y:S01]  /*c500*/  STL [R1+0x738], R14 ;  /* 0x0007380e01007387 */ /* 0x0001e20000100800 */
[----:B----4-:R-:W-:-:S03]  /*c510*/  LEA R0, P1, R12, c[0x0][0x168], 0x1 ;  /* 0x00005a000c007a11 */ /* 0x010fc600078208ff */
[----:B0-----:R-:W2:Y:S04]  /*c520*/  LDL.LU R14, [R1+0x11c] ;  /* 0x00011c00010e7983 */ /* 0x001ea80000300800 */
[----:B------:R-:W-:Y:S04]  /*c530*/  STL [R1+0x5f8], R0 ;  /* 0x0005f80001007387 */ /* 0x000fe80000100800 */
[----:B------:R0:W-:Y:S04]  /*c540*/  STL [R1+0x514], R13 ;  /* 0x0005140d01007387 */ /* 0x0001e80000100800 */
[----:B0-----:R-:W4:Y:S01]  /*c550*/  LDL.LU R13, [R1+0x118] ;  /* 0x00011800010d7983 */ /* 0x001f220000300800 */
[----:B------:R-:W-:-:S05]  /*c560*/  LEA R0, P2, R28, c[0x0][0x168], 0x1 ;  /* 0x00005a001c007a11 */ /* 0x000fca00078408ff */
[----:B------:R-:W-:Y:S04]  /*c570*/  STL [R1+0x74c], R0 ;  /* 0x00074c0001007387 */ /* 0x000fe80000100800 */
[----:B------:R0:W-:Y:S04]  /*c580*/  STL [R1+0x5ec], R11 ;  /* 0x0005ec0b01007387 */ /* 0x0001e80000100800 */
[----:B0-----:R-:W4:Y:S01]  /*c590*/  LDL.LU R11, [R1+0x114] ;  /* 0x00011400010b7983 */ /* 0x001f220000300800 */
[----:B------:R-:W-:Y:S02]  /*c5a0*/  LEA.HI.X.SX32 R15, R23, c[0x0][0x16c], 0x1, P4 ;  /* 0x00005b00170f7a11 */ /* 0x000fe400020f0eff */
[----:B---3--:R-:W-:-:S05]  /*c5b0*/  LEA R0, P3, R9, c[0x0][0x168], 0x1 ;  /* 0x00005a0009007a11 */ /* 0x008fca00078608ff */
[----:B------:R0:W-:Y:S04]  /*c5c0*/  STL [R1+0x870], R0 ;  /* 0x0008700001007387 */ /* 0x0001e80000100800 */
[----:B------:R-:W3:Y:S04]  /*c5d0*/  LDL.LU R23, [R1+0x110] ;  /* 0x0001100001177983 */ /* 0x000ee80000300800 */
[----:B------:R1:W-:Y:S01]  /*c5e0*/  STL [R1+0x740], R15 ;  /* 0x0007400f01007387 */ /* 0x0003e20000100800 */
[----:B0-----:R-:W-:Y:S02]  /*c5f0*/  LEA R0, P4, R6, c[0x0][0x168], 0x1 ;  /* 0x00005a0006007a11 */ /* 0x001fe400078808ff */
[----:B-1----:R-:W-:-:S03]  /*c600*/  LEA.HI.X.SX32 R15, R29, c[0x0][0x16c], 0x1, P5 ;  /* 0x00005b001d0f7a11 */ /* 0x002fc600028f0eff */
        /* <DEDUP_REMOVED lines=16> */
[----:B------:R1:W-:Y:S01]  /*c710*/  STL [R1+0x51c], R15 ;  /* 0x00051c0f01007387 */ /* 0x0003e20000100800 */
[----:B0-----:R-:W-:-:S03]  /*c720*/  LEA.HI.X.SX32 R0, R28, c[0x0][0x16c], 0x1, P2 ;  /* 0x00005b001c007a11 */ /* 0x001fc600010f0eff */
[----:B------:R-:W3:Y:S01]  /*c730*/  LDL.LU R28, [R1+0xf0] ;  /* 0x0000f000011c7983 */ /* 0x000ee20000300800 */
[----:B------:R-:W-:-:S05]  /*c740*/  LEA R12, P1, R20, c[0x0][0x168], 0x1 ;  /* 0x00005a00140c7a11 */ /* 0x000fca00078208ff */
[----:B------:R-:W-:Y:S04]  /*c750*/  STL [R1+0x75c], R12 ;  /* 0x00075c0c01007387 */ /* 0x000fe80000100800 */
[----:B------:R0:W-:Y:S04]  /*c760*/  STL [R1+0x5fc], R0 ;  /* 0x0005fc0001007387 */ /* 0x0001e80000100800 */
[----:B-1----:R-:W3:Y:S01]  /*c770*/  LDL.LU R15, [R1+0x62c] ;  /* 0x00062c00010f7983 */ /* 0x002ee20000300800 */
[----:B0-----:R-:W-:Y:S02]  /*c780*/  LEA.HI.X.SX32 R0, R9, c[0x0][0x16c], 0x1, P3 ;  /* 0x00005b0009007a11 */ /* 0x001fe400018f0eff */
[----:B------:R-:W-:-:S05]  /*c790*/  LEA R12, P2, R19, c[0x0][0x168], 0x1 ;  /* 0x00005a00130c7a11 */ /* 0x000fca00078408ff */
[----:B------:R0:W-:Y:S04]  /*c7a0*/  STL [R1+0x878], R12 ;  /* 0x0008780c01007387 */ /* 0x0001e80000100800 */
[----:B------:R1:W-:Y:S04]  /*c7b0*/  STL [R1+0x750], R0 ;  /* 0x0007500001007387 */ /* 0x0003e80000100800 */
[----:B0-----:R-:W3:Y:S01]  /*c7c0*/  LDL.LU R12, [R1+0x634] ;  /* 0x00063400010c7983 */ /* 0x001ee20000300800 */
[----:B-1----:R-:W-:Y:S02]  /*c7d0*/  LEA.HI.X.SX32 R0, R6, c[0x0][0x16c], 0x1, P4 ;  /* 0x00005b0006007a11 */ /* 0x002fe400020f0eff */
        /* <DEDUP_REMOVED lines=10> */
[----:B------:R-:W-:-:S02]  /*c880*/  LEA.HI.X.SX32 R8, R10, c[0x0][0x16c], 0x1, P0 ;  /* 0x00005b000a087a11 */ /* 0x000fc400000f0eff */
[----:B--2---:R-:W-:-:S05]  /*c890*/  LEA R7, P5, R14, c[0x0][0x168], 0x1 ;  /* 0x00005a000e077a11 */ /* 0x004fca00078a08ff */
[----:B------:R4:W-:Y:S04]  /*c8a0*/  STL [R1+0x87c], R7 ;  /* 0x00087c0701007387 */ /* 0x0009e80000100800 */
[----:B------:R-:W-:Y:S01]  /*c8b0*/  STL [R1+0x758], R0 ;  /* 0x0007580001007387 */ /* 0x000fe20000100800 */
[----:B----4-:R-:W-:-:S05]  /*c8c0*/  LEA R7, P6, R13, c[0x0][0x168], 0x1 ;  /* 0x00005a000d077a11 */ /* 0x010fca00078c08ff */
[----:B------:R0:W-:Y:S04]  /*c8d0*/  STL [R1+0x618], R7 ;  /* 0x0006180701007387 */ /* 0x0001e80000100800 */
[----:B0-----:R-:W2:Y:S01]  /*c8e0*/  LDL.LU R7, [R1+0xc4] ;  /* 0x0000c40001077983 */ /* 0x001ea20000300800 */
[----:B------:R-:W-:-:S03]  /*c8f0*/  LEA R0, P0, R11, c[0x0][0x168], 0x1 ;  /* 0x00005a000b007a11 */ /* 0x000fc600078008ff */
[----:B------:R0:W-:Y:S04]  /*c900*/  STL [R1+0x524], R8 ;  /* 0x0005240801007387 */ /* 0x0001e80000100800 */
[----:B------:R3:W-:Y:S04]  /*c910*/  STL [R1+0x76c], R0 ;  /* 0x00076c0001007387 */ /* 0x0007e80000100800 */
[----:B0-----:R-:W4:Y:S01]  /*c920*/  LDL.LU R8, [R1+0xc0] ;  /* 0x0000c00001087983 */ /* 0x001f220000300800 */
[----:B------:R-:W-:-:S05]  /*c930*/  LEA.HI.X.SX32 R10, R20, c[0x0][0x16c], 0x1, P1 ;  /* 0x00005b00140a7a11 */ /* 0x000fca00008f0eff */
[----:B------:R0:W-:Y:S01]  /*c940*/  STL [R1+0x60c], R10 ;  /* 0x00060c0a01007387 */ /* 0x0001e20000100800 */
[----:B------:R-:W-:Y:S02]  /*c950*/  LEA.HI.X.SX32 R18, R19, c[0x0][0x16c], 0x1, P2 ;  /* 0x00005b0013127a11 */ /* 0x000fe400010f0eff */
[----:B------:R-:W-:Y:S02]  /*c960*/  LEA.HI.X.SX32 R17, R17, c[0x0][0x16c], 0x1, P3 ;  /* 0x00005b0011117a11 */ /* 0x000fe400018f0eff */
[----:B------:R-:W-:Y:S02]  /*c970*/  LEA.HI.X.SX32 R16, R16, c[0x0][0x16c], 0x1, P4 ;  /* 0x00005b0010107a11 */ /* 0x000fe400020f0eff */
[----:B---3--:R-:W-:-:S05]  /*c980*/  LEA R0, P1, R23, c[0x0][0x168], 0x1 ;  /* 0x00005a0017007a11 */ /* 0x008fca00078208ff */
[----:B------:R1:W-:Y:S04]  /*c990*/  STL [R1+0x880], R0 ;  /* 0x0008800001007387 */ /* 0x0003e80000100800 */
[----:B0-----:R-:W3:Y:S04]  /*c9a0*/  LDL.LU R10, [R1+0xbc] ;  /* 0x0000bc00010a7983 */ /* 0x001ee80000300800 */
[----:B------:R-:W-:Y:S01]  /*c9b0*/  STL [R1+0x760], R18 ;  /* 0x0007601201007387 */ /* 0x000fe20000100800 */
[----:B-1----:R-:W-:-:S05]  /*c9c0*/  LEA R0, P2, R29, c[0x0][0x168], 0x1 ;  /* 0x00005a001d007a11 */ /* 0x002fca00078408ff */
[----:B------:R0:W-:Y:S04]  /*c9d0*/  STL [R1+0x620], R0 ;  /* 0x0006200001007387 */ /* 0x0001e80000100800 */
[----:B------:R-:W3:Y:S04]  /*c9e0*/  LDL.LU R20, [R1+0xb8] ;  /* 0x0000b80001147983 */ /* 0x000ee80000300800 */
[----:B------:R-:W-:Y:S01]  /*c9f0*/  STL [R1+0x528], R17 ;  /* 0x0005281101007387 */ /* 0x000fe20000100800 */
[----:B0-----:R-:W-:-:S05]  /*ca00*/  LEA R0, P3, R3, c[0x0][0x168], 0x1 ;  /* 0x00005a0003007a11 */ /* 0x001fca00078608ff */
[----:B------:R0:W-:Y:S04]  /*ca10*/  STL [R1+0x774], R0 ;  /* 0x0007740001007387 */ /* 0x0001e80000100800 */
[----:B------:R-:W3:Y:S04]  /*ca20*/  LDL.LU R19, [R1+0xb4] ;  /* 0x0000b40001137983 */ /* 0x000ee80000300800 */
[----:B------:R1:W-:Y:S01]  /*ca30*/  STL [R1+0x614], R16 ;  /* 0x0006141001007387 */ /* 0x0003e20000100800 */
[----:B0-----:R-:W-:-:S05]  /*ca40*/  LEA R0, P4, R2, c[0x0][0x168], 0x1 ;  /* 0x00005a0002007a11 */ /* 0x001fca00078808ff */
[----:B------:R0:W-:Y:S04]  /*ca50*/  STL [R1+0x884], R0 ;  /* 0x0008840001007387 */ /* 0x0001e80000100800 */
[----:B------:R-:W3:Y:S01]  /*ca60*/  LDL.LU R17, [R1+0xb0] ;  /* 0x0000b00001117983 */ /* 0x000ee20000300800 */
[----:B------:R-:W-:Y:S02]  /*ca70*/  LEA.HI.X.SX32 R14, R14, c[0x0][0x16c], 0x1, P5 ;  /* 0x00005b000e0e7a11 */ /* 0x000fe400028f0eff */
[----:B------:R-:W-:-:S03]  /*ca80*/  LEA.HI.X.SX32 R13, R13, c[0x0][0x16c], 0x1, P6 ;  /* 0x00005b000d0d7a11 */ /* 0x000fc600030f0eff */
[----:B------:R0:W-:Y:S04]  /*ca90*/  STL [R1+0x768], R14 ;  /* 0x0007680e01007387 */ /* 0x0001e80000100800 */
[----:B-1----:R-:W3:Y:S01]  /*caa0*/  LDL.LU R16, [R1+0xac] ;  /* 0x0000ac0001107983 */ /* 0x002ee20000300800 */
[----:B0-----:R-:W-:-:S05]  /*cab0*/  LEA R0, P5, R28, c[0x0][0x168], 0x1 ;  /* 0x00005a001c007a11 */ /* 0x001fca00078a08ff */
[----:B------:R0:W-:Y:S04]  /*cac0*/  STL [R1+0x628], R0 ;  /* 0x0006280001007387 */ /* 0x0001e80000100800 */
[----:B------:R1:W-:Y:S04]  /*cad0*/  STL [R1+0x52c], R13 ;  /* 0x00052c0d01007387 */ /* 0x0003e80000100800 */
[----:B------:R-:W3:Y:S01]  /*cae0*/  LDL.LU R14, [R1+0xa8] ;  /* 0x0000a800010e7983 */ /* 0x000ee20000300800 */
[----:B------:R-:W-:Y:S02]  /*caf0*/  LEA.HI.X.SX32 R11, R11, c[0x0][0x16c], 0x1, P0 ;  /* 0x00005b000b0b7a11 */ /* 0x000fe400000f0eff */
[----:B0-----:R-:W-:-:S05]  /*cb00*/  LEA R0, P6, R15, c[0x0][0x168], 0x1 ;  /* 0x00005a000f007a11 */ /* 0x001fca00078c08ff */
[----:B------:R0:W-:Y:S04]  /*cb10*/  STL [R1+0x77c], R0 ;  /* 0x00077c0001007387 */ /* 0x0001e80000100800 */
[----:B------:R0:W-:Y:S04]  /*cb20*/  STL [R1+0x61c], R11 ;  /* 0x00061c0b01007387 */ /* 0x0001e80000100800 */
[----:B-1----:R-:W3:Y:S01]  /*cb30*/  LDL.LU R13, [R1+0xa4] ;  /* 0x0000a400010d7983 */ /* 0x002ee20000300800 */
[----:B0-----:R-:W-:Y:S02]  /*cb40*/  LEA R0, P0, R12, c[0x0][0x168], 0x1 ;  /* 0x00005a000c007a11 */ /* 0x001fe400078008ff */
[----:B------:R-:W-:-:S03]  /*cb50*/  LEA.HI.X.SX32 R11, R23, c[0x0][0x16c], 0x1, P1 ;  /* 0x00005b00170b7a11 */ /* 0x000fc600008f0eff */
        /* <DEDUP_REMOVED lines=10> */
[----:B------:R-:W-:Y:S04]  /*cc00*/  STL [R1+0x784], R0 ;  /* 0x0007840001007387 */ /* 0x000fe80000100800 */
[----:B------:R-:W3:Y:S04]  /*cc10*/  LDL.LU R3, [R1+0x94] ;  /* 0x0000940001037983 */ /* 0x000ee80000300800 */
[----:B------:R0:W-:Y:S02]  /*cc20*/  STL [R1+0x624], R11 ;  /* 0x0006240b01007387 */ /* 0x0001e40000100800 */
[----:B0-----:R-:W-:-:S02]  /*cc30*/  LEA.HI.X.SX32 R11, R2, c[0x0][0x16c], 0x1, P4 ;  /* 0x00005b00020b7a11 */ /* 0x001fc400020f0eff */
[----:B------:R-:W3:Y:S01]  /*cc40*/  LDL.LU R2, [R1+0x90] ;  /* 0x0000900001027983 */ /* 0x000ee20000300800 */
[----:B------:R-:W-:Y:S02]  /*cc50*/  LEA.HI.X.SX32 R15, R15, c[0x0][0x16c], 0x1, P6 ;  /* 0x00005b000f0f7a11 */ /* 0x000fe400030f0eff */
[----:B--2---:R-:W-:-:S05]  /*cc60*/  LEA R0, P3, R7, c[0x0][0x168], 0x1 ;  /* 0x00005a0007007a11 */ /* 0x004fca00078608ff */
[----:B------:R-:W-:Y:S04]  /*cc70*/  STL [R1+0x88c], R0 ;  /* 0x00088c0001007387 */ /* 0x000fe80000100800 */
[----:B------:R0:W-:Y:S02]  /*cc80*/  STL [R1+0x778], R11 ;  /* 0x0007780b01007387 */ /* 0x0001e40000100800 */
[----:B0-----:R-:W-:Y:S02]  /*cc90*/  LEA.HI.X.SX32 R11, R28, c[0x0][0x16c], 0x1, P5 ;  /* 0x00005b001c0b7a11 */ /* 0x001fe400028f0eff */
[----:B------:R-:W2:Y:S01]  /*cca0*/  LDL.LU R28, [R1+0x8c] ;  /* 0x00008c00011c7983 */ /* 0x000ea20000300800 */
[----:B----4-:R-:W-:-:S05]  /*ccb0*/  LEA R0, P4, R8, c[0x0][0x168], 0x1 ;  /* 0x00005a0008007a11 */ /* 0x010fca00078808ff */
[----:B------:R-:W-:Y:S04]  /*ccc0*/  STL [R1+0x638], R0 ;  /* 0x0006380001007387 */ /* 0x000fe80000100800 */
[----:B------:R0:W-:Y:S04]  /*ccd0*/  STL [R1+0x534], R11 ;  /* 0x0005340b01007387 */ /* 0x0001e80000100800 */
[----:B0-----:R-:W4:Y:S01]  /*cce0*/  LDL.LU R11, [R1+0x88] ;  /* 0x00008800010b7983 */ /* 0x001f220000300800 */
[----:B------:R-:W-:Y:S02]  /*ccf0*/  LEA.HI.X.SX32 R12, R12, c[0x0][0x16c], 0x1, P0 ;  /* 0x00005b000c0c7a11 */ /* 0x000fe400000f0eff */
[----:B---3--:R-:W-:-:S05]  /*cd00*/  LEA R0, P5, R10, c[0x0][0x168], 0x1 ;  /* 0x00005a000a007a11 */ /* 0x008fca00078a08ff */
[----:B------:R0:W-:Y:S04]  /*cd10*/  STL [R1+0x78c], R0 ;  /* 0x00078c0001007387 */ /* 0x0001e80000100800 */
[----:B------:R-:W-:Y:S04]  /*cd20*/  STL [R1+0x62c], R15 ;  /* 0x00062c0f01007387 */ /* 0x000fe80000100800 */
[----:B------:R-:W3:Y:S01]  /*cd30*/  LDL.LU R21, [R1+0x84] ;  /* 0x0000840001157983 */ /* 0x000ee20000300800 */
[----:B0-----:R-:W-:-:S05]  /*cd40*/  LEA R0, P6, R20, c[0x0][0x168], 0x1 ;  /* 0x00005a0014007a11 */ /* 0x001fca00078c08ff */
[----:B------:R0:W-:Y:S04]  /*cd50*/  STL [R1+0x890], R0 ;  /* 0x0008900001007387 */ /* 0x0001e80000100800 */
[----:B------:R1:W-:Y:S01]  /*cd60*/  STL [R1+0x780], R12 ;  /* 0x0007800c01007387 */ /* 0x0003e20000100800 */
[----:B0-----:R-:W-:-:S05]  /*cd70*/  LEA R0, P0, R19, c[0x0][0x168], 0x1 ;  /* 0x00005a0013007a11 */ /* 0x001fca00078008ff */
[----:B------:R0:W-:Y:S01]  /*cd80*/  STL [R1+0x640], R0 ;  /* 0x0006400001007387 */ /* 0x0001e20000100800 */
[----:B-1----:R-:W-:-:S03]  /*cd90*/  LEA.HI.X.SX32 R12, R9, c[0x0][0x16c], 0x1, P1 ;  /* 0x00005b00090c7a11 */ /* 0x002fc600008f0eff */
[----:B0-----:R-:W3:Y:S04]  /*cda0*/  LDL.LU R0, [R1+0x80] ;  /* 0x0000800001007983 */ /* 0x001ee80000300800 */
[----:B------:R0:W-:Y:S01]  /*cdb0*/  STL [R1+0x538], R12 ;  /* 0x0005380c01007387 */ /* 0x0001e20000100800 */
[----:B------:R-:W-:Y:S02]  /*cdc0*/  LEA R9, P1, R17, c[0x0][0x168], 0x1 ;  /* 0x00005a0011097a11 */ /* 0x000fe400078208ff */
[----:B0-----:R-:W-:-:S03]  /*cdd0*/  LEA.HI.X.SX32 R12, R6, c[0x0][0x16c], 0x1, P2 ;  /* 0x00005b00060c7a11 */ /* 0x001fc600010f0eff */
[----:B------:R0:W-:Y:S04]  /*cde0*/  STL [R1+0x794], R9 ;  /* 0x0007940901007387 */ /* 0x0001e80000100800 */
[----:B------:R-:W-:Y:S04]  /*cdf0*/  STL [R1+0x634], R12 ;  /* 0x0006340c01007387 */ /* 0x000fe80000100800 */
[----:B------:R-:W3:Y:S01]  /*ce00*/  LDL.LU R18, [R1+0x70] ;  /* 0x0000700001127983 */ /* 0x000ee20000300800 */
[----:B0-----:R-:W-:Y:S02]  /*ce10*/  LEA R9, P2, R16, c[0x0][0x168], 0x1 ;  /* 0x00005a0010097a11 */ /* 0x001fe400078408ff */
[----:B------:R-:W-:-:S03]  /*ce20*/  LEA.HI.X.SX32 R6, R7, c[0x0][0x16c], 0x1, P3 ;  /* 0x00005b0007067a11 */ /* 0x000fc600018f0eff */
[----:B------:R0:W-:Y:S04]  /*ce30*/  STL [R1+0x894], R9 ;  /* 0x0008940901007387 */ /* 0x0001e80000100800 */
[----:B------:R1:W-:Y:S01]  /*ce40*/  STL [R1+0x788], R6 ;  /* 0x0007880601007387 */ /* 0x0003e20000100800 */
[----:B0-----:R-:W-:-:S05]  /*ce50*/  LEA R9, P3, R14, c[0x0][0x168], 0x1 ;  /* 0x00005a000e097a11 */ /* 0x001fca00078608ff */
[----:B------:R-:W-:Y:S04]  /*ce60*/  STL [R1+0x648], R9 ;  /* 0x0006480901007387 */ /* 0x000fe80000100800 */
[----:B------:R-:W3:Y:S01]  /*ce70*/  LDL.LU R15, [R1+0x68] ;  /* 0x00006800010f7983 */ /* 0x000ee20000300800 */
[----:B------:R-:W-:Y:S02]  /*ce80*/  LEA.HI.X.SX32 R7, R8, c[0x0][0x16c], 0x1, P4 ;  /* 0x00005b0008077a11 */ /* 0x000fe400020f0eff */
[----:B------:R-:W-:Y:S02]  /*ce90*/  LEA.HI.X.SX32 R8, R10, c[0x0][0x16c], 0x1, P5 ;  /* 0x00005b000a087a11 */ /* 0x000fe400028f0eff */
[----:B-1----:R-:W-:Y:S01]  /*cea0*/  LEA R6, P4, R13, c[0x0][0x168], 0x1 ;  /* 0x00005a000d067a11 */ /* 0x002fe200078808ff */
[----:B------:R-:W-:Y:S04]  /*ceb0*/  STL [R1+0x53c], R7 ;  /* 0x00053c0701007387 */ /* 0x000fe80000100800 */
[----:B------:R0:W-:Y:S04]  /*cec0*/  STL [R1+0x79c], R6 ;  /* 0x00079c0601007387 */ /* 0x0001e80000100800 */
[----:B------:R1:W-:Y:S04]  /*ced0*/  STL [R1+0x63c], R8 ;  /* 0x00063c0801007387 */ /* 0x0003e80000100800 */
[----:B------:R-:W3:Y:S01]  /*cee0*/  LDL.LU R12, [R1+0x64] ;  /* 0x00006400010c7983 */ /* 0x000ee20000300800 */
[----:B0-----:R-:W-:-:S02]  /*cef0*/  LEA.HI.X.SX32 R6, R20, c[0x0][0x16c], 0x1, P6 ;  /* 0x00005b0014067a11 */ /* 0x001fc400030f0eff */
[----:B------:R-:W-:-:S05]  /*cf00*/  LEA R7, P5, R23, c[0x0][0x168], 0x1 ;  /* 0x00005a0017077a11 */ /* 0x000fca00078a08ff */
[----:B------:R-:W-:Y:S04]  /*cf10*/  STL [R1+0x898], R7 ;  /* 0x0008980701007387 */ /* 0x000fe80000100800 */
[----:B------:R0:W-:Y:S01]  /*cf20*/  STL [R1+0x790], R6 ;  /* 0x0007900601007387 */ /* 0x0001e20000100800 */
[----:B-1----:R-:W-:-:S05]  /*cf30*/  LEA R8, P6, R29, c[0x0][0x168], 0x1 ;  /* 0x00005a001d087a11 */ /* 0x002fca00078c08ff */
[----:B------:R-:W-:Y:S04]  /*cf40*/  STL [R1+0x650], R8 ;  /* 0x0006500801007387 */ /* 0x000fe80000100800 */
[----:B------:R-:W3:Y:S01]  /*cf50*/  LDL.LU R9, [R1+0x60] ;  /* 0x0000600001097983 */ /* 0x000ee20000300800 */
[----:B0-----:R-:W-:-:S05]  /*cf60*/  LEA.HI.X.SX32 R6, R19, c[0x0][0x16c], 0x1, P0 ;  /* 0x00005b0013067a11 */ /* 0x001fca00000f0eff */
[----:B------:R0:W-:Y:S01]  /*cf70*/  STL [R1+0x540], R6 ;  /* 0x0005400601007387 */ /* 0x0001e20000100800 */
[----:B------:R-:W-:Y:S02]  /*cf80*/  LEA R7, P0, R3, c[0x0][0x168], 0x1 ;  /* 0x00005a0003077a11 */ /* 0x000fe400078008ff */
[----:B0-----:R-:W-:-:S03]  /*cf90*/  LEA.HI.X.SX32 R6, R17, c[0x0][0x16c], 0x1, P1 ;  /* 0x00005b0011067a11 */ /* 0x001fc600008f0eff */
[----:B------:R-:W-:Y:S04]  /*cfa0*/  STL [R1+0x7a4], R7 ;  /* 0x0007a40701007387 */ /* 0x000fe80000100800 */
[----:B------:R0:W-:Y:S04]  /*cfb0*/  STL [R1+0x644], R6 ;  /* 0x0006440601007387 */ /* 0x0001e80000100800 */
[----:B0-----:R-:W3:Y:S01]  /*cfc0*/  LDL.LU R6, [R1+0x5c] ;  /* 0x00005c0001067983 */ /* 0x001ee20000300800 */
[----:B------:R-:W-:Y:S02]  /*cfd0*/  LEA R7, P1, R2, c[0x0][0x168], 0x1 ;  /* 0x00005a0002077a11 */ /* 0x000fe400078208ff */
[----:B------:R-:W-:-:S03]  /*cfe0*/  LEA.HI.X.SX32 R8, R16, c[0x0][0x16c], 0x1, P2 ;  /* 0x00005b0010087a11 */ /* 0x000fc600010f0eff */
[----:B------:R2:W-:Y:S01]  /*cff0*/  STL [R1+0x89c], R7 ;  /* 0x00089c0701007387 */ /* 0x0005e20000100800 */
[----:B------:R-:W-:-:S03]  /*d000*/  LEA.HI.X.SX32 R10, R14, c[0x0][0x16c], 0x1, P3 ;  /* 0x00005b000e0a7a11 */ /* 0x000fc600018f0eff */
[----:B------:R-:W-:Y:S01]  /*d010*/  STL [R1+0x798], R8 ;  /* 0x0007980801007387 */ /* 0x000fe20000100800 */
[----:B------:R-:W-:Y:S02]  /*d020*/  LEA.HI.X.SX32 R14, R23, c[0x0][0x16c], 0x1, P5 ;  /* 0x00005b00170e7a11 */ /* 0x000fe400028f0eff */
[----:B--2---:R-:W-:-:S05]  /*d030*/  LEA R7, P2, R28, c[0x0][0x168], 0x1 ;  /* 0x00005a001c077a11 */ /* 0x004fca00078408ff */
[----:B------:R0:W-:Y:S04]  /*d040*/  STL [R1+0x658], R7 ;  /* 0x0006580701007387 */ /* 0x0001e80000100800 */
[----:B0-----:R-:W2:Y:S01]  /*d050*/  LDL.LU R7, [R1+0x58] ;  /* 0x0000580001077983 */ /* 0x001ea20000300800 */
[----:B----4-:R-:W-:-:S03]  /*d060*/  LEA R8, P3, R11, c[0x0][0x168], 0x1 ;  /* 0x00005a000b087a11 */ /* 0x010fc600078608ff */
[----:B------:R0:W-:Y:S04]  /*d070*/  STL [R1+0x544], R10 ;  /* 0x0005440a01007387 */ /* 0x0001e80000100800 */
[----:B------:R1:W-:Y:S01]  /*d080*/  STL [R1+0x7ac], R8 ;  /* 0x0007ac0801007387 */ /* 0x0003e20000100800 */
[----:B0-----:R-:W-:-:S03]  /*d090*/  LEA.HI.X.SX32 R10, R13, c[0x0][0x16c], 0x1, P4 ;  /* 0x00005b000d0a7a11 */ /* 0x001fc600020f0eff */
[----:B-1----:R-:W4:Y:S04]  /*d0a0*/  LDL.LU R8, [R1+0x48] ;  /* 0x0000480001087983 */ /* 0x002f280000300800 */
[----:B------:R0:W-:Y:S04]  /*d0b0*/  STL [R1+0x64c], R10 ;  /* 0x00064c0a01007387 */ /* 0x0001e80000100800 */
[----:B0-----:R-:W4:Y:S01]  /*d0c0*/  LDL.LU R10, [R1+0x44] ;  /* 0x00004400010a7983 */ /* 0x001f220000300800 */
[----:B---3--:R-:W-:-:S05]  /*d0d0*/  LEA R13, P4, R21, c[0x0][0x168], 0x1 ;  /* 0x00005a00150d7a11 */ /* 0x008fca00078808ff */
[----:B------:R-:W-:Y:S04]  /*d0e0*/  STL [R1+0x8a0], R13 ;  /* 0x0008a00d01007387 */ /* 0x000fe80000100800 */
[----:B------:R-:W3:Y:S04]  /*d0f0*/  LDL.LU R20, [R1+0x40] ;  /* 0x0000400001147983 */ /* 0x000ee80000300800 */
[----:B------:R0:W-:Y:S04]  /*d100*/  STL [R1+0x7a0], R14 ;  /* 0x0007a00e01007387 */ /* 0x0001e80000100800 */
[----:B------:R-:W3:Y:S01]  /*d110*/  LDL.LU R19, [R1+0x34] ;  /* 0x0000340001137983 */ /* 0x000ee20000300800 */
[----:B0-----:R-:W-:-:S02]  /*d120*/  LEA.HI.X.SX32 R14, R29, c[0x0][0x16c], 0x1, P6 ;  /* 0x00005b001d0e7a11 */ /* 0x001fc400030f0eff */
[----:B------:R-:W-:-:S05]  /*d130*/  LEA R13, P5, R0, c[0x0][0x168], 0x1 ;  /* 0x00005a00000d7a11 */ /* 0x000fca00078a08ff */
[----:B------:R0:W-:Y:S04]  /*d140*/  STL [R1+0x660], R13 ;  /* 0x0006600d01007387 */ /* 0x0001e80000100800 */
[----:B------:R-:W3:Y:S04]  /*d150*/  LDL.LU R17, [R1+0x30] ;  /* 0x0000300001117983 */ /* 0x000ee80000300800 */
[----:B------:R1:W-:Y:S04]  /*d160*/  STL [R1+0x548], R14 ;  /* 0x0005480e01007387 */ /* 0x0003e80000100800 */
[----:B------:R-:W3:Y:S01]  /*d170*/  LDL.LU R16, [R1+0x2c] ;  /* 0x00002c0001107983 */ /* 0x000ee20000300800 */
[----:B0-----:R-:W-:-:S02]  /*d180*/  LEA R13, P6, R18, c[0x0][0x168], 0x1 ;  /* 0x00005a00120d7a11 */ /* 0x001fc400078c08ff */
[----:B------:R-:W-:-:S03]  /*d190*/  LEA.HI.X.SX32 R3, R3, c[0x0][0x16c], 0x1, P0 ;  /* 0x00005b0003037a11 */ /* 0x000fc600000f0eff */
[----:B------:R0:W-:Y:S04]  /*d1a0*/  STL [R1+0x7b4], R13 ;  /* 0x0007b40d01007387 */ /* 0x0001e80000100800 */
[----:B-1----:R-:W3:Y:S04]  /*d1b0*/  LDL.LU R14, [R1+0x28] ;  /* 0x00002800010e7983 */ /* 0x002ee80000300800 */
[----:B------:R1:W-:Y:S01]  /*d1c0*/  STL [R1+0x654], R3 ;  /* 0x0006540301007387 */ /* 0x0003e20000100800 */
[----:B0-----:R-:W-:-:S03]  /*d1d0*/  LEA.HI.X.SX32 R13, R2, c[0x0][0x16c], 0x1, P1 ;  /* 0x00005b00020d7a11 */ /* 0x001fc600008f0eff */
[----:B-1----:R-:W3:Y:S01]  /*d1e0*/  LDL.LU R3, [R1+0x24] ;  /* 0x0000240001037983 */ /* 0x002ee20000300800 */
[----:B------:R-:W-:-:S05]  /*d1f0*/  LEA R23, P0, R15, c[0x0][0x168], 0x1 ;  /* 0x00005a000f177a11 */ /* 0x000fca00078008ff */
[----:B------:R0:W-:Y:S04]  /*d200*/  STL [R1+0x8a4], R23 ;  /* 0x0008a41701007387 */ /* 0x0001e80000100800 */
[----:B------:R-:W3:Y:S04]  /*d210*/  LDL.LU R2, [R1+0x20] ;  /* 0x0000200001027983 */ /* 0x000ee80000300800 */
[----:B------:R1:W-:Y:S04]  /*d220*/  STL [R1+0x7a8], R13 ;  /* 0x0007a80d01007387 */ /* 0x0003e80000100800 */
[----:B------:R-:W3:Y:S01]  /*d230*/  LDL.LU R29, [R1+0x1c] ;  /* 0x00001c00011d7983 */ /* 0x000ee20000300800 */
[----:B0-----:R-:W-:-:S02]  /*d240*/  LEA R23, P1, R12, c[0x0][0x168], 0x1 ;  /* 0x00005a000c177a11 */ /* 0x001fc400078208ff */
[----:B-1----:R-:W-:-:S03]  /*d250*/  LEA.HI.X.SX32 R13, R28, c[0x0][0x16c], 0x1, P2 ;  /* 0x00005b001c0d7a11 */ /* 0x002fc600010f0eff */
[----:B------:R0:W-:Y:S04]  /*d260*/  STL [R1+0x668], R23 ;  /* 0x0006681701007387 */ /* 0x0001e80000100800 */
[----:B------:R-:W3:Y:S04]  /*d270*/  LDL.LU R28, [R1+0x18] ;  /* 0x00001800011c7983 */ /* 0x000ee80000300800 */
[----:B------:R1:W-:Y:S04]  /*d280*/  STL [R1+0x54c], R13 ;  /* 0x00054c0d01007387 */ /* 0x0003e80000100800 */
[----:B0-----:R-:W3:Y:S01]  /*d290*/  LDL.LU R23, [R1+0x14] ;  /* 0x0000140001177983 */ /* 0x001ee20000300800 */
[----:B-1----:R-:W-:-:S02]  /*d2a0*/  LEA.HI.X.SX32 R13, R11, c[0x0][0x16c], 0x1, P3 ;  /* 0x00005b000b0d7a11 */ /* 0x002fc400018f0eff */
[----:B------:R-:W-:-:S05]  /*d2b0*/  LEA R25, P2, R9, c[0x0][0x168], 0x1 ;  /* 0x00005a0009197a11 */ /* 0x000fca00078408ff */
[----:B------:R-:W-:Y:S04]  /*d2c0*/  STL [R1+0x7bc], R25 ;  /* 0x0007bc1901007387 */ /* 0x000fe80000100800 */
[----:B------:R-:W3:Y:S04]  /*d2d0*/  LDL.LU R11, [R1+0x10] ;  /* 0x00001000010b7983 */ /* 0x000ee80000300800 */
[----:B------:R0:W-:Y:S04]  /*d2e0*/  STL [R1+0x65c], R13 ;  /* 0x00065c0d01007387 */ /* 0x0001e80000100800 */
[----:B0-----:R-:W3:Y:S01]  /*d2f0*/  LDL.LU R13, [R1+0xc] ;  /* 0x00000c00010d7983 */ /* 0x001ee20000300800 */
[----:B------:R-:W-:-:S05]  /*d300*/  LEA R25, P3, R6, c[0x0][0x168], 0x1 ;  /* 0x00005a0006197a11 */ /* 0x000fca00078608ff */
[----:B------:R0:W-:Y:S04]  /*d310*/  STL [R1+0x8a8], R25 ;  /* 0x0008a81901007387 */ /* 0x0001e80000100800 */
[----:B0-----:R-:W3:Y:S01]  /*d320*/  LDL.LU R25, [R1+0x8] ;  /* 0x0000080001197983 */ /* 0x001ee20000300800 */
[----:B------:R-:W-:Y:S02]  /*d330*/  LEA.HI.X.SX32 R21, R21, c[0x0][0x16c], 0x1, P4 ;  /* 0x00005b0015157a11 */ /* 0x000fe400020f0eff */
[----:B------:R-:W-:-:S03]  /*d340*/  LEA.HI.X.SX32 R0, R0, c[0x0][0x16c], 0x1, P5 ;  /* 0x00005b0000007a11 */ /* 0x000fc600028f0eff */
[----:B------:R2:W-:Y:S01]  /*d350*/  STL [R1+0x7b0], R21 ;  /* 0x0007b01501007387 */ /* 0x0005e20000100800 */
[----:B------:R-:W-:Y:S02]  /*d360*/  LEA.HI.X.SX32 R18, R18, c[0x0][0x16c], 0x1, P6 ;  /* 0x00005b0012127a11 */ /* 0x000fe400030f0eff */
[----:B------:R-:W-:Y:S02]  /*d370*/  LEA.HI.X.SX32 R15, R15, c[0x0][0x16c], 0x1, P0 ;  /* 0x00005b000f0f7a11 */ /* 0x000fe400000f0eff */
[----:B------:R-:W-:Y:S02]  /*d380*/  LEA.HI.X.SX32 R12, R12, c[0x0][0x16c], 0x1, P1 ;  /* 0x00005b000c0c7a11 */ /* 0x000fe400008f0eff */
[----:B------:R-:W-:Y:S02]  /*d390*/  LEA.HI.X.SX32 R9, R9, c[0x0][0x16c], 0x1, P2 ;  /* 0x00005b0009097a11 */ /* 0x000fe400010f0eff */
[----:B--2---:R-:W-:-:S05]  /*d3a0*/  LEA R21, P4, R7, c[0x0][0x168], 0x1 ;  /* 0x00005a0007157a11 */ /* 0x004fca00078808ff */
[----:B------:R0:W-:Y:S04]  /*d3b0*/  STL [R1+0x670], R21 ;  /* 0x0006701501007387 */ /* 0x0001e80000100800 */
[----:B0-----:R-:W2:Y:S04]  /*d3c0*/  LDL.LU R21, [R1+0x9e4] ;  /* 0x0009e40001157983 */ /* 0x001ea80000300800 */
[----:B------:R4:W-:Y:S02]  /*d3d0*/  STL [R1+0x550], R0 ;  /* 0x0005500001007387 */ /* 0x0009e40000100800 */
[----:B----4-:R-:W-:-:S05]  /*d3e0*/  LEA R0, P5, R8, c[0x0][0x168], 0x1 ;  /* 0x00005a0008007a11 */ /* 0x010fca00078a08ff */
[----:B------:R0:W-:Y:S04]  /*d3f0*/  STL [R1+0x7c4], R0 ;  /* 0x0007c40001007387 */ /* 0x0001e80000100800 */
[----:B0-----:R-:W4:Y:S04]  /*d400*/  LDL.LU R0, [R1+0x9e0] ;  /* 0x0009e00001007983 */ /* 0x001f280000300800 */
[----:B------:R0:W-:Y:S02]  /*d410*/  STL [R1+0x664], R18 ;  /* 0x0006641201007387 */ /* 0x0001e40000100800 */
[----:B0-----:R-:W-:-:S05]  /*d420*/  LEA R18, P6, R10, c[0x0][0x168], 0x1 ;  /* 0x00005a000a127a11 */ /* 0x001fca00078c08ff */
[----:B------:R0:W-:Y:S04]  /*d430*/  STL [R1+0x8ac], R18 ;  /* 0x0008ac1201007387 */ /* 0x0001e80000100800 */
[----:B0-----:R-:W2:Y:S04]  /*d440*/  LDL.LU R18, [R1+0x9dc] ;  /* 0x0009dc0001127983 */ /* 0x001ea80000300800 */
[----:B------:R3:W-:Y:S02]  /*d450*/  STL [R1+0x7b8], R15 ;  /* 0x0007b80f01007387 */ /* 0x0007e40000100800 */
[----:B---3--:R-:W-:-:S05]  /*d460*/  LEA R15, P0, R20, c[0x0][0x168], 0x1 ;  /* 0x00005a00140f7a11 */ /* 0x008fca00078008ff */
[----:B------:R0:W-:Y:S04]  /*d470*/  STL [R1+0x678], R15 ;  /* 0x0006780f01007387 */ /* 0x0001e80000100800 */
[----:B0-----:R-:W3:Y:S04]  /*d480*/  LDL.LU R15, [R1+0x9d8] ;  /* 0x0009d800010f7983 */ /* 0x001ee80000300800 */
[----:B------:R0:W-:Y:S02]  /*d490*/  STL [R1+0x554], R12 ;  /* 0x0005540c01007387 */ /* 0x0001e40000100800 */
[----:B0-----:R-:W-:-:S05]  /*d4a0*/  LEA R12, P1, R19, c[0x0][0x168], 0x1 ;  /* 0x00005a00130c7a11 */ /* 0x001fca00078208ff */
[----:B------:R0:W-:Y:S01]  /*d4b0*/  STL [R1+0x7cc], R12 ;  /* 0x0007cc0c01007387 */ /* 0x0001e20000100800 */
[----:B------:R-:W-:-:S03]  /*d4c0*/  LEA.HI.X.SX32 R6, R6, c[0x0][0x16c], 0x1, P3 ;  /* 0x00005b0006067a11 */ /* 0x000fc600018f0eff */
[----:B0-----:R-:W2:Y:S04]  /*d4d0*/  LDL.LU R12, [R1+0x9d4] ;  /* 0x0009d400010c7983 */ /* 0x001ea80000300800 */
        /* <DEDUP_REMOVED lines=47> */
[----:B------:R0:W-:Y:S04]  /*d7d0*/  STL [R1+0x8bc], R14 ;  /* 0x0008bc0e01007387 */ /* 0x0001e80000100800 */
[----:B0-----:R-:W2:Y:S04]  /*d7e0*/  LDL.LU R14, [R1+0x9ac] ;  /* 0x0009ac00010e7983 */ /* 0x001ea80000300800 */
[----:B------:R0:W-:Y:S02]  /*d7f0*/  STL [R1+0x7d8], R3 ;  /* 0x0007d80301007387 */ /* 0x0001e40000100800 */
[----:B0-----:R-:W-:-:S05]  /*d800*/  LEA R3, P5, R25, c[0x0][0x168], 0x1 ;  /* 0x00005a0019037a11 */ /* 0x001fca00078a08ff */
[----:B------:R0:W-:Y:S04]  /*d810*/  STL [R1+0x698], R3 ;  /* 0x0006980301007387 */ /* 0x0001e80000100800 */
[----:B0-----:R-:W2:Y:S01]  /*d820*/  LDL.LU R3, [R1+0x9a8] ;  /* 0x0009a80001037983 */ /* 0x001ea20000300800 */
[----:B------:R-:W-:-:S05]  /*d830*/  LEA.HI.X.SX32 R2, R2, c[0x0][0x16c], 0x1, P6 ;  /* 0x00005b0002027a11 */ /* 0x000fca00030f0eff */
[----:B------:R2:W-:Y:S02]  /*d840*/  STL [R1+0x564], R2 ;  /* 0x0005640201007387 */ /* 0x0005e40000100800 */
[----:B--2---:R-:W-:-:S05]  /*d850*/  LEA R2, P6, R3, c[0x0][0x168], 0x1 ;  /* 0x00005a0003027a11 */ /* 0x004fca00078c08ff */
        /* <DEDUP_REMOVED lines=28> */
[----:B------:R2:W-:Y:S01]  /*da20*/  STL [R1+0x56c], R25 ;  /* 0x00056c1901007387 */ /* 0x0005e20000100800 */
[----:B------:R-:W-:Y:S02]  /*da30*/  LEA.HI.X.SX32 R29, R29, c[0x0][0x16c], 0x1, P1 ;  /* 0x00005b001d1d7a11 */ /* 0x000fe400008f0eff */
[----:B------:R-:W-:Y:S01]  /*da40*/  LEA.HI.X.SX32 R28, R28, c[0x0][0x16c], 0x1, P2 ;  /* 0x00005b001c1c7a11 */ /* 0x000fe200010f0eff */
[----:B------:R-:W-:Y:S01]  /*da50*/  IMAD R27, R27, c[0x0][0x190], RZ ;  /* 0x000064001b1b7a24 */ /* 0x000fe200078e02ff */
[----:B--2---:R-:W-:-:S05]  /*da60*/  LEA R25, P5, R13, c[0x0][0x168], 0x1 ;  /* 0x00005a000d197a11 */ /* 0x004fca00078a08ff */
[----:B------:R0:W-:Y:S02]  /*da70*/  STL [R1+0x7fc], R25 ;  /* 0x0007fc1901007387 */ /* 0x0001e40000100800 */
[----:B0-----:R-:W-:Y:S02]  /*da80*/  LEA.HI.X.SX32 R25, R3, c[0x0][0x16c], 0x1, P6 ;  /* 0x00005b0003197a11 */ /* 0x001fe400030f0eff */
[----:B------:R-:W2:Y:S04]  /*da90*/  LDL.LU R3, [R1+0x98c] ;  /* 0x00098c0001037983 */ /* 0x000ea80000300800 */
[----:B------:R0:W-:Y:S02]  /*daa0*/  STL [R1+0x69c], R25 ;  /* 0x00069c1901007387 */ /* 0x0001e40000100800 */
[----:B0-----:R-:W-:-:S05]  /*dab0*/  LEA R25, P6, R14, c[0x0][0x168], 0x1 ;  /* 0x00005a000e197a11 */ /* 0x001fca00078c08ff */
[----:B------:R0:W-:Y:S02]  /*dac0*/  STL [R1+0x8c8], R25 ;  /* 0x0008c81901007387 */ /* 0x0001e40000100800 */
[----:B0-----:R-:W-:Y:S02]  /*dad0*/  LEA.HI.X.SX32 R25, R2, c[0x0][0x16c], 0x1, P0 ;  /* 0x00005b0002197a11 */ /* 0x001fe400000f0eff */
[----:B------:R0:W5:Y:S04]  /*dae0*/  LDL.LU R2, [R1+0x988] ;  /* 0x0009880001027983 */ /* 0x0001680000300800 */
[----:B------:R1:W-:Y:S02]  /*daf0*/  STL [R1+0x7f0], R25 ;  /* 0x0007f01901007387 */ /* 0x0003e40000100800 */
[----:B-1----:R-:W-:-:S05]  /*db00*/  LEA R25, P0, R16, c[0x0][0x168], 0x1 ;  /* 0x00005a0010197a11 */ /* 0x002fca00078008ff */
[----:B------:R1:W-:Y:S04]  /*db10*/  STL [R1+0x6b0], R25 ;  /* 0x0006b01901007387 */ /* 0x0003e80000100800 */
[----:B------:R0:W-:Y:S01]  /*db20*/  STL [R1+0x570], R29 ;  /* 0x0005701d01007387 */ /* 0x0001e20000100800 */
[----:B-1----:R-:W-:Y:S02]  /*db30*/  LEA R25, P1, R17, c[0x0][0x168], 0x1 ;  /* 0x00005a0011197a11 */ /* 0x002fe400078208ff */
[----:B0-----:R-:W-:-:S03]  /*db40*/  LEA R29, P2, R19, c[0x0][0x168], 0x1 ;  /* 0x00005a00131d7a11 */ /* 0x001fc600078408ff */
[----:B------:R0:W-:Y:S04]  /*db50*/  STL [R1+0x804], R25 ;  /* 0x0008041901007387 */ /* 0x0001e80000100800 */
[----:B------:R1:W-:Y:S01]  /*db60*/  STL [R1+0x6a4], R28 ;  /* 0x0006a41c01007387 */ /* 0x0003e20000100800 */
[----:B0-----:R-:W-:-:S03]  /*db70*/  LEA.HI.X.SX32 R25, R23, c[0x0][0x16c], 0x1, P3 ;  /* 0x00005b0017197a11 */ /* 0x001fc600018f0eff */
[----:B------:R-:W-:Y:S01]  /*db80*/  STL [R1+0x8cc], R29 ;  /* 0x0008cc1d01007387 */ /* 0x000fe20000100800 */
[----:B------:R-:W-:Y:S02]  /*db90*/  LEA.HI.X.SX32 R23, R11, c[0x0][0x16c], 0x1, P4 ;  /* 0x00005b000b177a11 */ /* 0x000fe400020f0eff */
[----:B-1----:R-:W-:Y:S01]  /*dba0*/  LEA R28, P3, R20, c[0x0][0x168], 0x1 ;  /* 0x00005a00141c7a11 */ /* 0x002fe200078608ff */
[----:B------:R0:W-:Y:S01]  /*dbb0*/  STL [R1+0x7f8], R25 ;  /* 0x0007f81901007387 */ /* 0x0001e20000100800 */
[----:B------:R-:W-:-:S03]  /*dbc0*/  LEA.HI.X.SX32 R11, R13, c[0x0][0x16c], 0x1, P5 ;  /* 0x00005b000d0b7a11 */ /* 0x000fc600028f0eff */
[----:B------:R-:W-:Y:S01]  /*dbd0*/  STL [R1+0x6b8], R28 ;  /* 0x0006b81c01007387 */ /* 0x000fe20000100800 */
[----:B0-----:R-:W-:-:S03]  /*dbe0*/  LEA R25, P4, R10, c[0x0][0x168], 0x1 ;  /* 0x00005a000a197a11 */ /* 0x001fc600078808ff */
[----:B------:R0:W-:Y:S01]  /*dbf0*/  STL [R1+0x574], R23 ;  /* 0x0005741701007387 */ /* 0x0001e20000100800 */
[----:B------:R-:W-:-:S03]  /*dc00*/  LEA.HI.X.SX32 R13, R14, c[0x0][0x16c], 0x1, P6 ;  /* 0x00005b000e0d7a11 */ /* 0x000fc600030f0eff */
[----:B------:R-:W-:Y:S04]  /*dc10*/  STL [R1+0x80c], R25 ;  /* 0x00080c1901007387 */ /* 0x000fe80000100800 */
[----:B------:R1:W-:Y:S01]  /*dc20*/  STL [R1+0x6ac], R11 ;  /* 0x0006ac0b01007387 */ /* 0x0003e20000100800 */
[----:B0-----:R-:W-:Y:S02]  /*dc30*/  LEA R23, P5, R8, c[0x0][0x168], 0x1 ;  /* 0x00005a0008177a11 */ /* 0x001fe400078a08ff */
[----:B------:R-:W-:-:S03]  /*dc40*/  LEA.HI.X.SX32 R14, R16, c[0x0][0x16c], 0x1, P0 ;  /* 0x00005b00100e7a11 */ /* 0x000fc600000f0eff */
[----:B------:R-:W-:Y:S01]  /*dc50*/  STL [R1+0x8d0], R23 ;  /* 0x0008d01701007387 */ /* 0x000fe20000100800 */
[----:B-1----:R-:W-:-:S03]  /*dc60*/  LEA R11, P6, R7, c[0x0][0x168], 0x1 ;  /* 0x00005a00070b7a11 */ /* 0x002fc600078c08ff */
[----:B------:R0:W-:Y:S04]  /*dc70*/  STL [R1+0x800], R13 ;  /* 0x0008000d01007387 */ /* 0x0001e80000100800 */
[----:B------:R1:W-:Y:S01]  /*dc80*/  STL [R1+0x6c0], R11 ;  /* 0x0006c00b01007387 */ /* 0x0003e20000100800 */
[----:B0-----:R-:W-:-:S03]  /*dc90*/  LEA R13, P0, R6, c[0x0][0x168], 0x1 ;  /* 0x00005a00060d7a11 */ /* 0x001fc600078008ff */
[----:B------:R0:W-:Y:S01]  /*dca0*/  STL [R1+0x578], R14 ;  /* 0x0005780e01007387 */ /* 0x0001e20000100800 */
[----:B-1----:R-:W-:-:S03]  /*dcb0*/  LEA.HI.X.SX32 R11, R17, c[0x0][0x16c], 0x1, P1 ;  /* 0x00005b00110b7a11 */ /* 0x002fc600008f0eff */
[----:B------:R1:W-:Y:S04]  /*dcc0*/  STL [R1+0x814], R13 ;  /* 0x0008140d01007387 */ /* 0x0003e80000100800 */
[----:B------:R3:W-:Y:S01]  /*dcd0*/  STL [R1+0x6b4], R11 ;  /* 0x0006b40b01007387 */ /* 0x0007e20000100800 */
[----:B0-----:R-:W-:Y:S02]  /*dce0*/  LEA R14, P1, R9, c[0x0][0x168], 0x1 ;  /* 0x00005a00090e7a11 */ /* 0x001fe400078208ff */
[----:B-1----:R-:W-:-:S03]  /*dcf0*/  LEA.HI.X.SX32 R13, R19, c[0x0][0x16c], 0x1, P2 ;  /* 0x00005b00130d7a11 */ /* 0x002fc600010f0eff */
[----:B------:R0:W-:Y:S01]  /*dd00*/  STL [R1+0x8d4], R14 ;  /* 0x0008d40e01007387 */ /* 0x0001e20000100800 */
[----:B---3--:R-:W-:-:S03]  /*dd10*/  LEA R11, P2, R12, c[0x0][0x168], 0x1 ;  /* 0x00005a000c0b7a11 */ /* 0x008fc600078408ff */
[----:B------:R1:W-:Y:S01]  /*dd20*/  STL [R1+0x808], R13 ;  /* 0x0008080d01007387 */ /* 0x0003e20000100800 */
[----:B------:R-:W-:-:S03]  /*dd30*/  LEA.HI.X.SX32 R8, R8, c[0x0][0x16c], 0x1, P5 ;  /* 0x00005b0008087a11 */ /* 0x000fc600028f0eff */
[----:B------:R3:W-:Y:S01]  /*dd40*/  STL [R1+0x6c8], R11 ;  /* 0x0006c80b01007387 */ /* 0x0007e20000100800 */
[----:B0-----:R-:W-:Y:S02]  /*dd50*/  LEA.HI.X.SX32 R14, R20, c[0x0][0x16c], 0x1, P3 ;  /* 0x00005b00140e7a11 */ /* 0x001fe400018f0eff */
[----:B-1----:R-:W-:-:S03]  /*dd60*/  LEA R13, P3, R15, c[0x0][0x168], 0x1 ;  /* 0x00005a000f0d7a11 */ /* 0x002fc600078608ff */
[----:B------:R-:W-:Y:S01]  /*dd70*/  STL [R1+0x57c], R14 ;  /* 0x00057c0e01007387 */ /* 0x000fe20000100800 */
[----:B---3--:R-:W-:Y:S02]  /*dd80*/  LEA.HI.X.SX32 R11, R10, c[0x0][0x16c], 0x1, P4 ;  /* 0x00005b000a0b7a11 */ /* 0x008fe400020f0eff */
[----:B------:R-:W-:Y:S01]  /*dd90*/  LEA R10, P4, R18, c[0x0][0x168], 0x1 ;  /* 0x00005a00120a7a11 */ /* 0x000fe200078808ff */
[----:B------:R-:W-:Y:S04]  /*dda0*/  STL [R1+0x81c], R13 ;  /* 0x00081c0d01007387 */ /* 0x000fe80000100800 */
[----:B------:R4:W-:Y:S04]  /*ddb0*/  STL [R1+0x6bc], R11 ;  /* 0x0006bc0b01007387 */ /* 0x0009e80000100800 */
[----:B------:R0:W-:Y:S04]  /*ddc0*/  STL [R1+0x8d8], R10 ;  /* 0x0008d80a01007387 */ /* 0x0001e80000100800 */
[----:B------:R1:W-:Y:S01]  /*ddd0*/  STL [R1+0x810], R8 ;  /* 0x0008100801007387 */ /* 0x0003e20000100800 */
[----:B----4-:R-:W-:-:S02]  /*dde0*/  LEA R11, P5, R0, c[0x0][0x168], 0x1 ;  /* 0x00005a00000b7a11 */ /* 0x010fc400078a08ff */
[----:B0-----:R-:W-:-:S03]  /*ddf0*/  LEA.HI.X.SX32 R10, R7, c[0x0][0x16c], 0x1, P6 ;  /* 0x00005b00070a7a11 */ /* 0x001fc600030f0eff */
[----:B------:R-:W-:Y:S01]  /*de00*/  STL [R1+0x6d0], R11 ;  /* 0x0006d00b01007387 */ /* 0x000fe20000100800 */
[----:B-1----:R-:W-:-:S03]  /*de10*/  LEA R8, P6, R21, c[0x0][0x168], 0x1 ;  /* 0x00005a0015087a11 */ /* 0x002fc600078c08ff */
[----:B------:R-:W-:Y:S01]  /*de20*/  STL [R1+0x580], R10 ;  /* 0x0005800a01007387 */ /* 0x000fe20000100800 */
[----:B------:R-:W-:Y:S01]  /*de30*/  LEA.HI.X.SX32 R7, R6, c[0x0][0x16c], 0x1, P0 ;  /* 0x00005b0006077a11 */ /* 0x000fe200000f0eff */
[----:B------:R-:W-:Y:S01]  /*de40*/  IMAD R26, R26, c[0x0][0x190], RZ ;  /* 0x000064001a1a7a24 */ /* 0x000fe200078e02ff */
[----:B------:R-:W-:Y:S01]  /*de50*/  LEA R6, P0, R27, c[0x0][0x168], 0x1 ;  /* 0x00005a001b067a11 */ /* 0x000fe200078008ff */
[----:B------:R0:W-:Y:S01]  /*de60*/  STL [R1+0x824], R8 ;  /* 0x0008240801007387 */ /* 0x0001e20000100800 */
[----:B------:R-:W-:-:S03]  /*de70*/  IMAD R24, R24, c[0x0][0x190], RZ ;  /* 0x0000640018187a24 */ /* 0x000fc600078e02ff */
[----:B------:R1:W-:Y:S01]  /*de80*/  STL [R1+0x6c4], R7 ;  /* 0x0006c40701007387 */ /* 0x0003e20000100800 */
[----:B0-----:R-:W-:-:S03]  /*de90*/  LEA.HI.X.SX32 R8, R9, c[0x0][0x16c], 0x1, P1 ;  /* 0x00005b0009087a11 */ /* 0x001fc600008f0eff */
[----:B------:R0:W-:Y:S01]  /*dea0*/  STL [R1+0x8dc], R6 ;  /* 0x0008dc0601007387 */ /* 0x0001e20000100800 */
[----:B------:R-:W-:Y:S01]  /*deb0*/  IMAD R22, R22, c[0x0][0x190], RZ ;  /* 0x0000640016167a24 */ /* 0x000fe200078e02ff */
[----:B-1----:R-:W-:Y:S02]  /*dec0*/  LEA R7, P1, R26, c[0x0][0x168], 0x1 ;  /* 0x00005a001a077a11 */ /* 0x002fe400078208ff */
[----:B------:R1:W-:Y:S01]  /*ded0*/  STL [R1+0x818], R8 ;  /* 0x0008180801007387 */ /* 0x0003e20000100800 */
[----:B0-----:R-:W-:-:S03]  /*dee0*/  LEA.HI.X.SX32 R6, R12, c[0x0][0x16c], 0x1, P2 ;  /* 0x00005b000c067a11 */ /* 0x001fc600010f0eff */
[----:B------:R0:W-:Y:S01]  /*def0*/  STL [R1+0x6d8], R7 ;  /* 0x0006d80701007387 */ /* 0x0001e20000100800 */
[----:B-1----:R-:W-:-:S03]  /*df00*/  LEA R8, P2, R24, c[0x0][0x168], 0x1 ;  /* 0x00005a0018087a11 */ /* 0x002fc600078408ff */
[----:B------:R1:W-:Y:S04]  /*df10*/  STL [R1+0x584], R6 ;  /* 0x0005840601007387 */ /* 0x0003e80000100800 */
[----:B------:R3:W-:Y:S01]  /*df20*/  STL [R1+0x82c], R8 ;  /* 0x00082c0801007387 */ /* 0x0007e20000100800 */
[----:B0-----:R-:W-:Y:S02]  /*df30*/  LEA.HI.X.SX32 R7, R15, c[0x0][0x16c], 0x1, P3 ;  /* 0x00005b000f077a11 */ /* 0x001fe400018f0eff */
[----:B-1----:R-:W-:-:S03]  /*df40*/  LEA R6, P3, R22, c[0x0][0x168], 0x1 ;  /* 0x00005a0016067a11 */ /* 0x002fc600078608ff */
[----:B------:R-:W-:Y:S01]  /*df50*/  STL [R1+0x6cc], R7 ;  /* 0x0006cc0701007387 */ /* 0x000fe20000100800 */
[----:B---3--:R-:W-:-:S03]  /*df60*/  LEA.HI.X.SX32 R8, R18, c[0x0][0x16c], 0x1, P4 ;  /* 0x00005b0012087a11 */ /* 0x008fc600020f0eff */
[----:B------:R0:W-:Y:S04]  /*df70*/  STL [R1+0x8e0], R6 ;  /* 0x0008e00601007387 */ /* 0x0001e80000100800 */
[----:B------:R1:W-:Y:S01]  /*df80*/  STL [R1+0x820], R8 ;  /* 0x0008200801007387 */ /* 0x0003e20000100800 */
[----:B0-----:R-:W-:-:S03]  /*df90*/  LEA.HI.X.SX32 R6, R0, c[0x0][0x16c], 0x1, P5 ;  /* 0x00005b0000067a11 */ /* 0x001fc600028f0eff */
[----:B------:R0:W5:Y:S01]  /*dfa0*/  LDL.LU R0, [R1+0x984] ;  /* 0x0009840001007983 */ /* 0x0001620000300800 */
[----:B-1----:R-:W-:Y:S02]  /*dfb0*/  LEA.HI.X.SX32 R8, R21, c[0x0][0x16c], 0x1, P6 ;  /* 0x00005b0015087a11 */ /* 0x002fe400030f0eff */
[----:B--2---:R-:W-:-:S05]  /*dfc0*/  LEA R7, P4, R3, c[0x0][0x168], 0x1 ;  /* 0x00005a0003077a11 */ /* 0x004fca00078808ff */
[----:B------:R1:W-:Y:S04]  /*dfd0*/  STL [R1+0x8e4], R7 ;  /* 0x0008e40701007387 */ /* 0x0003e80000100800 */
[----:B------:R2:W-:Y:S04]  /*dfe0*/  STL [R1+0x588], R6 ;  /* 0x0005880601007387 */ /* 0x0005e80000100800 */
[----:B------:R3:W-:Y:S01]  /*dff0*/  STL [R1+0x6d4], R8 ;  /* 0x0006d40801007387 */ /* 0x0007e20000100800 */
[----:B-1----:R-:W-:Y:S02]  /*e000*/  LEA.HI.X.SX32 R7, R27, c[0x0][0x16c], 0x1, P0 ;  /* 0x00005b001b077a11 */ /* 0x002fe400000f0eff */
[----:B--2---:R-:W-:-:S03]  /*e010*/  LEA.HI.X.SX32 R6, R26, c[0x0][0x16c], 0x1, P1 ;  /* 0x00005b001a067a11 */ /* 0x004fc600008f0eff */
[----:B------:R-:W-:Y:S01]  /*e020*/  STL [R1+0x828], R7 ;  /* 0x0008280701007387 */ /* 0x000fe20000100800 */
[----:B---3--:R-:W-:-:S03]  /*e030*/  LEA.HI.X.SX32 R8, R24, c[0x0][0x16c], 0x1, P2 ;  /* 0x00005b0018087a11 */ /* 0x008fc600010f0eff */
[----:B------:R1:W-:Y:S04]  /*e040*/  STL [R1+0x58c], R6 ;  /* 0x00058c0601007387 */ /* 0x0003e80000100800 */
[----:B------:R-:W-:Y:S01]  /*e050*/  STL [R1+0x6dc], R8 ;  /* 0x0006dc0801007387 */ /* 0x000fe20000100800 */
[----:B-1----:R-:W-:-:S03]  /*e060*/  LEA.HI.X.SX32 R6, R3, c[0x0][0x16c], 0x1, P4 ;  /* 0x00005b0003067a11 */ /* 0x002fc600020f0eff */
[----:B------:R-:W2:Y:S04]  /*e070*/  LDL.LU R3, [R1+0x980] ;  /* 0x0009800001037983 */ /* 0x000ea80000300800 */
[----:B------:R-:W1:Y:S01]  /*e080*/  S2R R25, SR_TID.X ;  /* 0x0000000000197919 */ /* 0x000e620000002100 */
[----:B------:R-:W-:-:S05]  /*e090*/  LEA.HI.X.SX32 R7, R22, c[0x0][0x16c], 0x1, P3 ;  /* 0x00005b0016077a11 */ /* 0x000fca00018f0eff */
[----:B------:R-:W-:Y:S01]  /*e0a0*/  STL [R1+0x830], R7 ;  /* 0x0008300701007387 */ /* 0x000fe20000100800 */
[--C-:B-1----:R-:W-:Y:S02]  /*e0b0*/  SHF.R.U32.HI R28, RZ, 0x6, R25.reuse ;  /* 0x00000006ff1c7819 */ /* 0x102fe40000011619 */
[--C-:B------:R-:W-:Y:S02]  /*e0c0*/  SHF.R.U32.HI R29, RZ, 0x6, R25.reuse ;  /* 0x00000006ff1d7819 */ /* 0x100fe40000011619 */
[----:B------:R-:W-:-:S04]  /*e0d0*/  SHF.R.U32.HI R25, RZ, 0x6, R25 ;  /* 0x00000006ff197819 */ /* 0x000fc80000011619 */
[----:B------:R-:W-:Y:S02]  /*e0e0*/  SGXT.U32 R25, R25, 0x1 ;  /* 0x000000011919781a */ /* 0x000fe40000000000 */
[----:B------:R-:W-:Y:S02]  /*e0f0*/  SGXT.U32 R28, R28, 0x1 ;  /* 0x000000011c1c781a */ /* 0x000fe40000000000 */
[C---:B------:R-:W-:Y:S02]  /*e100*/  LOP3.LUT R11, R25.reuse, 0x1c, RZ, 0xfc, !PT ;  /* 0x0000001c190b7812 */ /* 0x040fe400078efcff */
[----:B------:R-:W-:Y:S02]  /*e110*/  LOP3.LUT R23, R25, 0x1a, RZ, 0xfc, !PT ;  /* 0x0000001a19177812 */ /* 0x000fe400078efcff */
[----:B------:R-:W1:Y:S01]  /*e120*/  S2R R25, SR_TID.X ;  /* 0x0000000000197919 */ /* 0x000e620000002100 */
[----:B------:R-:W-:Y:S02]  /*e130*/  LOP3.LUT R28, R28, 0x1e, RZ, 0xfc, !PT ;  /* 0x0000001e1c1c7812 */ /* 0x000fe400078efcff */
[----:B------:R-:W-:Y:S01]  /*e140*/  SGXT.U32 R29, R29, 0x1 ;  /* 0x000000011d1d781a */ /* 0x000fe20000000000 */
[----:B------:R-:W-:Y:S04]  /*e150*/  STL [R1+0x138], RZ ;  /* 0x000138ff01007387 */ /* 0x000fe80000100800 */
[----:B------:R3:W-:Y:S02]  /*e160*/  STL [R1+0x834], R6 ;  /* 0x0008340601007387 */ /* 0x0007e40000100800 */
[----:B---3--:R-:W-:Y:S01]  /*e170*/  IMAD R6, R28, c[0x0][0x188], RZ ;  /* 0x000062001c067a24 */ /* 0x008fe200078e02ff */
[----:B------:R-:W-:-:S02]  /*e180*/  LOP3.LUT R28, R29, 0x18, RZ, 0xfc, !PT ;  /* 0x000000181d1c7812 */ /* 0x000fc400078efcff */
[----:B------:R-:W-:Y:S01]  /*e190*/  LOP3.LUT R29, R29, 0x16, RZ, 0xfc, !PT ;  /* 0x000000161d1d7812 */ /* 0x000fe200078efcff */
[----:B------:R-:W-:Y:S02]  /*e1a0*/  IMAD R6, R11, c[0x0][0x188], RZ ;  /* 0x000062000b067a24 */ /* 0x000fe400078e02ff */
[----:B------:R-:W-:Y:S02]  /*e1b0*/  IMAD R6, R28, c[0x0][0x188], RZ ;  /* 0x000062001c067a24 */ /* 0x000fe400078e02ff */
[----:B------:R-:W-:Y:S02]  /*e1c0*/  IMAD R6, R29, c[0x0][0x188], RZ ;  /* 0x000062001d067a24 */ /* 0x000fe400078e02ff */
[----:B------:R-:W3:Y:S01]  /*e1d0*/  S2R R29, SR_TID.X ;  /* 0x00000000001d7919 */ /* 0x000ee20000002100 */
[----:B-1----:R-:W-:Y:S01]  /*e1e0*/  SHF.R.U32.HI R28, RZ, 0x6, R25 ;  /* 0x00000006ff1c7819 */ /* 0x002fe20000011619 */
[----:B------:R-:W-:-:S03]  /*e1f0*/  IMAD R7, R23, c[0x0][0x188], RZ ;  /* 0x0000620017077a24 */ /* 0x000fc600078e02ff */
[----:B------:R-:W-:Y:S02]  /*e200*/  SGXT.U32 R28, R28, 0x1 ;  /* 0x000000011c1c781a */ /* 0x000fe40000000000 */
[----:B------:R-:W-:Y:S02]  /*e210*/  SHF.R.U32.HI R25, RZ, 0x6, R25 ;  /* 0x00000006ff197819 */ /* 0x000fe40000011619 */
[C---:B------:R-:W-:Y:S02]  /*e220*/  LOP3.LUT R11, R28.reuse, 0x14, RZ, 0xfc, !PT ;  /* 0x000000141c0b7812 */ /* 0x040fe400078efcff */
[C---:B------:R-:W-:Y:S02]  /*e230*/  LOP3.LUT R23, R28.reuse, 0x12, RZ, 0xfc, !PT ;  /* 0x000000121c177812 */ /* 0x040fe400078efcff */
[----:B------:R-:W-:Y:S02]  /*e240*/  LOP3.LUT R28, R28, 0x10, RZ, 0xfc, !PT ;  /* 0x000000101c1c7812 */ /* 0x000fe400078efcff */
[----:B------:R-:W-:Y:S01]  /*e250*/  SGXT.U32 R25, R25, 0x1 ;  /* 0x000000011919781a */ /* 0x000fe20000000000 */
[----:B------:R-:W-:-:S02]  /*e260*/  IMAD R7, R23, c[0x0][0x188], RZ ;  /* 0x0000620017077a24 */ /* 0x000fc400078e02ff */
[----:B------:R-:W-:Y:S01]  /*e270*/  IMAD R6, R28, c[0x0][0x188], RZ ;  /* 0x000062001c067a24 */ /* 0x000fe200078e02ff */
[C---:B------:R-:W-:Y:S02]  /*e280*/  LOP3.LUT R23, R25.reuse, 0xe, RZ, 0xfc, !PT ;  /* 0x0000000e19177812 */ /* 0x040fe400078efcff */
[----:B------:R-:W-:Y:S02]  /*e290*/  LOP3.LUT R28, R25, 0xc, RZ, 0xfc, !PT ;  /* 0x0000000c191c7812 */ /* 0x000fe400078efcff */
[--C-:B---3--:R-:W-:Y:S02]  /*e2a0*/  SHF.R.U32.HI R25, RZ, 0x6, R29.reuse ;  /* 0x00000006ff197819 */ /* 0x108fe4000001161d */
[----:B------:R-:W-:Y:S02]  /*e2b0*/  SHF.R.U32.HI R29, RZ, 0x6, R29 ;  /* 0x00000006ff1d7819 */ /* 0x000fe4000001161d */
[----:B------:R-:W-:Y:S01]  /*e2c0*/  SGXT.U32 R25, R25, 0x1 ;  /* 0x000000011919781a */ /* 0x000fe20000000000 */
[----:B------:R-:W-:Y:S01]  /*e2d0*/  IMAD R7, R23, c[0x0][0x188], RZ ;  /* 0x0000620017077a24 */ /* 0x000fe200078e02ff */
[----:B------:R-:W-:Y:S01]  /*e2e0*/  SGXT.U32 R29, R29, 0x1 ;  /* 0x000000011d1d781a */ /* 0x000fe20000000000 */
[----:B------:R-:W-:Y:S01]  /*e2f0*/  IMAD R6, R28, c[0x0][0x188], RZ ;  /* 0x000062001c067a24 */ /* 0x000fe200078e02ff */
[----:B------:R-:W-:-:S02]  /*e300*/  LOP3.LUT R23, R25, 0xa, RZ, 0xfc, !PT ;  /* 0x0000000a19177812 */ /* 0x000fc400078efcff */
[----:B------:R-:W-:Y:S02]  /*e310*/  LOP3.LUT R28, R25, 0x8, RZ, 0xfc, !PT ;  /* 0x00000008191c7812 */ /* 0x000fe400078efcff */
[----:B------:R-:W1:Y:S01]  /*e320*/  S2R R25, SR_TID.X ;  /* 0x0000000000197919 */ /* 0x000e620000002100 */
[----:B------:R-:W-:Y:S02]  /*e330*/  LOP3.LUT R29, R29, 0x6, RZ, 0xfc, !PT ;  /* 0x000000061d1d7812 */ /* 0x000fe400078efcff */
[----:B------:R-:W-:-:S03]  /*e340*/  IMAD R6, R28, c[0x0][0x188], RZ ;  /* 0x000062001c067a24 */ /* 0x000fc600078e02ff */
[----:B------:R-:W-:Y:S02]  /*e350*/  IMAD R6, R29, c[0x0][0x188], RZ ;  /* 0x000062001d067a24 */ /* 0x000fe400078e02ff */
[----:B------:R-:W3:Y:S04]  /*e360*/  S2R R29, SR_TID.X ;  /* 0x00000000001d7919 */ /* 0x000ee80000002100 */
[----:B------:R0:W-:Y:S04]  /*e370*/  STL [R1+0x13c], RZ ;  /* 0x00013cff01007387 */ /* 0x0001e80000100800 */
[----:B------:R0:W-:Y:S04]  /*e380*/  STL [R1+0x120], RZ ;  /* 0x000120ff01007387 */ /* 0x0001e80000100800 */
[----:B------:R0:W-:Y:S04]  /*e390*/  STL [R1+0x124], RZ ;  /* 0x000124ff01007387 */ /* 0x0001e80000100800 */
[----:B------:R0:W-:Y:S04]  /*e3a0*/  STL [R1+0x128], RZ ;  /* 0x000128ff01007387 */ /* 0x0001e80000100800 */
[----:B------:R0:W-:Y:S04]  /*e3b0*/  STL [R1+0x12c], RZ ;  /* 0x00012cff01007387 */ /* 0x0001e80000100800 */
[----:B------:R0:W-:Y:S04]  /*e3c0*/  STL [R1+0xf0], RZ ;  /* 0x0000f0ff01007387 */ /* 0x0001e80000100800 */
[----:B------:R0:W-:Y:S01]  /*e3d0*/  STL [R1+0xf4], RZ ;  /* 0x0000f4ff01007387 */ /* 0x0001e20000100800 */
[----:B-1----:R-:W-:-:S03]  /*e3e0*/  SHF.R.U32.HI R28, RZ, 0x6, R25 ;  /* 0x00000006ff1c7819 */ /* 0x002fc60000011619 */
[----:B------:R0:W-:Y:S04]  /*e3f0*/  STL [R1+0xf8], RZ ;  /* 0x0000f8ff01007387 */ /* 0x0001e80000100800 */
[----:B------:R0:W-:Y:S04]  /*e400*/  STL [R1+0xfc], RZ ;  /* 0x0000fcff01007387 */ /* 0x0001e80000100800 */
[----:B------:R0:W-:Y:S04]  /*e410*/  STL [R1+0x110], RZ ;  /* 0x000110ff01007387 */ /* 0x0001e80000100800 */
[----:B------:R0:W-:Y:S01]  /*e420*/  STL [R1+0x114], RZ ;  /* 0x000114ff01007387 */ /* 0x0001e20000100800 */
[----:B------:R-:W-:-:S03]  /*e430*/  LOP3.LUT R25, R25, 0x7, RZ, 0xc0, !PT ;  /* 0x0000000719197812 */ /* 0x000fc600078ec0ff */
[----:B------:R0:W-:Y:S01]  /*e440*/  STL [R1+0x118], RZ ;  /* 0x000118ff01007387 */ /* 0x0001e20000100800 */
[----:B------:R-:W-:-:S03]  /*e450*/  SGXT.U32 R28, R28, 0x1 ;  /* 0x000000011c1c781a */ /* 0x000fc60000000000 */
[----:B------:R0:W-:Y:S01]  /*e460*/  STL [R1+0x11c], RZ ;  /* 0x00011cff01007387 */ /* 0x0001e20000100800 */
[----:B------:R-:W-:Y:S01]  /*e470*/  IMAD R8, R11, c[0x0][0x188], RZ ;  /* 0x000062000b087a24 */ /* 0x000fe200078e02ff */
[C---:B------:R-:W-:Y:S01]  /*e480*/  LOP3.LUT R11, R28.reuse, 0x4, RZ, 0xfc, !PT ;  /* 0x000000041c0b7812 */ /* 0x040fe200078efcff */
[----:B------:R-:W-:Y:S01]  /*e490*/  IMAD R7, R23, c[0x0][0x188], RZ ;  /* 0x0000620017077a24 */ /* 0x000fe200078e02ff */
[----:B------:R-:W-:Y:S01]  /*e4a0*/  LOP3.LUT R23, R28, 0x2, RZ, 0xfc, !PT ;  /* 0x000000021c177812 */ /* 0x000fe200078efcff */
[----:B------:R-:W-:Y:S02]  /*e4b0*/  IMAD R25, R25, 0x90, RZ ;  /* 0x0000009019197824 */ /* 0x000fe400078e02ff */
[C---:B---3--:R-:W-:Y:S02]  /*e4c0*/  IMAD.SHL.U32 R28, R29.reuse, 0x2, RZ ;  /* 0x000000021d1c7824 */ /* 0x048fe400078e00ff */
[----:B------:R-:W-:-:S03]  /*e4d0*/  IMAD.SHL.U32 R29, R29, 0x40, RZ ;  /* 0x000000401d1d7824 */ /* 0x000fc600078e00ff */
[----:B------:R-:W-:Y:S01]  /*e4e0*/  LOP3.LUT R25, R25, 0x10, R28, 0x78, !PT ;  /* 0x0000001019197812 */ /* 0x000fe200078e781c */
[----:B------:R-:W-:-:S03]  /*e4f0*/  IMAD R7, R11, c[0x0][0x188], RZ ;  /* 0x000062000b077a24 */ /* 0x000fc600078e02ff */
[----:B------:R-:W-:Y:S01]  /*e500*/  LOP3.LUT R25, R25, 0x400, R29, 0xf8, !PT ;  /* 0x0000040019197812 */ /* 0x000fe200078ef81d */
[----:B------:R-:W-:Y:S01]  /*e510*/  IMAD R6, R23, c[0x0][0x188], RZ ;  /* 0x0000620017067a24 */ /* 0x000fe200078e02ff */
[----:B------:R-:W-:Y:S01]  /*e520*/  ULDC UR4, c[0x0][0x180] ;  /* 0x0000600000047ab9 */ /* 0x000fe20000000800 */
[C---:B--2---:R-:W-:Y:S02]  /*e530*/  LOP3.LUT R8, R3.reuse, 0x20, RZ, 0x3c, !PT ;  /* 0x0000002003087812 */ /* 0x044fe400078e3cff */
[C---:B------:R-:W-:Y:S02]  /*e540*/  LOP3.LUT R7, R3.reuse, 0x40, RZ, 0x3c, !PT ;  /* 0x0000004003077812 */ /* 0x040fe400078e3cff */
[----:B------:R-:W-:Y:S02]  /*e550*/  LOP3.LUT R6, R3, 0x60, RZ, 0x3c, !PT ;  /* 0x0000006003067812 */ /* 0x000fe400078e3cff */
[C---:B------:R-:W-:Y:S02]  /*e560*/  LOP3.LUT R8, R25.reuse, 0x20, RZ, 0x3c, !PT ;  /* 0x0000002019087812 */ /* 0x040fe400078e3cff */
[----:B------:R-:W-:-:S02]  /*e570*/  LOP3.LUT R7, R25, 0x40, RZ, 0x3c, !PT ;  /* 0x0000004019077812 */ /* 0x000fc400078e3cff */
[----:B0-----:R-:W-:Y:S02]  /*e580*/  LOP3.LUT R6, R25, 0x60, RZ, 0x3c, !PT ;  /* 0x0000006019067812 */ /* 0x001fe400078e3cff */
.L_x_2:
[----:B------:R-:W0:Y:S01]  /*e590*/  S2R R14, SR_TID.X ;  /* 0x00000000000e7919 */ /* 0x000e220000002100 */
[----:B------:R-:W-:Y:S01]  /*e5a0*/  IMAD.MOV.U32 R28, RZ, RZ, R4 ;  /* 0x000000ffff1c7224 */ /* 0x000fe200078e0004 */
[----:B------:R-:W-:Y:S01]  /*e5b0*/  PRMT R13, RZ, 0x7610, R13 ;  /* 0x00007610ff0d7816 */ /* 0x000fe2000000000d */
[----:B------:R-:W-:Y:S01]  /*e5c0*/  IMAD.MOV.U32 R29, RZ, RZ, R5 ;  /* 0x000000ffff1d7224 */ /* 0x000fe200078e0005 */
[----:B------:R-:W1:Y:S04]  /*e5d0*/  S2R R11, SR_TID.X ;  /* 0x00000000000b7919 */ /* 0x000e680000002100 */
[----:B------:R2:W-:Y:S01]  /*e5e0*/  STL [R1+0x150c], R23 ;  /* 0x00150c1701007387 */ /* 0x0005e20000100800 */
[----:B------:R-:W-:Y:S02]  /*e5f0*/  PRMT R6, RZ, 0x7610, R6 ;  /* 0x00007610ff067816 */ /* 0x000fe40000000006 */
[----:B-----5:R-:W-:Y:S01]  /*e600*/  PRMT R16, RZ, 0x7610, R16 ;  /* 0x00007610ff107816 */ /* 0x020fe20000000010 */
[----:B------:R3:W-:Y:S01]  /*e610*/  STL [R1+0x1508], R20 ;  /* 0x0015081401007387 */ /* 0x0007e20000100800 */
[----:B------:R-:W-:-:S02]  /*e620*/  PRMT R9, RZ, 0x7610, R9 ;  /* 0x00007610ff097816 */ /* 0x000fc40000000009 */
[----:B------:R-:W-:Y:S01]  /*e630*/  PRMT R24, RZ, 0x7610, R24 ;  /* 0x00007610ff187816 */ /* 0x000fe20000000018 */
[----:B------:R4:W-:Y:S01]  /*e640*/  STL [R1+0x1504], R22 ;  /* 0x0015041601007387 */ /* 0x0009e20000100800 */
[----:B0-----:R-:W-:-:S03]  /*e650*/  SHF.R.U32.HI R18, RZ, 0x6, R14 ;  /* 0x00000006ff127819 */ /* 0x001fc6000001160e */
[----:B------:R-:W-:Y:S01]  /*e660*/  STL [R1+0x1500], R21 ;  /* 0x0015001501007387 */ /* 0x000fe20000100800 */
[----:B-1----:R-:W-:-:S03]  /*e670*/  SHF.R.U32.HI R10, RZ, 0x6, R11 ;  /* 0x00000006ff0a7819 */ /* 0x002fc6000001160b */
[----:B------:R-:W-:Y:S01]  /*e680*/  STL [R1+0x14fc], R17 ;  /* 0x0014fc1101007387 */ /* 0x000fe20000100800 */
[----:B------:R-:W-:Y:S02]  /*e690*/  SGXT.U32 R18, R18, 0x1 ;  /* 0x000000011212781a */ /* 0x000fe40000000000 */
[----:B------:R-:W-:Y:S01]  /*e6a0*/  SGXT.U32 R10, R10, 0x1 ;  /* 0x000000010a0a781a */ /* 0x000fe20000000000 */
[----:B------:R-:W-:Y:S01]  /*e6b0*/  STL [R1+0x14e0], R3 ;  /* 0x0014e00301007387 */ /* 0x000fe20000100800 */
[----:B------:R-:W-:Y:S02]  /*e6c0*/  ISETP.GE.AND P0, PT, R18, UR4, PT ;  /* 0x0000000412007c0c */ /* 0x000fe4000bf06270 */
[----:B------:R-:W-:Y:S01]  /*e6d0*/  SHF.R.U32.HI R11, RZ, 0x6, R11 ;  /* 0x00000006ff0b7819 */ /* 0x000fe2000001160b */
[----:B------:R-:W-:Y:S01]  /*e6e0*/  STL [R1+0x14e4], R3 ;  /* 0x0014e40301007387 */ /* 0x000fe20000100800 */
[C---:B------:R-:W-:Y:S01]  /*e6f0*/  LOP3.LUT R15, R10.reuse, 0x2, RZ, 0xfc, !PT ;  /* 0x000000020a0f7812 */ /* 0x040fe200078efcff */
[----:B------:R-:W-:Y:S01]  /*e700*/  IMAD R10, R10, c[0x0][0x188], RZ ;  /* 0x000062000a0a7a24 */ /* 0x000fe200078e02ff */
[----:B------:R-:W-:Y:S01]  /*e710*/  SGXT.U32 R11, R11, 0x1 ;  /* 0x000000010b0b781a */ /* 0x000fe20000000000 */
[----:B------:R-:W-:Y:S01]  /*e720*/  STL [R1+0x14e8], R3 ;  /* 0x0014e80301007387 */ /* 0x000fe20000100800 */
[----:B------:R-:W-:Y:S01]  /*e730*/  ISETP.GE.AND P1, PT, R15, UR4, PT ;  /* 0x000000040f007c0c */ /* 0x000fe2000bf26270 */
[----:B------:R-:W-:Y:S01]  /*e740*/  IMAD.WIDE R4, R10, 0x2, R28 ;  /* 0x000000020a047825 */ /* 0x000fe200078e021c */
[----:B------:R-:W-:Y:S01]  /*e750*/  LOP3.LUT R10, R11, 0x4, RZ, 0xfc, !PT ;  /* 0x000000040b0a7812 */ /* 0x000fe200078efcff */
[----:B------:R-:W-:Y:S04]  /*e760*/  STL [R1+0x14ec], R3 ;  /* 0x0014ec0301007387 */ /* 0x000fe80000100800 */
[----:B------:R0:W4:Y:S01]  /*e770*/  @!P0 LDG.E.U16 R13, [R4.64] ;  /* 0x00000006040d8981 */ /* 0x000122000c1e1500 */
[----:B------:R-:W-:-:S03]  /*e780*/  ISETP.GE.AND P0, PT, R10, UR4, PT ;  /* 0x000000040a007c0c */ /* 0x000fc6000bf06270 */
[----:B------:R-:W1:Y:S01]  /*e790*/  S2R R10, SR_TID.X ;  /* 0x00000000000a7919 */ /* 0x000e620000002100 */
[----:B------:R-:W-:Y:S02]  /*e7a0*/  LOP3.LUT R11, R11, 0x2, RZ, 0xfc, !PT ;  /* 0x000000020b0b7812 */ /* 0x000fe400078efcff */
[----:B--2---:R-:W-:Y:S01]  /*e7b0*/  PRMT R23, RZ, 0x7610, R23 ;  /* 0x00007610ff177816 */ /* 0x004fe20000000017 */
[----:B------:R-:W-:Y:S02]  /*e7c0*/  STL [R1+0x14f0], R3 ;  /* 0x0014f00301007387 */ /* 0x000fe40000100800 */
[----:B------:R-:W-:Y:S01]  /*e7d0*/  IMAD R11, R11, c[0x0][0x188], RZ ;  /* 0x000062000b0b7a24 */ /* 0x000fe200078e02ff */
[----:B---3--:R-:W-:Y:S01]  /*e7e0*/  PRMT R20, RZ, 0x7610, R20 ;  /* 0x00007610ff147816 */ /* 0x008fe20000000014 */
[----:B------:R-:W-:Y:S02]  /*e7f0*/  STL [R1+0x14f4], R3 ;  /* 0x0014f40301007387 */ /* 0x000fe40000100800 */
[----:B0-----:R-:W-:-:S02]  /*e800*/  IMAD.WIDE R4, R11, 0x2, R28 ;  /* 0x000000020b047825 */ /* 0x001fc400078e021c */
[----:B------:R-:W0:Y:S04]  /*e810*/  S2R R11, SR_TID.X ;  /* 0x00000000000b7919 */ /* 0x000e280000002100 */
[----:B------:R2:W3:Y:S01]  /*e820*/  @!P1 LDG.E.U16 R6, [R4.64] ;  /* 0x0000000604069981 */ /* 0x0004e2000c1e1500 */
[----:B------:R-:W-:Y:S02]  /*e830*/  PRMT R8, RZ, 0x7610, R8 ;  /* 0x00007610ff087816 */ /* 0x000fe40000000008 */
[----:B------:R-:W-:Y:S01]  /*e840*/  PRMT R12, RZ, 0x7610, R12 ;  /* 0x00007610ff0c7816 */ /* 0x000fe2000000000c */
[----:B------:R-:W-:Y:S01]  /*e850*/  STL [R1+0x14f8], R3 ;  /* 0x0014f80301007387 */ /* 0x000fe20000100800 */
[----:B-1----:R-:W-:-:S04]  /*e860*/  SHF.R.U32.HI R10, RZ, 0x6, R10 ;  /* 0x00000006ff0a7819 */ /* 0x002fc8000001160a */
[----:B------:R-:W-:-:S04]  /*e870*/  SGXT.U32 R10, R10, 0x1 ;  /* 0x000000010a0a781a */ /* 0x000fc80000000000 */
[C---:B------:R-:W-:Y:S02]  /*e880*/  LOP3.LUT R15, R10.reuse, 0x6, RZ, 0xfc, !PT ;  /* 0x000000060a0f7812 */ /* 0x040fe400078efcff */
[----:B------:R-:W-:-:S05]  /*e890*/  LOP3.LUT R10, R10, 0x4, RZ, 0xfc, !PT ;  /* 0x000000040a0a7812 */ /* 0x000fca00078efcff */
[----:B------:R-:W-:-:S04]  /*e8a0*/  IMAD R10, R10, c[0x0][0x188], RZ ;  /* 0x000062000a0a7a24 */ /* 0x000fc800078e02ff */
[----:B--2---:R-:W-:Y:S02]  /*e8b0*/  IMAD.WIDE R4, R10, 0x2, R28 ;  /* 0x000000020a047825 */ /* 0x004fe400078e021c */
[----:B------:R-:W1:Y:S01]  /*e8c0*/  S2R R10, SR_TID.X ;  /* 0x00000000000a7919 */ /* 0x000e620000002100 */
[----:B------:R-:W-:Y:S02]  /*e8d0*/  ISETP.GE.AND P1, PT, R15, UR4, PT ;  /* 0x000000040f007c0c */ /* 0x000fe4000bf26270 */
[--C-:B0-----:R-:W-:Y:S01]  /*e8e0*/  SHF.R.U32.HI R15, RZ, 0x6, R11.reuse ;  /* 0x00000006ff0f7819 */ /* 0x101fe2000001160b */
[----:B------:R0:W2:Y:S01]  /*e8f0*/  @!P0 LDG.E.U16 R16, [R4.64] ;  /* 0x0000000604108981 */ /* 0x0000a2000c1e1500 */
[----:B------:R-:W-:Y:S02]  /*e900*/  SHF.R.U32.HI R11, RZ, 0x6, R11 ;  /* 0x00000006ff0b7819 */ /* 0x000fe4000001160b */
[----:B------:R-:W-:Y:S02]  /*e910*/  SGXT.U32 R15, R15, 0x1 ;  /* 0x000000010f0f781a */ /* 0x000fe40000000000 */
[----:B------:R-:W-:-:S02]  /*e920*/  SGXT.U32 R11, R11, 0x1 ;  /* 0x000000010b0b781a */ /* 0x000fc40000000000 */
[----:B------:R-:W-:-:S04]  /*e930*/  LOP3.LUT R15, R15, 0x8, RZ, 0xfc, !PT ;  /* 0x000000080f0f7812 */ /* 0x000fc800078efcff */
[----:B------:R-:W-:Y:S02]  /*e940*/  ISETP.GE.AND P0, PT, R15, UR4, PT ;  /* 0x000000040f007c0c */ /* 0x000fe4000bf06270 */
[----:B------:R-:W-:Y:S02]  /*e950*/  LOP3.LUT R15, R11, 0x6, RZ, 0xfc, !PT ;  /* 0x000000060b0f7812 */ /* 0x000fe400078efcff */
[----:B-1----:R-:W-:-:S03]  /*e960*/  SHF.R.U32.HI R11, RZ, 0x6, R10 ;  /* 0x00000006ff0b7819 */ /* 0x002fc6000001160a */
[----:B------:R-:W-:Y:S01]  /*e970*/  IMAD R15, R15, c[0x0][0x188], RZ ;  /* 0x000062000f0f7a24 */ /* 0x000fe200078e02ff */
[----:B------:R-:W-:-:S03]  /*e980*/  SGXT.U32 R11, R11, 0x1 ;  /* 0x000000010b0b781a */ /* 0x000fc60000000000 */
[----:B0-----:R-:W-:Y:S01]  /*e990*/  IMAD.WIDE R4, R15, 0x2, R28 ;  /* 0x000000020f047825 */ /* 0x001fe200078e021c */
[----:B------:R-:W-:Y:S02]  /*e9a0*/  LOP3.LUT R15, R11, 0xa, RZ, 0xfc, !PT ;  /* 0x0000000a0b0f7812 */ /* 0x000fe400078efcff */
[----:B------:R-:W0:Y:S01]  /*e9b0*/  S2R R11, SR_TID.X ;  /* 0x00000000000b7919 */ /* 0x000e220000002100 */
[----:B------:R-:W-:-:S03]  /*e9c0*/  SHF.R.U32.HI R10, RZ, 0x6, R10 ;  /* 0x00000006ff0a7819 */ /* 0x000fc6000001160a */
[----:B------:R1:W2:Y:S01]  /*e9d0*/  @!P1 LDG.E.U16 R23, [R4.64] ;  /* 0x0000000604179981 */ /* 0x0002a2000c1e1500 */
[----:B------:R-:W-:Y:S02]  /*e9e0*/  SGXT.U32 R10, R10, 0x1 ;  /* 0x000000010a0a781a */ /* 0x000fe40000000000 */
[----:B------:R-:W-:Y:S02]  /*e9f0*/  ISETP.GE.AND P1, PT, R15, UR4, PT ;  /* 0x000000040f007c0c */ /* 0x000fe4000bf26270 */
[----:B------:R-:W-:-:S05]  /*ea00*/  LOP3.LUT R15, R10, 0x8, RZ, 0xfc, !PT ;  /* 0x000000080a0f7812 */ /* 0x000fca00078efcff */
[----:B------:R-:W-:-:S04]  /*ea10*/  IMAD R15, R15, c[0x0][0x188], RZ ;  /* 0x000062000f0f7a24 */ /* 0x000fc800078e02ff */
[----:B-1----:R-:W-:-:S05]  /*ea20*/  IMAD.WIDE R4, R15, 0x2, R28 ;  /* 0x000000020f047825 */ /* 0x002fca00078e021c */
[----:B------:R1:W2:Y:S01]  /*ea30*/  @!P0 LDG.E.U16 R9, [R4.64] ;  /* 0x0000000604098981 */ /* 0x0002a2000c1e1500 */
[----:B0-----:R-:W-:-:S04]  /*ea40*/  SHF.R.U32.HI R10, RZ, 0x6, R11 ;  /* 0x00000006ff0a7819 */ /* 0x001fc8000001160b */
[----:B------:R-:W-:Y:S02]  /*ea50*/  SGXT.U32 R10, R10, 0x1 ;  /* 0x000000010a0a781a */ /* 0x000fe40000000000 */
[----:B------:R-:W-:Y:S02]  /*ea60*/  SHF.R.U32.HI R15, RZ, 0x6, R11 ;  /* 0x00000006ff0f7819 */ /* 0x000fe4000001160b */
[C---:B------:R-:W-:Y:S02]  /*ea70*/  LOP3.LUT R11, R10.reuse, 0xc, RZ, 0xfc, !PT ;  /* 0x0000000c0a0b7812 */ /* 0x040fe400078efcff */
[----:B------:R-:W-:Y:S02]  /*ea80*/  LOP3.LUT R10, R10, 0xa, RZ, 0xfc, !PT ;  /* 0x0000000a0a0a7812 */ /* 0x000fe400078efcff */
[----:B------:R-:W-:-:S03]  /*ea90*/  ISETP.GE.AND P0, PT, R11, UR4, PT ;  /* 0x000000040b007c0c */ /* 0x000fc6000bf06270 */
[----:B------:R-:W-:Y:S01]  /*eaa0*/  IMAD R10, R10, c[0x0][0x188], RZ ;  /* 0x000062000a0a7a24 */ /* 0x000fe200078e02ff */
[----:B-1----:R-:W-:-:S03]  /*eab0*/  PRMT R5, RZ, 0x7610, R5 ;  /* 0x00007610ff057816 */ /* 0x002fc60000000005 */
[----:B------:R-:W-:-:S05]  /*eac0*/  IMAD.WIDE R10, R10, 0x2, R28 ;  /* 0x000000020a0a7825 */ /* 0x000fca00078e021c */
[----:B------:R0:W2:Y:S04]  /*ead0*/  @!P1 LDG.E.U16 R5, [R10.64] ;  /* 0x000000060a059981 */ /* 0x0000a8000c1e1500 */
[----:B0-----:R-:W0:Y:S01]  /*eae0*/  S2R R11, SR_TID.X ;  /* 0x00000000000b7919 */ /* 0x001e220000002100 */
[----:B------:R-:W-:-:S04]  /*eaf0*/  SGXT.U32 R15, R15, 0x1 ;  /* 0x000000010f0f781a */ /* 0x000fc80000000000 */
[----:B------:R-:W-:-:S04]  /*eb00*/  LOP3.LUT R15, R15, 0xe, RZ, 0xfc, !PT ;  /* 0x0000000e0f0f7812 */ /* 0x000fc800078efcff */
[----:B------:R-:W-:Y:S02]  /*eb10*/  ISETP.GE.AND P1, PT, R15, UR4, PT ;  /* 0x000000040f007c0c */ /* 0x000fe4000bf26270 */
[----:B------:R-:W1:Y:S01]  /*eb20*/  S2R R15, SR_TID.X ;  /* 0x00000000000f7919 */ /* 0x000e620000002100 */
[----:B0-----:R-:W-:-:S04]  /*eb30*/  SHF.R.U32.HI R11, RZ, 0x6, R11 ;  /* 0x00000006ff0b7819 */ /* 0x001fc8000001160b */
[----:B------:R-:W-:-:S04]  /*eb40*/  SGXT.U32 R11, R11, 0x1 ;  /* 0x000000010b0b781a */ /* 0x000fc80000000000 */
[----:B------:R-:W-:-:S05]  /*eb50*/  LOP3.LUT R11, R11, 0xc, RZ, 0xfc, !PT ;  /* 0x0000000c0b0b7812 */ /* 0x000fca00078efcff */
[----:B------:R-:W-:-:S04]  /*eb60*/  IMAD R11, R11, c[0x0][0x188], RZ ;  /* 0x000062000b0b7a24 */ /* 0x000fc800078e02ff */
[----:B------:R-:W-:-:S05]  /*eb70*/  IMAD.WIDE R10, R11, 0x2, R28 ;  /* 0x000000020b0a7825 */ /* 0x000fca00078e021c */
[----:B------:R1:W2:Y:S02]  /*eb80*/  @!P0 LDG.E.U16 R24, [R10.64] ;  /* 0x000000060a188981 */ /* 0x0002a4000c1e1500 */
[----:B-1----:R-:W-:-:S04]  /*eb90*/  SHF.R.U32.HI R11, RZ, 0x6, R15 ;  /* 0x00000006ff0b7819 */ /* 0x002fc8000001160f */
[----:B------:R-:W-:-:S04]  /*eba0*/  SGXT.U32 R11, R11, 0x1 ;  /* 0x000000010b0b781a */ /* 0x000fc80000000000 */
[C---:B------:R-:W-:Y:S02]  /*ebb0*/  LOP3.LUT R10, R11.reuse, 0x10, RZ, 0xfc, !PT ;  /* 0x000000100b0a7812 */ /* 0x040fe400078efcff */
[----:B------:R-:W-:Y:S02]  /*ebc0*/  LOP3.LUT R11, R11, 0xe, RZ, 0xfc, !PT ;  /* 0x0000000e0b0b7812 */ /* 0x000fe400078efcff */
[----:B------:R-:W-:-:S03]  /*ebd0*/  ISETP.GE.AND P0, PT, R10, UR4, PT ;  /* 0x000000040a007c0c */ /* 0x000fc6000bf06270 */
[----:B------:R-:W-:-:S04]  /*ebe0*/  IMAD R11, R11, c[0x0][0x188], RZ ;  /* 0x000062000b0b7a24 */ /* 0x000fc800078e02ff */
[----:B------:R-:W-:-:S05]  /*ebf0*/  IMAD.WIDE R10, R11, 0x2, R28 ;  /* 0x000000020b0a7825 */ /* 0x000fca00078e021c */
[----:B------:R0:W2:Y:S01]  /*ec00*/  @!P1 LDG.E.U16 R20, [R10.64] ;  /* 0x000000060a149981 */ /* 0x0000a2000c1e1500 */
[----:B------:R-:W-:-:S03]  /*ec10*/  SHF.R.U32.HI R15, RZ, 0x6, R15 ;  /* 0x00000006ff0f7819 */ /* 0x000fc6000001160f */
        /* <DEDUP_REMOVED lines=18> */
[----:B------:R0:W2:Y:S04]  /*ed40*/  @!P1 LDG.E.U16 R12, [R10.64] ;  /* 0x000000060a0c9981 */ /* 0x0000a8000c1e1500 */
[----:B0-----:R-:W0:Y:S01]  /*ed50*/  S2R R11, SR_TID.X ;  /* 0x00000000000b7919 */ /* 0x001e220000002100 */
[----:B------:R-:W-:Y:S02]  /*ed60*/  SHF.R.U32.HI R15, RZ, 0x6, R15 ;  /* 0x00000006ff0f7819 */ /* 0x000fe4000001160f */
[----:B------:R-:W-:Y:S02]  /*ed70*/  PRMT R7, RZ, 0x7610, R7 ;  /* 0x00007610ff077816 */ /* 0x000fe40000000007 */
[----:B------:R-:W-:Y:S02]  /*ed80*/  SGXT.U32 R15, R15, 0x1 ;  /* 0x000000010f0f781a */ /* 0x000fe40000000000 */
[----:B0-----:R-:W-:-:S04]  /*ed90*/  SHF.R.U32.HI R11, RZ, 0x6, R11 ;  /* 0x00000006ff0b7819 */ /* 0x001fc8000001160b */
[----:B------:R-:W-:-:S04]  /*eda0*/  SGXT.U32 R11, R11, 0x1 ;  /* 0x000000010b0b781a */ /* 0x000fc80000000000 */
[----:B------:R-:W-:-:S05]  /*edb0*/  LOP3.LUT R11, R11, 0x18, RZ, 0xfc, !PT ;  /* 0x000000180b0b7812 */ /* 0x000fca00078efcff */
[----:B------:R-:W-:-:S04]  /*edc0*/  IMAD R11, R11, c[0x0][0x188], RZ ;  /* 0x000062000b0b7a24 */ /* 0x000fc800078e02ff */
[----:B------:R-:W-:Y:S01]  /*edd0*/  IMAD.WIDE R10, R11, 0x2, R28 ;  /* 0x000000020b0a7825 */ /* 0x000fe200078e021c */
[----:B------:R-:W-:-:S04]  /*ede0*/  LOP3.LUT R15, R15, 0x14, RZ, 0xfc, !PT ;  /* 0x000000140f0f7812 */ /* 0x000fc800078efcff */
[----:B------:R0:W2:Y:S01]  /*edf0*/  @!P2 LDG.E.U16 R7, [R10.64] ;  /* 0x000000060a07a981 */ /* 0x0000a2000c1e1500 */
[----:B------:R-:W-:-:S03]  /*ee00*/  ISETP.GE.AND P0, PT, R15, UR4, PT ;  /* 0x000000040f007c0c */ /* 0x000fc6000bf06270 */
[----:B------:R-:W1:Y:S04]  /*ee10*/  S2R R15, SR_TID.X ;  /* 0x00000000000f7919 */ /* 0x000e680000002100 */
[----:B0-----:R-:W0:Y:S01]  /*ee20*/  S2R R11, SR_TID.X ;  /* 0x00000000000b7919 */ /* 0x001e220000002100 */
[----:B----4-:R-:W-:Y:S02]  /*ee30*/  PRMT R22, RZ, 0x7610, R22 ;  /* 0x00007610ff167816 */ /* 0x010fe40000000016 */
[----:B-1----:R-:W-:Y:S02]  /*ee40*/  SHF.R.U32.HI R15, RZ, 0x6, R15 ;  /* 0x00000006ff0f7819 */ /* 0x002fe4000001160f */
[----:B0-----:R-:W-:-:S04]  /*ee50*/  SHF.R.U32.HI R11, RZ, 0x6, R11 ;  /* 0x00000006ff0b7819 */ /* 0x001fc8000001160b */
[----:B------:R-:W-:Y:S02]  /*ee60*/  SGXT.U32 R11, R11, 0x1 ;  /* 0x000000010b0b781a */ /* 0x000fe40000000000 */
[----:B------:R-:W-:Y:S02]  /*ee70*/  SGXT.U32 R15, R15, 0x1 ;  /* 0x000000010f0f781a */ /* 0x000fe40000000000 */
[----:B------:R-:W-:-:S04]  /*ee80*/  LOP3.LUT R11, R11, 0x16, RZ, 0xfc, !PT ;  /* 0x000000160b0b7812 */ /* 0x000fc800078efcff */
[----:B------:R-:W-:Y:S02]  /*ee90*/  ISETP.GE.AND P1, PT, R11, UR4, PT ;  /* 0x000000040b007c0c */ /* 0x000fe4000bf26270 */
[----:B------:R-:W-:Y:S02]  /*eea0*/  LOP3.LUT R11, R15, 0x14, RZ, 0xfc, !PT ;  /* 0x000000140f0b7812 */ /* 0x000fe400078efcff */
[----:B------:R-:W-:-:S03]  /*eeb0*/  SHF.R.U32.HI R15, RZ, 0x6, R14 ;  /* 0x00000006ff0f7819 */ /* 0x000fc6000001160e */
[----:B------:R-:W-:Y:S01]  /*eec0*/  IMAD R11, R11, c[0x0][0x188], RZ ;  /* 0x000062000b0b7a24 */ /* 0x000fe200078e02ff */
[----:B------:R-:W-:-:S03]  /*eed0*/  SGXT.U32 R15, R15, 0x1 ;  /* 0x000000010f0f781a */ /* 0x000fc60000000000 */
[----:B------:R-:W-:-:S05]  /*eee0*/  IMAD.WIDE R10, R11, 0x2, R28 ;  /* 0x000000020b0a7825 */ /* 0x000fca00078e021c */
[----:B------:R0:W4:Y:S01]  /*eef0*/  @!P0 LDG.E.U16 R22, [R10.64] ;  /* 0x000000060a168981 */ /* 0x000122000c1e1500 */
[----:B------:R-:W-:Y:S02]  /*ef00*/  PRMT R19, RZ, 0x7610, R19 ;  /* 0x00007610ff137816 */ /* 0x000fe40000000013 */
[C---:B0-----:R-:W-:Y:S02]  /*ef10*/  LOP3.LUT R11, R15.reuse, 0x1a, RZ, 0xfc, !PT ;  /* 0x0000001a0f0b7812 */ /* 0x041fe400078efcff */
[----:B------:R-:W-:Y:S02]  /*ef20*/  LOP3.LUT R15, R15, 0x16, RZ, 0xfc, !PT ;  /* 0x000000160f0f7812 */ /* 0x000fe400078efcff */
[----:B------:R-:W-:-:S03]  /*ef30*/  ISETP.GE.AND P0, PT, R11, UR4, PT ;  /* 0x000000040b007c0c */ /* 0x000fc6000bf06270 */
[----:B------:R-:W-:-:S04]  /*ef40*/  IMAD R15, R15, c[0x0][0x188], RZ ;  /* 0x000062000f0f7a24 */ /* 0x000fc800078e02ff */
[----:B------:R-:W-:-:S05]  /*ef50*/  IMAD.WIDE R10, R15, 0x2, R28 ;  /* 0x000000020f0a7825 */ /* 0x000fca00078e021c */
[----:B------:R0:W4:Y:S01]  /*ef60*/  @!P1 LDG.E.U16 R19, [R10.64] ;  /* 0x000000060a139981 */ /* 0x000122000c1e1500 */
[----:B------:R-:W-:-:S03]  /*ef70*/  SHF.R.U32.HI R14, RZ, 0x6, R14 ;  /* 0x00000006ff0e7819 */ /* 0x000fc6000001160e */
[----:B---3--:R-:W-:Y:S01]  /*ef80*/  STL [R1+0x14d0], R6 ;  /* 0x0014d00601007387 */ /* 0x008fe20000100800 */
[----:B------:R-:W-:-:S03]  /*ef90*/  SGXT.U32 R14, R14, 0x1 ;  /* 0x000000010e0e781a */ /* 0x000fc60000000000 */
[----:B------:R-:W-:Y:S04]  /*efa0*/  STL [R1+0x14d4], R6 ;  /* 0x0014d40601007387 */ /* 0x000fe80000100800 */
[----:B------:R-:W-:Y:S04]  /*efb0*/  STL [R1+0x14d8], R6 ;  /* 0x0014d80601007387 */ /* 0x000fe80000100800 */
[----:B------:R-:W-:Y:S01]  /*efc0*/  STL [R1+0x14dc], R6 ;  /* 0x0014dc0601007387 */ /* 0x000fe20000100800 */
[----:B------:R-:W-:-:S03]  /*efd0*/  LOP3.LUT R15, R14, 0x1c, RZ, 0xfc, !PT ;  /* 0x0000001c0e0f7812 */ /* 0x000fc600078efcff */
[----:B--2---:R-:W-:Y:S01]  /*efe0*/  STL [R1+0x14c8], R16 ;  /* 0x0014c81001007387 */ /* 0x004fe20000100800 */
[----:B------:R-:W-:-:S03]  /*eff0*/  LOP3.LUT R14, R14, 0x1a, RZ, 0xfc, !PT ;  /* 0x0000001a0e0e7812 */ /* 0x000fc600078efcff */
[----:B------:R-:W-:Y:S04]  /*f000*/  STL [R1+0x14cc], R16 ;  /* 0x0014cc1001007387 */ /* 0x000fe80000100800 */
[----:B------:R1:W-:Y:S01]  /*f010*/  STL [R1+0xc], R23 ;  /* 0x00000c1701007387 */ /* 0x0003e20000100800 */
[----:B------:R-:W-:Y:S01]  /*f020*/  IMAD R14, R14, c[0x0][0x188], RZ ;  /* 0x000062000e0e7a24 */ /* 0x000fe200078e02ff */
[----:B------:R-:W-:Y:S02]  /*f030*/  ISETP.GE.AND P1, PT, R15, UR4, PT ;  /* 0x000000040f007c0c */ /* 0x000fe4000bf26270 */
[----:B-1----:R-:W2:Y:S01]  /*f040*/  LDL.LU R23, [R1+0x150c] ;  /* 0x00150c0001177983 */ /* 0x002ea20000300800 */
[----:B0-----:R-:W-:Y:S01]  /*f050*/  PRMT R11, RZ, 0x7610, R11 ;  /* 0x00007610ff0b7816 */ /* 0x001fe2000000000b */
[----:B------:R-:W-:Y:S01]  /*f060*/  IMAD.WIDE R14, R14, 0x2, R28 ;  /* 0x000000020e0e7825 */ /* 0x000fe200078e021c */
[----:B------:R-:W-:-:S04]  /*f070*/  PRMT R25, RZ, 0x7610, R25 ;  /* 0x00007610ff197816 */ /* 0x000fc80000000019 */
[----:B------:R0:W3:Y:S04]  /*f080*/  @!P0 LDG.E.U16 R11, [R14.64] ;  /* 0x000000060e0b8981 */ /* 0x0000e8000c1e1500 */
[----:B------:R1:W-:Y:S04]  /*f090*/  STL [R1+0x14], R20 ;  /* 0x0000141401007387 */ /* 0x0003e80000100800 */
[----:B-1----:R-:W2:Y:S01]  /*f0a0*/  LDL.LU R20, [R1+0x1508] ;  /* 0x0015080001147983 */ /* 0x002ea20000300800 */
[----:B------:R-:W-:-:S03]  /*f0b0*/  PRMT R21, RZ, 0x7610, R21 ;  /* 0x00007610ff157816 */ /* 0x000fc60000000015 */
[----:B----4-:R1:W-:Y:S04]  /*f0c0*/  STL [R1], R22 ;  /* 0x0000001601007387 */ /* 0x0103e80000100800 */
[----:B-1----:R-:W4:Y:S04]  /*f0d0*/  LDL.LU R22, [R1+0x1504] ;  /* 0x0015040001167983 */ /* 0x002f280000300800 */
[----:B------:R1:W-:Y:S02]  /*f0e0*/  STL [R1+0x8], R19 ;  /* 0x0000081301007387 */ /* 0x0003e40000100800 */
[----:B-1----:R-:W-:-:S02]  /*f0f0*/  LOP3.LUT R19, R18, 0x1e, RZ, 0xfc, !PT ;  /* 0x0000001e12137812 */ /* 0x002fc400078efcff */
[----:B------:R-:W-:-:S05]  /*f100*/  LOP3.LUT R18, R18, 0x1c, RZ, 0xfc, !PT ;  /* 0x0000001c12127812 */ /* 0x000fca00078efcff */
[----:B------:R-:W-:-:S04]  /*f110*/  IMAD R18, R18, c[0x0][0x188], RZ ;  /* 0x0000620012127a24 */ /* 0x000fc800078e02ff */
[----:B0-----:R-:W-:Y:S01]  /*f120*/  IMAD.WIDE R14, R18, 0x2, R28 ;  /* 0x00000002120e7825 */ /* 0x001fe200078e021c */
[----:B------:R-:W-:Y:S01]  /*f130*/  ISETP.GE.AND P0, PT, R19, UR4, PT ;  /* 0x0000000413007c0c */ /* 0x000fe2000bf06270 */
[----:B------:R-:W2:Y:S04]  /*f140*/  LDL R18, [R1+0x834] ;  /* 0x0008340001127983 */ /* 0x000ea80000100800 */
[----:B------:R0:W2:Y:S04]  /*f150*/  @!P1 LDG.E.U16 R25, [R14.64] ;  /* 0x000000060e199981 */ /* 0x0000a8000c1e1500 */
[----:B------:R-:W3:Y:S04]  /*f160*/  LDL R19, [R1+0x8e4] ;  /* 0x0008e40001137983 */ /* 0x000ee80000100800 */
[----:B0-----:R-:W0:Y:S02]  /*f170*/  S2R R15, SR_TID.X ;  /* 0x00000000000f7919 */ /* 0x001e240000002100 */
[----:B0-----:R-:W-:-:S04]  /*f180*/  SHF.R.U32.HI R15, RZ, 0x6, R15 ;  /* 0x00000006ff0f7819 */ /* 0x001fc8000001160f */
[----:B------:R-:W-:-:S04]  /*f190*/  SGXT.U32 R15, R15, 0x1 ;  /* 0x000000010f0f781a */ /* 0x000fc80000000000 */
[----:B------:R-:W-:-:S05]  /*f1a0*/  LOP3.LUT R15, R15, 0x1e, RZ, 0xfc, !PT ;  /* 0x0000001e0f0f7812 */ /* 0x000fca00078efcff */
[----:B------:R-:W-:-:S04]  /*f1b0*/  IMAD R15, R15, c[0x0][0x188], RZ ;  /* 0x000062000f0f7a24 */ /* 0x000fc800078e02ff */
[----:B------:R-:W-:-:S05]  /*f1c0*/  IMAD.WIDE R14, R15, 0x2, R28 ;  /* 0x000000020f0e7825 */ /* 0x000fca00078e021c */
[----:B------:R0:W3:Y:S04]  /*f1d0*/  @!P0 LDG.E.U16 R21, [R14.64] ;  /* 0x000000060e158981 */ /* 0x0000e8000c1e1500 */
[----:B0-----:R-:W0:Y:S02]  /*f1e0*/  S2R R15, SR_TID.X ;  /* 0x00000000000f7919 */ /* 0x001e240000002100 */
[----:B0-----:R-:W-:Y:S02]  /*f1f0*/  LOP3.LUT R14, R15, 0x1f, RZ, 0xc0, !PT ;  /* 0x0000001f0f0e7812 */ /* 0x001fe400078ec0ff */
[----:B--2---:R-:W-:Y:S04]  /*f200*/  STL [R1+0x14bc], R25 ;  /* 0x0014bc1901007387 */ /* 0x004fe80000100800 */
[----:B------:R-:W-:Y:S04]  /*f210*/  STL [R1+0x14c0], R25 ;  /* 0x0014c01901007387 */ /* 0x000fe80000100800 */
[----:B------:R0:W-:Y:S04]  /*f220*/  STL [R1+0x984], R28 ;  /* 0x0009841c01007387 */ /* 0x0001e80000100800 */
[----:B0-----:R-:W2:Y:S04]  /*f230*/  LDL.LU R28, [R1+0x6dc] ;  /* 0x0006dc00011c7983 */ /* 0x001ea80000300800 */
[----:B------:R0:W-:Y:S04]  /*f240*/  STL [R1+0x980], R29 ;  /* 0x0009801d01007387 */ /* 0x0001e80000100800 */
[----:B0-----:R-:W2:Y:S04]  /*f250*/  LDL.LU R29, [R1+0x82c] ;  /* 0x00082c00011d7983 */ /* 0x001ea80000300800 */
[----:B---3--:R0:W-:Y:S04]  /*f260*/  STL [R1+0x4], R21 ;  /* 0x0000041501007387 */ /* 0x0081e80000100800 */
[----:B0-----:R-:W3:Y:S04]  /*f270*/  LDL.LU R21, [R1+0x1500] ;  /* 0x0015000001157983 */ /* 0x001ee80000300800 */
[----:B------:R-:W2:Y:S01]  /*f280*/  LDL R15, [R1+0x838] ;  /* 0x00083800010f7983 */ /* 0x000ea20000100800 */
[----:B------:R-:W-:-:S02]  /*f290*/  ISETP.GE.AND P0, PT, R14, UR4, PT ;  /* 0x000000040e007c0c */ /* 0x000fc4000bf06270 */
[----:B------:R-:W-:Y:S02]  /*f2a0*/  PRMT R17, RZ, 0x7610, R17 ;  /* 0x00007610ff117816 */ /* 0x000fe40000000011 */
[----:B------:R-:W-:Y:S01]  /*f2b0*/  PRMT R27, RZ, 0x7610, R27 ;  /* 0x00007610ff1b7816 */ /* 0x000fe2000000001b */
[----:B------:R-:W-:Y:S01]  /*f2c0*/  BAR.SYNC.DEFER_BLOCKING 0x0 ;  /* 0x0000000000007b1d */ /* 0x000fe20000010000 */
[----:B--2--5:R-:W-:-:S05]  /*f2d0*/  IADD3 R14, P1, R15, R2, RZ ;  /* 0x000000020f0e7210 */ /* 0x024fca0007f3e0ff */
[----:B------:R-:W2:Y:S02]  /*f2e0*/  LDL R15, [R1+0x6e0] ;  /* 0x0006e000010f7983 */ /* 0x000ea40000100800 */
[----:B--2---:R-:W-:-:S05]  /*f2f0*/  IMAD.X R15, R15, 0x1, R0, P1 ;  /* 0x000000010f0f7824 */ /* 0x004fca00008e0600 */
[----:B------:R0:W2:Y:S02]  /*f300*/  @!P0 LDG.E.U16 R17, [R14.64] ;  /* 0x000000060e118981 */ /* 0x0000a4000c1e1500 */
[----:B0-----:R-:W-:-:S05]  /*f310*/  IADD3 R14, P1, R19, R2, RZ ;  /* 0x00000002130e7210 */ /* 0x001fca0007f3e0ff */
[----:B------:R-:W-:-:S05]  /*f320*/  IMAD.X R15, R18, 0x1, R0, P1 ;  /* 0x00000001120f7824 */ /* 0x000fca00008e0600 */
[----:B------:R0:W3:Y:S01]  /*f330*/  @!P0 LDG.E.U16 R27, [R14.64] ;  /* 0x000000060e1b8981 */ /* 0x0000e2000c1e1500 */
[----:B------:R-:W-:Y:S02]  /*f340*/  IADD3 R18, P1, R29, R2, RZ ;  /* 0x000000021d127210 */ /* 0x000fe40007f3e0ff */
[----:B------:R-:W-:-:S03]  /*f350*/  PRMT R26, RZ, 0x7610, R26 ;  /* 0x00007610ff1a7816 */ /* 0x000fc6000000001a */
[----:B------:R-:W-:-:S05]  /*f360*/  IMAD.X R19, R28, 0x1, R0, P1 ;  /* 0x000000011c137824 */ /* 0x000fca00008e0600 */
[----:B------:R-:W4:Y:S04]  /*f370*/  @!P0 LDG.E.U16 R26, [R18.64] ;  /* 0x00000006121a8981 */ /* 0x000f28000c1e1500 */
[----:B--2---:R1:W-:Y:S04]  /*f380*/  STL [R1+0x84], R17 ;  /* 0x0000841101007387 */ /* 0x0043e80000100800 */
[----:B-1----:R-:W2:Y:S04]  /*f390*/  LDL.LU R17, [R1+0x14fc] ;  /* 0x0014fc0001117983 */ /* 0x002ea80000300800 */
[----:B0-----:R-:W2:Y:S04]  /*f3a0*/  LDL R15, [R1+0x8dc] ;  /* 0x0008dc00010f7983 */ /* 0x001ea80000100800 */
[----:B---3--:R-:W-:Y:S04]  /*f3b0*/  STL [R1+0x14ac], R27 ;  /* 0x0014ac1b01007387 */ /* 0x008fe80000100800 */
[----:B------:R-:W-:Y:S04]  /*f3c0*/  STL [R1+0x14b0], R27 ;  /* 0x0014b01b01007387 */ /* 0x000fe80000100800 */
[----:B------:R0:W-:Y:S04]  /*f3d0*/  STL [R1+0x988], R29 ;  /* 0x0009881d01007387 */ /* 0x0001e80000100800 */
[----:B0-----:R-:W3:Y:S04]  /*f3e0*/  LDL.LU R29, [R1+0x828] ;  /* 0x00082800011d7983 */ /* 0x001ee80000300800 */
[----:B------:R0:W-:Y:S04]  /*f3f0*/  STL [R1+0x98c], R28 ;  /* 0x00098c1c01007387 */ /* 0x0001e80000100800 */
[----:B0-----:R-:W3:Y:S01]  /*f400*/  LDL.LU R28, [R1+0x6d0] ;  /* 0x0006d000011c7983 */ /* 0x001ee20000300800 */
[----:B------:R-:W-:-:S03]  /*f410*/  PRMT R10, RZ, 0x7610, R10 ;  /* 0x00007610ff0a7816 */ /* 0x000fc6000000000a */
[----:B----4-:R-:W-:Y:S04]  /*f420*/  STL [R1+0x14a8], R26 ;  /* 0x0014a81a01007387 */ /* 0x010fe80000100800 */
[----:B------:R-:W-:Y:S04]  /*f430*/  STL [R1+0x14b4], R26 ;  /* 0x0014b41a01007387 */ /* 0x000fe80000100800 */
[----:B------:R-:W-:Y:S04]  /*f440*/  STL [R1+0x14b8], R26 ;  /* 0x0014b81a01007387 */ /* 0x000fe80000100800 */
[----:B------:R-:W-:Y:S04]  /*f450*/  STL [R1+0x14c4], R26 ;  /* 0x0014c41a01007387 */ /* 0x000fe80000100800 */
[----:B------:R-:W4:Y:S01]  /*f460*/  LDL R27, [R1+0x580] ;  /* 0x00058000011b7983 */ /* 0x000f220000100800 */
[----:B--2---:R-:W-:-:S05]  /*f470*/  IADD3 R14, P1, R15, R2, RZ ;  /* 0x000000020f0e7210 */ /* 0x004fca0007f3e0ff */
[----:B---3--:R-:W-:Y:S01]  /*f480*/  IMAD.X R15, R29, 0x1, R0, P1 ;  /* 0x000000011d0f7824 */ /* 0x008fe200008e0600 */
[----:B------:R0:W-:Y:S04]  /*f490*/  STL [R1+0x990], R29 ;  /* 0x0009901d01007387 */ /* 0x0001e80000100800 */
[----:B------:R1:W2:Y:S04]  /*f4a0*/  @!P0 LDG.E.U16 R10, [R14.64] ;  /* 0x000000060e0a8981 */ /* 0x0002a8000c1e1500 */
[----:B0-----:R-:W3:Y:S04]  /*f4b0*/  LDL.LU R29, [R1+0x81c] ;  /* 0x00081c00011d7983 */ /* 0x001ee80000300800 */
[----:B-1----:R-:W2:Y:S01]  /*f4c0*/  LDL R15, [R1+0x588] ;  /* 0x00058800010f7983 */ /* 0x002ea20000100800 */
[----:B------:R-:W-:-:S03]  /*f4d0*/  IADD3 R14, P1, R28, R2, RZ ;  /* 0x000000021c0e7210 */ /* 0x000fc60007f3e0ff */
[----:B------:R0:W-:Y:S04]  /*f4e0*/  STL [R1+0x994], R28 ;  /* 0x0009941c01007387 */ /* 0x0001e80000100800 */
[----:B0-----:R-:W3:Y:S01]  /*f4f0*/  LDL.LU R28, [R1+0x6cc] ;  /* 0x0006cc00011c7983 */ /* 0x001ee20000300800 */
[----:B------:R-:W-:Y:S02]  /*f500*/  PRMT R23, RZ, 0x7610, R23 ;  /* 0x00007610ff177816 */ /* 0x000fe40000000017 */
[----:B------:R-:W-:Y:S01]  /*f510*/  PRMT R18, RZ, 0x7610, R18 ;  /* 0x00007610ff127816 */ /* 0x000fe20000000012 */
[----:B--2---:R-:W-:-:S05]  /*f520*/  IMAD.X R15, R15, 0x1, R0, P1 ;  /* 0x000000010f0f7824 */ /* 0x004fca00008e0600 */
[----:B------:R3:W2:Y:S02]  /*f530*/  @!P0 LDG.E.U16 R23, [R14.64] ;  /* 0x000000060e178981 */ /* 0x0006a4000c1e1500 */
[----:B---3--:R-:W-:Y:S02]  /*f540*/  IADD3 R14, P1, R29, R2, RZ ;  /* 0x000000021d0e7210 */ /* 0x008fe40007f3e0ff */
[----:B------:R-:W-:Y:S03]  /*f550*/  STL [R1+0x998], R29 ;  /* 0x0009981d01007387 */ /* 0x000fe60000100800 */
[----:B------:R-:W-:Y:S01]  /*f560*/  IMAD.X R15, R28, 0x1, R0, P1 ;  /* 0x000000011c0f7824 */ /* 0x000fe200008e0600 */
[----:B------:R0:W-:Y:S04]  /*f570*/  STL [R1+0x99c], R28 ;  /* 0x00099c1c01007387 */ /* 0x0001e80000100800 */
[----:B------:R1:W3:Y:S04]  /*f580*/  @!P0 LDG.E.U16 R18, [R14.64] ;  /* 0x000000060e128981 */ /* 0x0002e8000c1e1500 */
[----:B0-----:R-:W2:Y:S04]  /*f590*/  LDL.LU R28, [R1+0x818] ;  /* 0x00081800011c7983 */ /* 0x001ea80000300800 */
[----:B-1----:R-:W2:Y:S01]  /*f5a0*/  LDL R15, [R1+0x8d4] ;  /* 0x0008d400010f7983 */ /* 0x002ea20000100800 */
[----:B------:R-:W-:-:S02]  /*f5b0*/  PRMT R20, RZ, 0x7610, R20 ;  /* 0x00007610ff147816 */ /* 0x000fc40000000014 */
[----:B--2---:R-:W-:-:S05]  /*f5c0*/  IADD3 R14, P1, R15, R2, RZ ;  /* 0x000000020f0e7210 */ /* 0x004fca0007f3e0ff */
[----:B------:R-:W-:Y:S01]  /*f5d0*/  IMAD.X R15, R28, 0x1, R0, P1 ;  /* 0x000000011c0f7824 */ /* 0x000fe200008e0600 */
[----:B------:R-:W-:Y:S04]  /*f5e0*/  STL [R1+0x9a0], R28 ;  /* 0x0009a01c01007387 */ /* 0x000fe80000100800 */
[----:B------:R0:W2:Y:S04]  /*f5f0*/  @!P0 LDG.E.U16 R20, [R14.64] ;  /* 0x000000060e148981 */ /* 0x0000a8000c1e1500 */
[----:B0-----:R-:W2:Y:S01]  /*f600*/  LDL R15, [R1+0x6c0] ;  /* 0x0006c000010f7983 */ /* 0x001ea20000100800 */
[----:B------:R-:W-:-:S02]  /*f610*/  PRMT R22, RZ, 0x7610, R22 ;  /* 0x00007610ff167816 */ /* 0x000fc40000000016 */
[----:B--2---:R-:W-:-:S05]  /*f620*/  IADD3 R14, P1, R15, R2, RZ ;  /* 0x000000020f0e7210 */ /* 0x004fca0007f3e0ff */
[----:B----4-:R-:W-:Y:S01]  /*f630*/  IMAD.X R15, R27, 0x1, R0, P1 ;  /* 0x000000011b0f7824 */ /* 0x010fe200008e0600 */
[----:B------:R-:W-:Y:S01]  /*f640*/  PRMT R21, RZ, 0x7610, R21 ;  /* 0x00007610ff157816 */ /* 0x000fe20000000015 */
[----:B------:R-:W2:Y:S04]  /*f650*/  LDL R27, [R1+0x8c4] ;  /* 0x0008c400011b7983 */ /* 0x000ea80000100800 */
[----:B------:R0:W4:Y:S04]  /*f660*/  @!P0 LDG.E.U16 R22, [R14.64] ;  /* 0x000000060e168981 */ /* 0x000128000c1e1500 */
[----:B0-----:R-:W2:Y:S02]  /*f670*/  LDL R15, [R1+0x80c] ;  /* 0x00080c00010f7983 */ /* 0x001ea40000100800 */
[----:B--2---:R-:W-:-:S02]  /*f680*/  IADD3 R14, P1, R15, R2, RZ ;  /* 0x000000020f0e7210 */ /* 0x004fc40007f3e0ff */
[----:B------:R-:W2:Y:S03]  /*f690*/  LDL R15, [R1+0x6bc] ;  /* 0x0006bc00010f7983 */ /* 0x000ea60000100800 */
[----:B--2---:R-:W-:-:S05]  /*f6a0*/  IMAD.X R15, R15, 0x1, R0, P1 ;  /* 0x000000010f0f7824 */ /* 0x004fca00008e0600 */
[----:B------:R0:W2:Y:S04]  /*f6b0*/  @!P0 LDG.E.U16 R21, [R14.64] ;  /* 0x000000060e158981 */ /* 0x0000a8000c1e1500 */
[----:B0-----:R-:W2:Y:S02]  /*f6c0*/  LDL R15, [R1+0x8cc] ;  /* 0x0008cc00010f7983 */ /* 0x001ea40000100800 */
[----:B--2---:R-:W-:Y:S02]  /*f6d0*/  IADD3 R14, P1, R15, R2, RZ ;  /* 0x000000020f0e7210 */ /* 0x004fe40007f3e0ff */
[----:B------:R-:W2:Y:S01]  /*f6e0*/  LDL R15, [R1+0x808] ;  /* 0x00080800010f7983 */ /* 0x000ea20000100800 */
[----:B------:R-:W-:Y:S02]  /*f6f0*/  PRMT R19, RZ, 0x7610, R19 ;  /* 0x00007610ff137816 */ /* 0x000fe40000000013 */
        /* <DEDUP_REMOVED lines=14> */
[----:B0-----:R-:W2:Y:S01]  /*f7e0*/  LDL R15, [R1+0x7f8] ;  /* 0x0007f800010f7983 */ /* 0x001ea20000100800 */
[----:B------:R-:W-:Y:S02]  /*f7f0*/  IADD3 R14, P1, R27, R2, RZ ;  /* 0x000000021b0e7210 */ /* 0x000fe40007f3e0ff */
[----:B------:R-:W-:Y:S01]  /*f800*/  PRMT R3, RZ, 0x7610, R3 ;  /* 0x00007610ff037816 */ /* 0x000fe20000000003 */
[----:B------:R-:W3:Y:S02]  /*f810*/  LDL R27, [R1+0x568] ;  /* 0x00056800011b7983 */ /* 0x000ee40000100800 */
[----:B--2---:R-:W-:-:S05]  /*f820*/  IMAD.X R15, R15, 0x1, R0, P1 ;  /* 0x000000010f0f7824 */ /* 0x004fca00008e0600 */
[----:B------:R-:W2:Y:S04]  /*f830*/  @!P0 LDG.E.U16 R3, [R14.64] ;  /* 0x000000060e038981 */ /* 0x000ea8000c1e1500 */
[----:B--2---:R0:W-:Y:S04]  /*f840*/  STL [R1+0x10], R3 ;  /* 0x0000100301007387 */ /* 0x0041e80000100800 */
[----:B0-----:R-:W2:Y:S04]  /*f850*/  LDL.LU R3, [R1+0x14f8] ;  /* 0x0014f80001037983 */ /* 0x001ea80000300800 */
[----:B------:R-:W2:Y:S02]  /*f860*/  LDL R15, [R1+0x6a0] ;  /* 0x0006a000010f7983 */ /* 0x000ea40000100800 */
[----:B--2---:R-:W-:-:S02]  /*f870*/  IADD3 R14, P1, R15, R2, RZ ;  /* 0x000000020f0e7210 */ /* 0x004fc40007f3e0ff */
[----:B------:R-:W2:Y:S01]  /*f880*/  LDL R15, [R1+0x570] ;  /* 0x00057000010f7983 */ /* 0x000ea20000100800 */
[----:B------:R-:W-:Y:S02]  /*f890*/  PRMT R3, RZ, 0x7610, R3 ;  /* 0x00007610ff037816 */ /* 0x000fe40000000003 */
        /* <DEDUP_REMOVED lines=20> */
[----:B------:R-:W3:Y:S01]  /*f9e0*/  LDL R15, [R1+0x690] ;  /* 0x00069000010f7983 */ /* 0x000ee20000100800 */
[----:B--2---:R-:W-:-:S02]  /*f9f0*/  PRMT R3, RZ, 0x7610, R3 ;  /* 0x00007610ff037816 */ /* 0x004fc40000000003 */
[----:B---3--:R-:W-:-:S05]  /*fa00*/  IADD3 R14, P1, R15, R2, RZ ;  /* 0x000000020f0e7210 */ /* 0x008fca0007f3e0ff */
[----:B------:R-:W-:Y:S02]  /*fa10*/  IMAD.X R15, R27, 0x1, R0, P1 ;  /* 0x000000011b0f7824 */ /* 0x000fe400008e0600 */
[----:B------:R-:W2:Y:S04]  /*fa20*/  LDL R27, [R1+0x67c] ;  /* 0x00067c00011b7983 */ /* 0x000ea80000100800 */
[----:B------:R-:W3:Y:S04]  /*fa30*/  @!P0 LDG.E.U16 R3, [R14.64] ;  /* 0x000000060e038981 */ /* 0x000ee8000c1e1500 */
[----:B---3--:R0:W-:Y:S04]  /*fa40*/  STL [R1+0x34], R3 ;  /* 0x0000340301007387 */ /* 0x0081e80000100800 */
[----:B0-----:R-:W3:Y:S04]  /*fa50*/  LDL.LU R3, [R1+0x14e8] ;  /* 0x0014e80001037983 */ /* 0x001ee80000300800 */
[----:B------:R-:W2:Y:S02]  /*fa60*/  LDL R15, [R1+0x7dc] ;  /* 0x0007dc00010f7983 */ /* 0x000ea40000100800 */
[----:B--2---:R-:W-:-:S02]  /*fa70*/  IADD3 R14, P1, R15, R2, RZ ;  /* 0x000000020f0e7210 */ /* 0x004fc40007f3e0ff */
[----:B------:R-:W2:Y:S01]  /*fa80*/  LDL R15, [R1+0x68c] ;  /* 0x00068c00010f7983 */ /* 0x000ea20000100800 */
[----:B------:R-:W-:Y:S02]  /*fa90*/  PRMT R25, RZ, 0x7610, R25 ;  /* 0x00007610ff197816 */ /* 0x000fe40000000019 */
[----:B--2---:R-:W-:-:S05]  /*faa0*/  IMAD.X R15, R15, 0x1, R0, P1 ;  /* 0x000000010f0f7824 */ /* 0x004fca00008e0600 */
[----:B------:R0:W2:Y:S04]  /*fab0*/  @!P0 LDG.E.U16 R25, [R14.64] ;  /* 0x000000060e198981 */ /* 0x0000a8000c1e1500 */
[----:B0-----:R-:W3:Y:S04]  /*fac0*/  LDL R15, [R1+0x8b4] ;  /* 0x0008b400010f7983 */ /* 0x001ee80000100800 */
[----:B--2---:R0:W-:Y:S01]  /*fad0*/  STL [R1+0x3c], R25 ;  /* 0x00003c1901007387 */ /* 0x0041e20000100800 */
[----:B---3--:R-:W-:-:S03]  /*fae0*/  IADD3 R14, P1, R15, R2, RZ ;  /* 0x000000020f0e7210 */ /* 0x008fc60007f3e0ff */
[----:B0-----:R-:W2:Y:S04]  /*faf0*/  LDL R25, [R1+0x8ac] ;  /* 0x0008ac0001197983 */ /* 0x001ea80000100800 */
[----:B------:R-:W3:Y:S01]  /*fb00*/  LDL R15, [R1+0x7d8] ;  /* 0x0007d800010f7983 */ /* 0x000ee20000100800 */
[----:B------:R-:W-:Y:S01]  /*fb10*/  PRMT R3, RZ, 0x7610, R3 ;  /* 0x00007610ff037816 */ /* 0x000fe20000000003 */
[----:B---3--:R-:W-:-:S05]  /*fb20*/  IMAD.X R15, R15, 0x1, R0, P1 ;  /* 0x000000010f0f7824 */ /* 0x008fca00008e0600 */
[----:B------:R-:W3:Y:S04]  /*fb30*/  @!P0 LDG.E.U16 R3, [R14.64] ;  /* 0x000000060e038981 */ /* 0x000ee8000c1e1500 */
[----:B---3--:R0:W-:Y:S04]  /*fb40*/  STL [R1+0x44], R3 ;  /* 0x0000440301007387 */ /* 0x0081e80000100800 */
[----:B0-----:R-:W3:Y:S04]  /*fb50*/  LDL.LU R3, [R1+0x14e4] ;  /* 0x0014e40001037983 */ /* 0x001ee80000300800 */
[----:B------:R-:W2:Y:S02]  /*fb60*/  LDL R15, [R1+0x680] ;  /* 0x00068000010f7983 */ /* 0x000ea40000100800 */
[----:B--2---:R-:W-:-:S02]  /*fb70*/  IADD3 R14, P1, R15, R2, RZ ;  /* 0x000000020f0e7210 */ /* 0x004fc40007f3e0ff */
[----:B------:R-:W2:Y:S01]  /*fb80*/  LDL R15, [R1+0x560] ;  /* 0x00056000010f7983 */ /* 0x000ea20000100800 */
[----:B---3--:R-:W-:Y:S02]  /*fb90*/  PRMT R3, RZ, 0x7610, R3 ;  /* 0x00007610ff037816 */ /* 0x008fe40000000003 */
[----:B--2---:R-:W-:-:S05]  /*fba0*/  IMAD.X R15, R15, 0x1, R0, P1 ;  /* 0x000000010f0f7824 */ /* 0x004fca00008e0600 */
[----:B------:R-:W2:Y:S04]  /*fbb0*/  @!P0 LDG.E.U16 R3, [R14.64] ;  /* 0x000000060e038981 */ /* 0x000ea8000c1e1500 */
[----:B--2---:R0:W-:Y:S04]  /*fbc0*/  STL [R1+0x68], R3 ;  /* 0x0000680301007387 */ /* 0x0041e80000100800 */
[----:B0-----:R-:W2:Y:S04]  /*fbd0*/  LDL.LU R3, [R1+0x14e0] ;  /* 0x0014e00001037983 */ /* 0x001ea80000300800 */
[----:B------:R-:W3:Y:S01]  /*fbe0*/  LDL R15, [R1+0x7cc] ;  /* 0x0007cc00010f7983 */ /* 0x000ee20000100800 */
[----:B------:R-:W-:-:S02]  /*fbf0*/  PRMT R6, RZ, 0x7610, R6 ;  /* 0x00007610ff067816 */ /* 0x000fc40000000006 */
[----:B---3--:R-:W-:-:S05]  /*fc00*/  IADD3 R14, P1, R15, R2, RZ ;  /* 0x000000020f0e7210 */ /* 0x008fca0007f3e0ff */
[----:B------:R-:W-:Y:S02]  /*fc10*/  IMAD.X R15, R27, 0x1, R0, P1 ;  /* 0x000000011b0f7824 */ /* 0x000fe400008e0600 */
[----:B------:R-:W3:Y:S04]  /*fc20*/  LDL R27, [R1+0x66c] ;  /* 0x00066c00011b7983 */ /* 0x000ee80000100800 */
[----:B------:R-:W2:Y:S04]  /*fc30*/  @!P0 LDG.E.U16 R6, [R14.64] ;  /* 0x000000060e068981 */ /* 0x000ea8000c1e1500 */
[----:B--2---:R0:W-:Y:S04]  /*fc40*/  STL [R1+0x64], R6 ;  /* 0x0000640601007387 */ /* 0x0041e80000100800 */
[----:B0-----:R-:W2:Y:S04]  /*fc50*/  LDL.LU R6, [R1+0x14dc] ;  /* 0x0014dc0001067983 */ /* 0x001ea80000300800 */
[----:B------:R-:W3:Y:S01]  /*fc60*/  LDL R15, [R1+0x7c8] ;  /* 0x0007c800010f7983 */ /* 0x000ee20000100800 */
[----:B------:R-:W-:-:S03]  /*fc70*/  IADD3 R14, P1, R25, R2, RZ ;  /* 0x00000002190e7210 */ /* 0x000fc60007f3e0ff */
[----:B------:R0:W-:Y:S04]  /*fc80*/  STS.U16 [R3+0x8400], R9 ;  /* 0x0084000903007388 */ /* 0x0001e80000000400 */
[----:B------:R-:W4:Y:S04]  /*fc90*/  LDL R25, [R1+0x7b8] ;  /* 0x0007b80001197983 */ /* 0x000f280000100800 */
[----:B0-----:R-:W4:Y:S01]  /*fca0*/  LDL R9, [R1+0x670] ;  /* 0x0006700001097983 */ /* 0x001f220000100800 */
[----:B--2---:R-:W-:Y:S01]  /*fcb0*/  PRMT R6, RZ, 0x7610, R6 ;  /* 0x00007610ff067816 */ /* 0x004fe20000000006 */
[----:B---3--:R-:W-:-:S05]  /*fcc0*/  IMAD.X R15, R15, 0x1, R0, P1 ;  /* 0x000000010f0f7824 */ /* 0x008fca00008e0600 */
[----:B------:R-:W2:Y:S04]  /*fcd0*/  @!P0 LDG.E.U16 R6, [R14.64] ;  /* 0x000000060e068981 */ /* 0x000ea8000c1e1500 */
[----:B------:R4:W-:Y:S02]  /*fce0*/  STS.U16 [R3+0x8800], R8 ;  /* 0x0088000803007388 */ /* 0x0009e40000000400 */
[----:B----4-:R-:W-:Y:S02]  /*fcf0*/  IADD3 R8, P1, R9, R2, RZ ;  /* 0x0000000209087210 */ /* 0x010fe40007f3e0ff */
[----:B--2---:R0:W-:Y:S04]  /*fd00*/  STL [R1+0x60], R6 ;  /* 0x0000600601007387 */ /* 0x0041e80000100800 */
[----:B0-----:R-:W2:Y:S04]  /*fd10*/  LDL.LU R6, [R1+0x14d8] ;  /* 0x0014d80001067983 */ /* 0x001ea80000300800 */
[----:B------:R-:W3:Y:S01]  /*fd20*/  LDL R9, [R1+0x558] ;  /* 0x0005580001097983 */ /* 0x000ee20000100800 */
[----:B--2---:R-:W-:Y:S01]  /*fd30*/  PRMT R6, RZ, 0x7610, R6 ;  /* 0x00007610ff067816 */ /* 0x004fe20000000006 */
[----:B---3--:R-:W-:-:S05]  /*fd40*/  IMAD.X R9, R9, 0x1, R0, P1 ;  /* 0x0000000109097824 */ /* 0x008fca00008e0600 */
[----:B------:R-:W2:Y:S04]  /*fd50*/  @!P0 LDG.E.U16 R6, [R8.64] ;  /* 0x0000000608068981 */ /* 0x000ea8000c1e1500 */
[----:B--2---:R0:W-:Y:S04]  /*fd60*/  STL [R1+0x5c], R6 ;  /* 0x00005c0601007387 */ /* 0x0041e80000100800 */
[----:B0-----:R-:W2:Y:S04]  /*fd70*/  LDL.LU R6, [R1+0x14d4] ;  /* 0x0014d40001067983 */ /* 0x001ea80000300800 */
[----:B------:R-:W3:Y:S01]  /*fd80*/  LDL R9, [R1+0x7bc] ;  /* 0x0007bc0001097983 */ /* 0x000ee20000100800 */
[----:B--2---:R-:W-:-:S02]  /*fd90*/  PRMT R6, RZ, 0x7610, R6 ;  /* 0x00007610ff067816 */ /* 0x004fc40000000006 */
[----:B---3--:R-:W-:-:S05]  /*fda0*/  IADD3 R8, P1, R9, R2, RZ ;  /* 0x0000000209087210 */ /* 0x008fca0007f3e0ff */
[----:B------:R-:W-:Y:S01]  /*fdb0*/  IMAD.X R9, R27, 0x1, R0, P1 ;  /* 0x000000011b097824 */ /* 0x000fe200008e0600 */
[----:B------:R0:W-:Y:S04]  /*fdc0*/  STS.U16 [R3+0x8c00], R7 ;  /* 0x008c000703007388 */ /* 0x0001e80000000400 */
[----:B------:R-:W2:Y:S04]  /*fdd0*/  @!P0 LDG.E.U16 R6, [R8.64] ;  /* 0x0000000608068981 */ /* 0x000ea8000c1e1500 */
[----:B------:R-:W3:Y:S04]  /*fde0*/  LDL R27, [R1+0x550] ;  /* 0x00055000011b7983 */ /* 0x000ee80000100800 */
[----:B0-----:R-:W4:Y:S04]  /*fdf0*/  LDL R7, [R1+0x8a4] ;  /* 0x0008a40001077983 */ /* 0x001f280000100800 */
[----:B--2---:R0:W-:Y:S04]  /*fe00*/  STL [R1+0x58], R6 ;  /* 0x0000580601007387 */ /* 0x0041e80000100800 */
[----:B0-----:R-:W2:Y:S01]  /*fe10*/  LDL.LU R6, [R1+0x14d0] ;  /* 0x0014d00001067983 */ /* 0x001ea20000300800 */
[----:B------:R-:W-:-:S03]  /*fe20*/  LOP3.LUT R9, R3, 0x20, RZ, 0x3c, !PT ;  /* 0x0000002003097812 */ /* 0x000fc600078e3cff */
[----:B------:R0:W-:Y:S01]  /*fe30*/  STS.U16 [R3+0x8000], R13 ;  /* 0x0080000d03007388 */ /* 0x0001e20000000400 */
[----:B------:R-:W-:-:S03]  /*fe40*/  PRMT R16, RZ, 0x7610, R16 ;  /* 0x00007610ff107816 */ /* 0x000fc60000000010 */
[----:B------:R-:W3:Y:S01]  /*fe50*/  LDL R8, [R1+0x7a8] ;  /* 0x0007a80001087983 */ /* 0x000ee20000100800 */
[----:B0-----:R-:W-:-:S03]  /*fe60*/  PRMT R13, RZ, 0x7610, R13 ;  /* 0x00007610ff0d7816 */ /* 0x001fc6000000000d */
[----:B--2---:R4:W-:Y:S02]  /*fe70*/  STS.U16 [R9+0x8100], R6 ;  /* 0x0081000609007388 */ /* 0x0049e40000000400 */
[----:B----4-:R-:W-:Y:S02]  /*fe80*/  IADD3 R6, P1, R7, R2, RZ ;  /* 0x0000000207067210 */ /* 0x010fe40007f3e0ff */
[----:B------:R-:W2:Y:S03]  /*fe90*/  LDL R9, [R1+0x65c] ;  /* 0x00065c0001097983 */ /* 0x000ea60000100800 */
[----:B------:R-:W-:Y:S02]  /*fea0*/  IMAD.X R7, R25, 0x1, R0, P1 ;  /* 0x0000000119077824 */ /* 0x000fe400008e0600 */
[----:B------:R-:W4:Y:S04]  /*feb0*/  LDL R25, [R1+0x89c] ;  /* 0x00089c0001197983 */ /* 0x000f280000100800 */
[----:B------:R0:W2:Y:S04]  /*fec0*/  @!P0 LDG.E.U16 R13, [R6.64] ;  /* 0x00000006060d8981 */ /* 0x0000a8000c1e1500 */
[----:B0-----:R-:W2:Y:S01]  /*fed0*/  LDL R7, [R1+0x660] ;  /* 0x0006600001077983 */ /* 0x001ea20000100800 */
[----:B------:R-:W-:-:S05]  /*fee0*/  LOP3.LUT R6, R3, 0x20, RZ, 0x3c, !PT ;  /* 0x0000002003067812 */ /* 0x000fca00078e3cff */
[----:B------:R2:W-:Y:S02]  /*fef0*/  STS.U16 [R6+0x8500], R5 ;  /* 0x0085000506007388 */ /* 0x0005e40000000400 */
[----:B--2---:R-:W-:-:S05]  /*ff00*/  IADD3 R6, P1, R7, R2, RZ ;  /* 0x0000000207067210 */ /* 0x004fca0007f3e0ff */
[----:B---3--:R-:W-:-:S05]  /*ff10*/  IMAD.X R7, R27, 0x1, R0, P1 ;  /* 0x000000011b077824 */ /* 0x008fca00008e0600 */
[----:B------:R-:W2:Y:S04]  /*ff20*/  @!P0 LDG.E.U16 R16, [R6.64] ;  /* 0x0000000606108981 */ /* 0x000ea8000c1e1500 */
[----:B------:R-:W-:Y:S04]  /*ff30*/  STL [R1+0x1498], R13 ;  /* 0x0014980d01007387 */ /* 0x000fe80000100800 */
[----:B------:R-:W-:Y:S04]  /*ff40*/  STL [R1+0x149c], R13 ;  /* 0x00149c0d01007387 */ /* 0x000fe80000100800 */
[----:B------:R-:W-:Y:S04]  /*ff50*/  STL [R1+0x14a0], R13 ;  /* 0x0014a00d01007387 */ /* 0x000fe80000100800 */
[----:B------:R-:W-:Y:S04]  /*ff60*/  STL [R1+0x14a4], R13 ;  /* 0x0014a40d01007387 */ /* 0x000fe80000100800 */
[----:B------:R-:W3:Y:S04]  /*ff70*/  LDL R27, [R1+0x548] ;  /* 0x00054800011b7983 */ /* 0x000ee80000100800 */
[----:B--2---:R0:W-:Y:S04]  /*ff80*/  STL [R1+0x54], R16 ;  /* 0x0000541001007387 */ /* 0x0041e80000100800 */
[----:B0-----:R-:W2:Y:S04]  /*ff90*/  LDL.LU R16, [R1+0x14cc] ;  /* 0x0014cc0001107983 */ /* 0x001ea80000300800 */
[----:B------:R-:W3:Y:S01]  /*ffa0*/  LDL R7, [R1+0x7ac] ;  /* 0x0007ac0001077983 */ /* 0x000ee20000100800 */
[----:B------:R-:W-:-:S05]  /*ffb0*/  LOP3.LUT R6, R3, 0x20, RZ, 0x3c, !PT ;  /* 0x0000002003067812 */ /* 0x000fca00078e3cff */
[----:B------:R3:W-:Y:S01]  /*ffc0*/  STS.U16 [R6+0x8900], R12 ;  /* 0x0089000c06007388 */ /* 0x0007e20000000400 */
[----:B--2---:R-:W-:Y:S02]  /*ffd0*/  PRMT R16, RZ, 0x7610, R16 ;  /* 0x00007610ff107816 */ /* 0x004fe40000000010 */
[----:B---3--:R-:W-:-:S05]  /*ffe0*/  IADD3 R6, P1, R7, R2, RZ ;  /* 0x0000000207067210 */ /* 0x008fca0007f3e0ff */
[----:B------:R-:W-:Y:S01]  /*fff0*/  IMAD.X R7, R9, 0x1, R0, P1 ;  /* 0x0000000109077824 */ /* 0x000fe200008e0600 */
[----:B------:R-:W-:Y:S01]  /*10000*/  PRMT R15, RZ, 0x7610, R15 ;  /* 0x00007610ff0f7816 */ /* 0x000fe2000000000f */
[----:B------:R-:W2:Y:S04]  /*10010*/  LDL R9, [R1+0x64c] ;  /* 0x00064c0001097983 */ /* 0x000ea80000100800 */
[----:B------:R0:W3:Y:S02]  /*10020*/  @!P0 LDG.E.U16 R16, [R6.64] ;  /* 0x0000000606108981 */ /* 0x0000e4000c1e1500 */
[----:B0-----:R-:W-:Y:S02]  /*10030*/  LOP3.LUT R7, R3, 0x20, RZ, 0x3c, !PT ;  /* 0x0000002003077812 */ /* 0x001fe400078e3cff */
[----:B----4-:R-:W-:-:S03]  /*10040*/  IADD3 R6, P1, R25, R2, RZ ;  /* 0x0000000219067210 */ /* 0x010fc60007f3e0ff */
[----:B------:R0:W-:Y:S02]  /*10050*/  STS.U16 [R7+0x8d00], R11 ;  /* 0x008d000b07007388 */ /* 0x0001e40000000400 */
[----:B0-----:R-:W-:-:S05]  /*10060*/  IMAD.X R7, R8, 0x1, R0, P1 ;  /* 0x0000000108077824 */ /* 0x001fca00008e0600 */
[----:B------:R0:W4:Y:S04]  /*10070*/  @!P0 LDG.E.U16 R15, [R6.64] ;  /* 0x00000006060f8981 */ /* 0x000128000c1e1500 */
[----:B---3--:R1:W-:Y:S04]  /*10080*/  STL [R1+0x50], R16 ;  /* 0x0000501001007387 */ /* 0x0083e80000100800 */
[----:B-1----:R-:W3:Y:S04]  /*10090*/  LDL.LU R16, [R1+0x14c8] ;  /* 0x0014c80001107983 */ /* 0x002ee80000300800 */
[----:B0-----:R-:W2:Y:S01]  /*100a0*/  LDL R7, [R1+0x650] ;  /* 0x0006500001077983 */ /* 0x001ea20000100800 */
[----:B------:R-:W-:-:S02]  /*100b0*/  PRMT R14, RZ, 0x7610, R14 ;  /* 0x00007610ff0e7816 */ /* 0x000fc4000000000e */
[----:B------:R-:W-:Y:S01]  /*100c0*/  PRMT R26, RZ, 0x7610, R26 ;  /* 0x00007610ff1a7816 */ /* 0x000fe2000000001a */
[----:B------:R-:W3:Y:S01]  /*100d0*/  LDL R8, [R1+0x798] ;  /* 0x0007980001087983 */ /* 0x000ee20000100800 */
[----:B--2---:R-:W-:-:S05]  /*100e0*/  IADD3 R6, P1, R7, R2, RZ ;  /* 0x0000000207067210 */ /* 0x004fca0007f3e0ff */
[----:B------:R-:W-:Y:S02]  /*100f0*/  IMAD.X R7, R27, 0x1, R0, P1 ;  /* 0x000000011b077824 */ /* 0x000fe400008e0600 */
[----:B------:R-:W2:Y:S04]  /*10100*/  LDL R27, [R1+0x540] ;  /* 0x00054000011b7983 */ /* 0x000ea80000100800 */
[----:B------:R0:W2:Y:S04]  /*10110*/  @!P0 LDG.E.U16 R14, [R6.64] ;  /* 0x00000006060e8981 */ /* 0x0000a8000c1e1500 */
[----:B0-----:R-:W2:Y:S02]  /*10120*/  LDL R7, [R1+0x79c] ;  /* 0x00079c0001077983 */ /* 0x001ea40000100800 */
[----:B--2---:R-:W-:-:S05]  /*10130*/  IADD3 R6, P1, R7, R2, RZ ;  /* 0x0000000207067210 */ /* 0x004fca0007f3e0ff */
[----:B------:R-:W-:Y:S02]  /*10140*/  IMAD.X R7, R9, 0x1, R0, P1 ;  /* 0x0000000109077824 */ /* 0x000fe400008e0600 */
[----:B------:R-:W2:Y:S04]  /*10150*/  LDL R9, [R1+0x63c] ;  /* 0x00063c0001097983 */ /* 0x000ea80000100800 */
[----:B------:R-:W2:Y:S01]  /*10160*/  @!P0 LDG.E.U16 R26, [R6.64] ;  /* 0x00000006061a8981 */ /* 0x000ea2000c1e1500 */
[----:B------:R-:W-:-:S03]  /*10170*/  LOP3.LUT R25, R3, 0x40, RZ, 0x3c, !PT ;  /* 0x0000004003197812 */ /* 0x000fc600078e3cff */
[----:B--2---:R0:W-:Y:S04]  /*10180*/  STL [R1+0x4c], R26 ;  /* 0x00004c1a01007387 */ /* 0x0041e80000100800 */
[----:B0-----:R-:W2:Y:S04]  /*10190*/  LDL.LU R26, [R1+0x14c4] ;  /* 0x0014c400011a7983 */ /* 0x001ea80000300800 */
[----:B------:R-:W2:Y:S04]  /*101a0*/  LDL.LU R6, [R1] ;  /* 0x0000000001067983 */ /* 0x000ea80000300800 */
[----:B------:R-:W4:Y:S04]  /*101b0*/  LDL R7, [R1+0x894] ;  /* 0x0008940001077983 */ /* 0x000f280000100800 */
[----:B---3--:R-:W-:Y:S04]  /*101c0*/  STS.U16 [R25+0x8200], R16 ;  /* 0x0082001019007388 */ /* 0x008fe80000000400 */
[----:B------:R-:W-:Y:S04]  /*101d0*/  STS.U16 [R25+0x8600], R24 ;  /* 0x0086001819007388 */ /* 0x000fe80000000400 */
[----:B--2---:R0:W-:Y:S04]  /*101e0*/  STS.U16 [R25+0x8a00], R6 ;  /* 0x008a000619007388 */ /* 0x0041e80000000400 */
[----:B0-----:R-:W2:Y:S01]  /*101f0*/  LDL.LU R25, [R1+0x14c0] ;  /* 0x0014c00001197983 */ /* 0x001ea20000300800 */
[----:B----4-:R-:W-:-:S05]  /*10200*/  IADD3 R6, P1, R7, R2, RZ ;  /* 0x0000000207067210 */ /* 0x010fca0007f3e0ff */
[----:B------:R-:W-:Y:S02]  /*10210*/  IMAD.X R7, R8, 0x1, R0, P1 ;  /* 0x0000000108077824 */ /* 0x000fe400008e0600 */
[----:B------:R-:W3:Y:S01]  /*10220*/  LDL R8, [R1+0x788] ;  /* 0x0007880001087983 */ /* 0x000ee20000100800 */
[----:B--2---:R-:W-:-:S06]  /*10230*/  PRMT R25, RZ, 0x7610, R25 ;  /* 0x00007610ff197816 */ /* 0x004fcc0000000019 */
[----:B------:R-:W2:Y:S04]  /*10240*/  @!P0 LDG.E.U16 R25, [R6.64] ;  /* 0x0000000606198981 */ /* 0x000ea8000c1e1500 */
[----:B--2---:R0:W-:Y:S04]  /*10250*/  STL [R1+0x48], R25 ;  /* 0x0000481901007387 */ /* 0x0041e80000100800 */
[----:B0-----:R-:W2:Y:S04]  /*10260*/  LDL.LU R25, [R1+0x14bc] ;  /* 0x0014bc0001197983 */ /* 0x001ea80000300800 */
[----:B------:R-:W4:Y:S01]  /*10270*/  LDL R7, [R1+0x640] ;  /* 0x0006400001077983 */ /* 0x000f220000100800 */
[----:B------:R-:W-:-:S02]  /*10280*/  LOP3.LUT R6, R3, 0x40, RZ, 0x3c, !PT ;  /* 0x0000004003067812 */ /* 0x000fc400078e3cff */
[----:B------:R-:W-:-:S03]  /*10290*/  PRMT R29, RZ, 0x7610, R29 ;  /* 0x00007610ff1d7816 */ /* 0x000fc6000000001d */
[----:B--2---:R4:W-:Y:S02]  /*102a0*/  STS.U16 [R6+0x8e00], R25 ;  /* 0x008e001906007388 */ /* 0x0049e40000000400 */
[----:B----4-:R-:W-:-:S05]  /*102b0*/  IADD3 R6, P1, R7, R2, RZ ;  /* 0x0000000207067210 */ /* 0x010fca0007f3e0ff */
[----:B------:R-:W-:-:S05]  /*102c0*/  IMAD.X R7, R27, 0x1, R0, P1 ;  /* 0x000000011b077824 */ /* 0x000fca00008e0600 */
[----:B------:R0:W2:Y:S04]  /*102d0*/  @!P0 LDG.E.U16 R29, [R6.64] ;  /* 0x00000006061d8981 */ /* 0x0000a8000c1e1500 */
[----:B0-----:R-:W4:Y:S04]  /*102e0*/  LDL.LU R6, [R1+0xc] ;  /* 0x00000c0001067983 */ /* 0x001f280000300800 */
[----:B------:R-:W2:Y:S01]  /*102f0*/  LDL R7, [R1+0x78c] ;  /* 0x00078c0001077983 */ /* 0x000ea20000100800 */
[----:B------:R-:W-:Y:S02]  /*10300*/  LOP3.LUT R27, R3, 0x60, RZ, 0x3c, !PT ;  /* 0x00000060031b7812 */ /* 0x000fe400078e3cff */
[----:B------:R-:W-:-:S03]  /*10310*/  PRMT R26, RZ, 0x7610, R26 ;  /* 0x00007610ff1a7816 */ /* 0x000fc6000000001a */
[----:B----4-:R2:W-:Y:S02]  /*10320*/  STS.U16 [R27+0x8300], R6 ;  /* 0x008300061b007388 */ /* 0x0105e40000000400 */
[----:B--2---:R-:W-:-:S05]  /*10330*/  IADD3 R6, P1, R7, R2, RZ ;  /* 0x0000000207067210 */ /* 0x004fca0007f3e0ff */
[----:B------:R-:W-:-:S05]  /*10340*/  IMAD.X R7, R9, 0x1, R0, P1 ;  /* 0x0000000109077824 */ /* 0x000fca00008e0600 */
[----:B------:R-:W2:Y:S04]  /*10350*/  @!P0 LDG.E.U16 R26, [R6.64] ;  /* 0x00000006061a8981 */ /* 0x000ea8000c1e1500 */
[----:B------:R-:W-:Y:S04]  /*10360*/  STL [R1+0x1494], R29 ;  /* 0x0014941d01007387 */ /* 0x000fe80000100800 */
[----:B------:R-:W4:Y:S04]  /*10370*/  LDL R9, [R1+0x62c] ;  /* 0x00062c0001097983 */ /* 0x000f280000100800 */
[----:B--2---:R0:W-:Y:S04]  /*10380*/  STL [R1+0x38], R26 ;  /* 0x0000381a01007387 */ /* 0x0041e80000100800 */
[----:B0-----:R-:W2:Y:S04]  /*10390*/  LDL.LU R26, [R1+0x14b8] ;  /* 0x0014b800011a7983 */ /* 0x001ea80000300800 */
[----:B------:R-:W2:Y:S04]  /*103a0*/  LDL.LU R6, [R1+0x14] ;  /* 0x0000140001067983 */ /* 0x000ea80000300800 */
[----:B------:R-:W3:Y:S01]  /*103b0*/  LDL R7, [R1+0x88c] ;  /* 0x00088c0001077983 */ /* 0x000ee20000100800 */
[----:B------:R-:W-:-:S03]  /*103c0*/  PRMT R28, RZ, 0x7610, R28 ;  /* 0x00007610ff1c7816 */ /* 0x000fc6000000001c */
[----:B--2---:R3:W-:Y:S02]  /*103d0*/  STS.U16 [R27+0x8700], R6 ;  /* 0x008700061b007388 */ /* 0x0047e40000000400 */
[----:B---3--:R-:W-:-:S05]  /*103e0*/  IADD3 R6, P1, R7, R2, RZ ;  /* 0x0000000207067210 */ /* 0x008fca0007f3e0ff */
[----:B------:R-:W-:Y:S02]  /*103f0*/  IMAD.X R7, R8, 0x1, R0, P1 ;  /* 0x0000000108077824 */ /* 0x000fe400008e0600 */
[----:B------:R-:W2:Y:S04]  /*10400*/  LDL R8, [R1+0x778] ;  /* 0x0007780001087983 */ /* 0x000ea80000100800 */
[----:B------:R0:W3:Y:S04]  /*10410*/  @!P0 LDG.E.U16 R28, [R6.64] ;  /* 0x00000006061c8981 */ /* 0x0000e8000c1e1500 */
[----:B0-----:R-:W2:Y:S04]  /*10420*/  LDL.LU R6, [R1+0x8] ;  /* 0x0000080001067983 */ /* 0x001ea80000300800 */
[----:B------:R-:W4:Y:S04]  /*10430*/  LDL R7, [R1+0x630] ;  /* 0x0006300001077983 */ /* 0x000f280000100800 */
[----:B---3--:R-:W-:Y:S04]  /*10440*/  STL [R1+0x148c], R28 ;  /* 0x00148c1c01007387 */ /* 0x008fe80000100800 */
[----:B------:R-:W-:Y:S04]  /*10450*/  STL [R1+0x1490], R28 ;  /* 0x0014901c01007387 */ /* 0x000fe80000100800 */
[----:B--2---:R4:W-:Y:S02]  /*10460*/  STS.U16 [R27+0x8b00], R6 ;  /* 0x008b00061b007388 */ /* 0x0049e40000000400 */
[----:B----4-:R-:W-:-:S02]  /*10470*/  IADD3 R6, P1, R7, R2, RZ ;  /* 0x0000000207067210 */ /* 0x010fc40007f3e0ff */
[----:B------:R-:W2:Y:S01]  /*10480*/  LDL R7, [R1+0x538] ;  /* 0x0005380001077983 */ /* 0x000ea20000100800 */
[----:B------:R-:W-:Y:S02]  /*10490*/  PRMT R26, RZ, 0x7610, R26 ;  /* 0x00007610ff1a7816 */ /* 0x000fe4000000001a */
[----:B--2---:R-:W-:-:S05]  /*104a0*/  IMAD.X R7, R7, 0x1, R0, P1 ;  /* 0x0000000107077824 */ /* 0x004fca00008e0600 */
[----:B------:R-:W2:Y:S04]  /*104b0*/  @!P0 LDG.E.U16 R26, [R6.64] ;  /* 0x00000006061a8981 */ /* 0x000ea8000c1e1500 */
[----:B--2---:R0:W-:Y:S04]  /*104c0*/  STL [R1+0x28], R26 ;  /* 0x0000281a01007387 */ /* 0x0041e80000100800 */
[----:B0-----:R-:W2:Y:S04]  /*104d0*/  LDL.LU R26, [R1+0x14b4] ;  /* 0x0014b400011a7983 */ /* 0x001ea80000300800 */
[----:B------:R-:W3:Y:S04]  /*104e0*/  LDL.LU R6, [R1+0x4] ;  /* 0x0000040001067983 */ /* 0x000ee80000300800 */
[----:B------:R-:W4:Y:S04]  /*104f0*/  LDL R7, [R1+0x77c] ;  /* 0x00077c0001077983 */ /* 0x000f280000100800 */
[----:B---3--:R0:W-:Y:S04]  /*10500*/  STS.U16 [R27+0x8f00], R6 ;  /* 0x008f00061b007388 */ /* 0x0081e80000000400 */
[----:B0-----:R-:W3:Y:S01]  /*10510*/  LDL.LU R27, [R1+0x14b0] ;  /* 0x0014b000011b7983 */ /* 0x001ee20000300800 */
[----:B----4-:R-:W-:-:S05]  /*10520*/  IADD3 R6, P1, R7, R2, RZ ;  /* 0x0000000207067210 */ /* 0x010fca0007f3e0ff */
[----:B------:R-:W-:Y:S02]  /*10530*/  IMAD.X R7, R9, 0x1, R0, P1 ;  /* 0x0000000109077824 */ /* 0x000fe400008e0600 */
[----:B------:R-:W4:Y:S01]  /*10540*/  LDL R9, [R1+0x61c] ;  /* 0x00061c0001097983 */ /* 0x000f220000100800 */
[----:B---3--:R-:W-:-:S06]  /*10550*/  PRMT R27, RZ, 0x7610, R27 ;  /* 0x00007610ff1b7816 */ /* 0x008fcc000000001b */
[----:B------:R-:W3:Y:S04]  /*10560*/  @!P0 LDG.E.U16 R27, [R6.64] ;  /* 0x00000006061b8981 */ /* 0x000ee8000c1e1500 */
[----:B---3--:R0:W-:Y:S04]  /*10570*/  STL [R1+0x20], R27 ;  /* 0x0000201b01007387 */ /* 0x0081e80000100800 */
[----:B0-----:R-:W3:Y:S04]  /*10580*/  LDL.LU R27, [R1+0x14ac] ;  /* 0x0014ac00011b7983 */ /* 0x001ee80000300800 */
        /* <DEDUP_REMOVED lines=14> */
[----:B0-----:R-:W2:Y:S01]  /*10670*/  LDL R7, [R1+0x76c] ;  /* 0x00076c0001077983 */ /* 0x001ea20000100800 */
[----:B------:R-:W-:Y:S02]  /*10680*/  PRMT R16, RZ, 0x7610, R16 ;  /* 0x00007610ff107816 */ /* 0x000fe40000000010 */
[----:B--2---:R-:W-:-:S05]  /*10690*/  IADD3 R6, P1, R7, R2, RZ ;  /* 0x0000000207067210 */ /* 0x004fca0007f3e0ff */
[----:B----4-:R-:W-:-:S05]  /*106a0*/  IMAD.X R7, R9, 0x1, R0, P1 ;  /* 0x0000000109077824 */ /* 0x010fca00008e0600 */
[----:B------:R-:W2:Y:S04]  /*106b0*/  @!P0 LDG.E.U16 R16, [R6.64] ;  /* 0x0000000606108981 */ /* 0x000ea8000c1e1500 */
[----:B------:R0:W-:Y:S04]  /*106c0*/  STL [R1+0x14], R5 ;  /* 0x0000140501007387 */ /* 0x0001e80000100800 */
[----:B0-----:R-:W4:Y:S04]  /*106d0*/  LDL R5, [R1+0x528] ;  /* 0x0005280001057983 */ /* 0x001f280000100800 */
[----:B--2---:R-:W-:Y:S04]  /*106e0*/  STL [R1+0x1480], R16 ;  /* 0x0014801001007387 */ /* 0x004fe80000100800 */
[----:B------:R-:W-:Y:S04]  /*106f0*/  STL [R1+0x1484], R16 ;  /* 0x0014841001007387 */ /* 0x000fe80000100800 */
[----:B------:R-:W-:Y:S04]  /*10700*/  STL [R1+0x1488], R16 ;  /* 0x0014881001007387 */ /* 0x000fe80000100800 */
[----:B------:R-:W2:Y:S01]  /*10710*/  LDL R9, [R1+0x768] ;  /* 0x0007680001097983 */ /* 0x000ea20000100800 */
[----:B------:R-:W-:-:S02]  /*10720*/  IADD3 R8, P1, R8, R2, RZ ;  /* 0x0000000208087210 */ /* 0x000fc40007f3e0ff */
[----:B------:R-:W-:-:S03]  /*10730*/  PRMT R7, RZ, 0x7610, R7 ;  /* 0x00007610ff077816 */ /* 0x000fc60000000007 */
[----:B--2---:R-:W-:-:S05]  /*10740*/  IMAD.X R9, R9, 0x1, R0, P1 ;  /* 0x0000000109097824 */ /* 0x004fca00008e0600 */
[----:B------:R0:W2:Y:S04]  /*10750*/  @!P0 LDG.E.U16 R7, [R8.64] ;  /* 0x0000000608078981 */ /* 0x0000a8000c1e1500 */
[----:B0-----:R-:W3:Y:S04]  /*10760*/  LDL R9, [R1+0x610] ;  /* 0x0006100001097983 */ /* 0x001ee80000100800 */
[----:B------:R0:W-:Y:S02]  /*10770*/  STS.U16 [R3+0x800], R18 ;  /* 0x0008001203007388 */ /* 0x0001e40000000400 */
[----:B0-----:R-:W-:-:S02]  /*10780*/  PRMT R18, RZ, 0x7610, R18 ;  /* 0x00007610ff127816 */ /* 0x001fc40000000012 */
[----:B--2---:R-:W-:Y:S01]  /*10790*/  STL [R1+0x147c], R7 ;  /* 0x00147c0701007387 */ /* 0x004fe20000100800 */
[----:B---3--:R-:W-:-:S05]  /*107a0*/  IADD3 R8, P1, R9, R2, RZ ;  /* 0x0000000209087210 */ /* 0x008fca0007f3e0ff */
[----:B----4-:R-:W-:Y:S02]  /*107b0*/  IMAD.X R9, R5, 0x1, R0, P1 ;  /* 0x0000000105097824 */ /* 0x010fe400008e0600 */
[----:B------:R-:W2:Y:S04]  /*107c0*/  LDL R5, [R1+0x520] ;  /* 0x0005200001057983 */ /* 0x000ea80000100800 */
[----:B------:R0:W3:Y:S04]  /*107d0*/  @!P0 LDG.E.U16 R18, [R8.64] ;  /* 0x0000000608128981 */ /* 0x0000e8000c1e1500 */
[----:B0-----:R-:W4:Y:S04]  /*107e0*/  LDL R9, [R1+0x75c] ;  /* 0x00075c0001097983 */ /* 0x001f280000100800 */
[----:B---3--:R-:W-:Y:S01]  /*107f0*/  STL [R1+0x1478], R18 ;  /* 0x0014781201007387 */ /* 0x008fe20000100800 */
[----:B----4-:R-:W-:-:S03]  /*10800*/  IADD3 R8, P1, R9, R2, RZ ;  /* 0x0000000209087210 */ /* 0x010fc60007f3e0ff */
[----:B------:R-:W3:Y:S04]  /*10810*/  LDL R9, [R1+0x60c] ;  /* 0x00060c0001097983 */ /* 0x000ee80000100800 */
[----:B------:R0:W-:Y:S02]  /*10820*/  STS.U16 [R3+0xa00], R20 ;  /* 0x000a001403007388 */ /* 0x0001e40000000400 */
[----:B0-----:R-:W-:Y:S01]  /*10830*/  PRMT R20, RZ, 0x7610, R20 ;  /* 0x00007610ff147816 */ /* 0x001fe20000000014 */
[----:B---3--:R-:W-:-:S05]  /*10840*/  IMAD.X R9, R9, 0x1, R0, P1 ;  /* 0x0000000109097824 */ /* 0x008fca00008e0600 */
[----:B------:R0:W3:Y:S04]  /*10850*/  @!P0 LDG.E.U16 R20, [R8.64] ;  /* 0x0000000608148981 */ /* 0x0000e8000c1e1500 */
[----:B0-----:R-:W4:Y:S02]  /*10860*/  LDL R9, [R1+0x874] ;  /* 0x0008740001097983 */ /* 0x001f240000100800 */
[----:B----4-:R-:W-:Y:S02]  /*10870*/  IADD3 R8, P1, R9, R2, RZ ;  /* 0x0000000209087210 */ /* 0x010fe40007f3e0ff */
[----:B------:R-:W4:Y:S04]  /*10880*/  LDL R9, [R1+0x758] ;  /* 0x0007580001097983 */ /* 0x000f280000100800 */
[----:B------:R0:W-:Y:S02]  /*10890*/  STS.U16 [R3+0xc00], R22 ;  /* 0x000c001603007388 */ /* 0x0001e40000000400 */
[----:B0-----:R-:W-:Y:S01]  /*108a0*/  PRMT R22, RZ, 0x7610, R22 ;  /* 0x00007610ff167816 */ /* 0x001fe20000000016 */
[----:B----4-:R-:W-:-:S05]  /*108b0*/  IMAD.X R9, R9, 0x1, R0, P1 ;  /* 0x0000000109097824 */ /* 0x010fca00008e0600 */
[----:B------:R0:W4:Y:S04]  /*108c0*/  @!P0 LDG.E.U16 R22, [R8.64] ;  /* 0x0000000608168981 */ /* 0x000128000c1e1500 */
[----:B0-----:R-:W2:Y:S04]  /*108d0*/  LDL R9, [R1+0x600] ;  /* 0x0006000001097983 */ /* 0x001ea80000100800 */
[----:B------:R0:W-:Y:S02]  /*108e0*/  STS.U16 [R3+0xe00], R21 ;  /* 0x000e001503007388 */ /* 0x0001e40000000400 */
[----:B0-----:R-:W-:-:S02]  /*108f0*/  PRMT R21, RZ, 0x7610, R21 ;  /* 0x00007610ff157816 */ /* 0x001fc40000000015 */
[----:B----4-:R-:W-:Y:S01]  /*10900*/  STL [R1+0x1474], R22 ;  /* 0x0014741601007387 */ /* 0x010fe20000100800 */
[----:B--2---:R-:W-:-:S05]  /*10910*/  IADD3 R8, P1, R9, R2, RZ ;  /* 0x0000000209087210 */ /* 0x004fca0007f3e0ff */
[----:B------:R-:W-:Y:S02]  /*10920*/  IMAD.X R9, R5, 0x1, R0, P1 ;  /* 0x0000000105097824 */ /* 0x000fe400008e0600 */
[----:B------:R-:W2:Y:S04]  /*10930*/  LDL R5, [R1+0x5f0] ;  /* 0x0005f00001057983 */ /* 0x000ea80000100800 */
[----:B------:R0:W4:Y:S04]  /*10940*/  @!P0 LDG.E.U16 R21, [R8.64] ;  /* 0x0000000608158981 */ /* 0x000128000c1e1500 */
[----:B0-----:R-:W2:Y:S04]  /*10950*/  LDL R9, [R1+0x74c] ;  /* 0x00074c0001097983 */ /* 0x001ea80000100800 */
[----:B----4-:R-:W-:Y:S01]  /*10960*/  STL [R1+0x1470], R21 ;  /* 0x0014701501007387 */ /* 0x010fe20000100800 */
[----:B--2---:R-:W-:-:S03]  /*10970*/  IADD3 R8, P1, R9, R2, RZ ;  /* 0x0000000209087210 */ /* 0x004fc60007f3e0ff */
[----:B------:R-:W2:Y:S04]  /*10980*/  LDL R9, [R1+0x5fc] ;  /* 0x0005fc0001097983 */ /* 0x000ea80000100800 */
[----:B------:R0:W-:Y:S02]  /*10990*/  STS.U16 [R3+0x1000], R19 ;  /* 0x0010001303007388 */ /* 0x0001e40000000400 */
[----:B0-----:R-:W-:Y:S01]  /*109a0*/  PRMT R19, RZ, 0x7610, R19 ;  /* 0x00007610ff137816 */ /* 0x001fe20000000013 */
[----:B--2---:R-:W-:-:S05]  /*109b0*/  IMAD.X R9, R9, 0x1, R0, P1 ;  /* 0x0000000109097824 */ /* 0x004fca00008e0600 */
[----:B------:R0:W2:Y:S04]  /*109c0*/  @!P0 LDG.E.U16 R19, [R8.64] ;  /* 0x0000000608138981 */ /* 0x0000a8000c1e1500 */
[----:B0-----:R-:W4:Y:S04]  /*109d0*/  LDL R9, [R1+0x86c] ;  /* 0x00086c0001097983 */ /* 0x001f280000100800 */
[----:B--2---:R-:W-:Y:S01]  /*109e0*/  STL [R1+0x146c], R19 ;  /* 0x00146c1301007387 */ /* 0x004fe20000100800 */
[----:B----4-:R-:W-:-:S03]  /*109f0*/  IADD3 R8, P1, R9, R2, RZ ;  /* 0x0000000209087210 */ /* 0x010fc60007f3e0ff */
[----:B------:R-:W2:Y:S04]  /*10a00*/  LDL R9, [R1+0x748] ;  /* 0x0007480001097983 */ /* 0x000ea80000100800 */
[----:B------:R0:W-:Y:S02]  /*10a10*/  STS.U16 [R3+0x1200], R17 ;  /* 0x0012001103007388 */ /* 0x0001e40000000400 */
[----:B0-----:R-:W-:Y:S01]  /*10a20*/  PRMT R17, RZ, 0x7610, R17 ;  /* 0x00007610ff117816 */ /* 0x001fe20000000011 */
[----:B--2---:R-:W-:-:S05]  /*10a30*/  IMAD.X R9, R9, 0x1, R0, P1 ;  /* 0x0000000109097824 */ /* 0x004fca00008e0600 */
[----:B------:R0:W2:Y:S04]  /*10a40*/  @!P0 LDG.E.U16 R17, [R8.64] ;  /* 0x0000000608118981 */ /* 0x0000a8000c1e1500 */
[----:B0-----:R-:W4:Y:S04]  /*10a50*/  LDL R9, [R1+0x518] ;  /* 0x0005180001097983 */ /* 0x001f280000100800 */
[----:B------:R0:W-:Y:S04]  /*10a60*/  STS.U16 [R3+0x1400], R4 ;  /* 0x0014000403007388 */ /* 0x0001e80000000400 */
[----:B------:R1:W-:Y:S01]  /*10a70*/  STS.U16 [R3+0x600], R23 ;  /* 0x0006001703007388 */ /* 0x0003e20000000400 */
[----:B0-----:R-:W-:-:S02]  /*10a80*/  IADD3 R4, P1, R5, R2, RZ ;  /* 0x0000000205047210 */ /* 0x001fc40007f3e0ff */
[----:B-1----:R-:W-:Y:S01]  /*10a90*/  PRMT R23, RZ, 0x7610, R23 ;  /* 0x00007610ff177816 */ /* 0x002fe20000000017 */
[----:B--2---:R-:W-:Y:S02]  /*10aa0*/  STL [R1+0x1468], R17 ;  /* 0x0014681101007387 */ /* 0x004fe40000100800 */
[----:B----4-:R-:W-:Y:S02]  /*10ab0*/  IMAD.X R5, R9, 0x1, R0, P1 ;  /* 0x0000000109057824 */ /* 0x010fe400008e0600 */
[----:B------:R-:W2:Y:S04]  /*10ac0*/  LDL.LU R9, [R1+0x3c] ;  /* 0x00003c0001097983 */ /* 0x000ea80000300800 */
[----:B------:R0:W4:Y:S04]  /*10ad0*/  @!P0 LDG.E.U16 R23, [R4.64] ;  /* 0x0000000604178981 */ /* 0x000128000c1e1500 */
[----:B0-----:R-:W2:Y:S04]  /*10ae0*/  LDL.LU R4, [R1+0x10] ;  /* 0x0000100001047983 */ /* 0x001ea80000300800 */
[----:B------:R-:W3:Y:S04]  /*10af0*/  LDL R5, [R1+0x73c] ;  /* 0x00073c0001057983 */ /* 0x000ee80000100800 */
[----:B----4-:R-:W-:Y:S04]  /*10b00*/  STL [R1+0x1464], R23 ;  /* 0x0014641701007387 */ /* 0x010fe80000100800 */
[----:B--2---:R3:W-:Y:S02]  /*10b10*/  STS.U16 [R3+0x1600], R4 ;  /* 0x0016000403007388 */ /* 0x0047e40000000400 */
[----:B---3--:R-:W-:-:S02]  /*10b20*/  IADD3 R4, P1, R5, R2, RZ ;  /* 0x0000000205047210 */ /* 0x008fc40007f3e0ff */
[----:B------:R-:W2:Y:S01]  /*10b30*/  LDL R5, [R1+0x5ec] ;  /* 0x0005ec0001057983 */ /* 0x000ea20000100800 */
[----:B------:R-:W-:Y:S02]  /*10b40*/  PRMT R8, RZ, 0x7610, R8 ;  /* 0x00007610ff087816 */ /* 0x000fe40000000008 */
[----:B--2---:R-:W-:-:S05]  /*10b50*/  IMAD.X R5, R5, 0x1, R0, P1 ;  /* 0x0000000105057824 */ /* 0x004fca00008e0600 */
[----:B------:R0:W2:Y:S04]  /*10b60*/  @!P0 LDG.E.U16 R8, [R4.64] ;  /* 0x0000000604088981 */ /* 0x0000a8000c1e1500 */
[----:B0-----:R-:W3:Y:S04]  /*10b70*/  LDL.LU R4, [R1+0x1c] ;  /* 0x00001c0001047983 */ /* 0x001ee80000300800 */
[----:B------:R-:W4:Y:S04]  /*10b80*/  LDL R5, [R1+0x864] ;  /* 0x0008640001057983 */ /* 0x000f280000100800 */
[----:B--2---:R0:W-:Y:S04]  /*10b90*/  STL [R1+0x10], R8 ;  /* 0x0000100801007387 */ /* 0x0041e80000100800 */
[----:B---3--:R4:W-:Y:S01]  /*10ba0*/  STS.U16 [R3+0x1800], R4 ;  /* 0x0018000403007388 */ /* 0x0089e20000000400 */
[----:B------:R-:W-:-:S03]  /*10bb0*/  PRMT R13, RZ, 0x7610, R13 ;  /* 0x00007610ff0d7816 */ /* 0x000fc6000000000d */
[----:B0-----:R-:W2:Y:S01]  /*10bc0*/  LDL R8, [R1+0x85c] ;  /* 0x00085c0001087983 */ /* 0x001ea20000100800 */
[----:B----4-:R-:W-:-:S03]  /*10bd0*/  IADD3 R4, P1, R5, R2, RZ ;  /* 0x0000000205047210 */ /* 0x010fc60007f3e0ff */
[----:B------:R-:W3:Y:S02]  /*10be0*/  LDL R5, [R1+0x738] ;  /* 0x0007380001057983 */ /* 0x000ee40000100800 */
[----:B---3--:R-:W-:-:S05]  /*10bf0*/  IMAD.X R5, R5, 0x1, R0, P1 ;  /* 0x0000000105057824 */ /* 0x008fca00008e0600 */
[----:B------:R-:W3:Y:S04]  /*10c00*/  @!P0 LDG.E.U16 R13, [R4.64] ;  /* 0x00000006040d8981 */ /* 0x000ee8000c1e1500 */
[----:B---3--:R0:W-:Y:S04]  /*10c10*/  STL [R1+0xc], R13 ;  /* 0x00000c0d01007387 */ /* 0x0081e80000100800 */
[----:B0-----:R-:W3:Y:S04]  /*10c20*/  LDL.LU R13, [R1+0x14a4] ;  /* 0x0014a400010d7983 */ /* 0x001ee80000300800 */
[----:B------:R-:W4:Y:S04]  /*10c30*/  LDL.LU R4, [R1+0x24] ;  /* 0x0000240001047983 */ /* 0x000f280000300800 */
[----:B------:R-:W2:Y:S04]  /*10c40*/  LDL R5, [R1+0x5e0] ;  /* 0x0005e00001057983 */ /* 0x000ea80000100800 */
[----:B----4-:R2:W-:Y:S02]  /*10c50*/  STS.U16 [R3+0x1a00], R4 ;  /* 0x001a000403007388 */ /* 0x0105e40000000400 */
[----:B--2---:R-:W-:-:S02]  /*10c60*/  IADD3 R4, P1, R5, R2, RZ ;  /* 0x0000000205047210 */ /* 0x004fc40007f3e0ff */
[----:B------:R-:W2:Y:S01]  /*10c70*/  LDL R5, [R1+0x510] ;  /* 0x0005100001057983 */ /* 0x000ea20000100800 */
[----:B---3--:R-:W-:Y:S02]  /*10c80*/  PRMT R13, RZ, 0x7610, R13 ;  /* 0x00007610ff0d7816 */ /* 0x008fe4000000000d */
[----:B--2---:R-:W-:-:S05]  /*10c90*/  IMAD.X R5, R5, 0x1, R0, P1 ;  /* 0x0000000105057824 */ /* 0x004fca00008e0600 */
[----:B------:R-:W2:Y:S04]  /*10ca0*/  @!P0 LDG.E.U16 R13, [R4.64] ;  /* 0x00000006040d8981 */ /* 0x000ea8000c1e1500 */
[----:B--2---:R0:W-:Y:S04]  /*10cb0*/  STL [R1+0x8], R13 ;  /* 0x0000080d01007387 */ /* 0x0041e80000100800 */
[----:B0-----:R-:W2:Y:S04]  /*10cc0*/  LDL.LU R13, [R1+0x14a0] ;  /* 0x0014a000010d7983 */ /* 0x001ea80000300800 */
[----:B------:R-:W3:Y:S04]  /*10cd0*/  LDL.LU R4, [R1+0x2c] ;  /* 0x00002c0001047983 */ /* 0x000ee80000300800 */
[----:B------:R-:W4:Y:S04]  /*10ce0*/  LDL R5, [R1+0x72c] ;  /* 0x00072c0001057983 */ /* 0x000f280000100800 */
[----:B---3--:R4:W-:Y:S02]  /*10cf0*/  STS.U16 [R3+0x1c00], R4 ;  /* 0x001c000403007388 */ /* 0x0089e40000000400 */
[----:B----4-:R-:W-:-:S02]  /*10d00*/  IADD3 R4, P1, R5, R2, RZ ;  /* 0x0000000205047210 */ /* 0x010fc40007f3e0ff */
[----:B------:R-:W3:Y:S01]  /*10d10*/  LDL R5, [R1+0x5dc] ;  /* 0x0005dc0001057983 */ /* 0x000ee20000100800 */
[----:B--2---:R-:W-:Y:S02]  /*10d20*/  PRMT R13, RZ, 0x7610, R13 ;  /* 0x00007610ff0d7816 */ /* 0x004fe4000000000d */
[----:B---3--:R-:W-:-:S05]  /*10d30*/  IMAD.X R5, R5, 0x1, R0, P1 ;  /* 0x0000000105057824 */ /* 0x008fca00008e0600 */
[----:B------:R-:W2:Y:S04]  /*10d40*/  @!P0 LDG.E.U16 R13, [R4.64] ;  /* 0x00000006040d8981 */ /* 0x000ea8000c1e1500 */
[----:B--2---:R0:W-:Y:S04]  /*10d50*/  STL [R1+0x4], R13 ;  /* 0x0000040d01007387 */ /* 0x0041e80000100800 */
[----:B0-----:R-:W2:Y:S04]  /*10d60*/  LDL.LU R13, [R1+0x149c] ;  /* 0x00149c00010d7983 */ /* 0x001ea80000300800 */
[----:B------:R-:W3:Y:S01]  /*10d70*/  LDL.LU R5, [R1+0x34] ;  /* 0x0000340001057983 */ /* 0x000ee20000300800 */
[----:B------:R-:W-:-:S03]  /*10d80*/  IADD3 R4, P1, R8, R2, RZ ;  /* 0x0000000208047210 */ /* 0x000fc60007f3e0ff */
[----:B------:R-:W4:Y:S04]  /*10d90*/  LDL R8, [R1+0x5cc] ;  /* 0x0005cc0001087983 */ /* 0x000f280000100800 */
[----:B---3--:R0:W-:Y:S04]  /*10da0*/  STS.U16 [R3+0x1e00], R5 ;  /* 0x001e000503007388 */ /* 0x0081e80000000400 */
[----:B0-----:R-:W3:Y:S01]  /*10db0*/  LDL R5, [R1+0x728] ;  /* 0x0007280001057983 */ /* 0x001ee20000100800 */
[----:B--2---:R-:W-:Y:S01]  /*10dc0*/  PRMT R13, RZ, 0x7610, R13 ;  /* 0x00007610ff0d7816 */ /* 0x004fe2000000000d */
[----:B---3--:R-:W-:-:S05]  /*10dd0*/  IMAD.X R5, R5, 0x1, R0, P1 ;  /* 0x0000000105057824 */ /* 0x008fca00008e0600 */
[----:B------:R-:W2:Y:S04]  /*10de0*/  @!P0 LDG.E.U16 R13, [R4.64] ;  /* 0x00000006040d8981 */ /* 0x000ea8000c1e1500 */
[----:B--2---:R0:W-:Y:S04]  /*10df0*/  STL [R1], R13 ;  /* 0x0000000d01007387 */ /* 0x0041e80000100800 */
[----:B0-----:R-:W2:Y:S04]  /*10e00*/  LDL.LU R13, [R1+0x1498] ;  /* 0x00149800010d7983 */ /* 0x001ea80000300800 */
[----:B------:R-:W3:Y:S04]  /*10e10*/  LDL R5, [R1+0x5d0] ;  /* 0x0005d00001057983 */ /* 0x000ee80000100800 */
[----:B------:R0:W-:Y:S04]  /*10e20*/  STS.U16 [R3+0x2000], R9 ;  /* 0x0020000903007388 */ /* 0x0001e80000000400 */
[----:B0-----:R-:W2:Y:S01]  /*10e30*/  LDL.LU R9, [R1+0x5c] ;  /* 0x00005c0001097983 */ /* 0x001ea20000300800 */
[----:B---3--:R-:W-:-:S03]  /*10e40*/  IADD3 R4, P1, R5, R2, RZ ;  /* 0x0000000205047210 */ /* 0x008fc60007f3e0ff */
[----:B------:R-:W3:Y:S04]  /*10e50*/  LDL R5, [R1+0x508] ;  /* 0x0005080001057983 */ /* 0x000ee80000100800 */
[----:B------:R0:W-:Y:S02]  /*10e60*/  STS.U16 [R3], R27 ;  /* 0x0000001b03007388 */ /* 0x0001e40000000400 */
[----:B0-----:R-:W-:Y:S01]  /*10e70*/  PRMT R27, RZ, 0x7610, R27 ;  /* 0x00007610ff1b7816 */ /* 0x001fe2000000001b */
[----:B---3--:R-:W-:-:S05]  /*10e80*/  IMAD.X R5, R5, 0x1, R0, P1 ;  /* 0x0000000105057824 */ /* 0x008fca00008e0600 */
[----:B------:R0:W3:Y:S04]  /*10e90*/  @!P0 LDG.E.U16 R27, [R4.64] ;  /* 0x00000006041b8981 */ /* 0x0000e8000c1e1500 */
[----:B0-----:R-:W2:Y:S04]  /*10ea0*/  LDL.LU R4, [R1+0x44] ;  /* 0x0000440001047983 */ /* 0x001ea80000300800 */
[----:B------:R-:W4:Y:S04]  /*10eb0*/  LDL R5, [R1+0x71c] ;  /* 0x00071c0001057983 */ /* 0x000f280000100800 */
[----:B------:R0:W-:Y:S02]  /*10ec0*/  STS.U16 [R3+0x200], R26 ;  /* 0x0002001a03007388 */ /* 0x0001e40000000400 */
[----:B0-----:R-:W-:-:S02]  /*10ed0*/  PRMT R26, RZ, 0x7610, R26 ;  /* 0x00007610ff1a7816 */ /* 0x001fc4000000001a */
[----:B---3--:R-:W-:Y:S04]  /*10ee0*/  STL [R1+0x1450], R27 ;  /* 0x0014501b01007387 */ /* 0x008fe80000100800 */
[----:B--2---:R4:W-:Y:S04]  /*10ef0*/  STS.U16 [R3+0x2200], R4 ;  /* 0x0022000403007388 */ /* 0x0049e80000000400 */
[----:B------:R-:W-:Y:S01]  /*10f00*/  STL [R1+0x1454], R27 ;  /* 0x0014541b01007387 */ /* 0x000fe20000100800 */
[----:B----4-:R-:W-:-:S03]  /*10f10*/  IADD3 R4, P1, R5, R2, RZ ;  /* 0x0000000205047210 */ /* 0x010fc60007f3e0ff */
[----:B------:R-:W-:Y:S02]  /*10f20*/  STL [R1+0x1458], R27 ;  /* 0x0014581b01007387 */ /* 0x000fe40000100800 */
[----:B------:R-:W-:Y:S02]  /*10f30*/  IMAD.X R5, R8, 0x1, R0, P1 ;  /* 0x0000000108057824 */ /* 0x000fe400008e0600 */
[----:B------:R-:W-:Y:S04]  /*10f40*/  STL [R1+0x145c], R27 ;  /* 0x00145c1b01007387 */ /* 0x000fe80000100800 */
[----:B------:R-:W-:Y:S04]  /*10f50*/  STL [R1+0x1460], R27 ;  /* 0x0014601b01007387 */ /* 0x000fe80000100800 */
[----:B------:R-:W2:Y:S04]  /*10f60*/  LDL R8, [R1+0x84c] ;  /* 0x00084c0001087983 */ /* 0x000ea80000100800 */
[----:B------:R0:W3:Y:S04]  /*10f70*/  @!P0 LDG.E.U16 R26, [R4.64] ;  /* 0x00000006041a8981 */ /* 0x0000e8000c1e1500 */
[----:B0-----:R-:W4:Y:S04]  /*10f80*/  LDL.LU R4, [R1+0x68] ;  /* 0x0000680001047983 */ /* 0x001f280000300800 */
[----:B------:R-:W2:Y:S04]  /*10f90*/  LDL R5, [R1+0x854] ;  /* 0x0008540001057983 */ /* 0x000ea80000100800 */
[----:B----4-:R2:W-:Y:S02]  /*10fa0*/  STS.U16 [R3+0x2400], R4 ;  /* 0x0024000403007388 */ /* 0x0105e40000000400 */
[----:B--2---:R-:W-:-:S02]  /*10fb0*/  IADD3 R4, P1, R5, R2, RZ ;  /* 0x0000000205047210 */ /* 0x004fc40007f3e0ff */
[----:B------:R-:W2:Y:S01]  /*10fc0*/  LDL R5, [R1+0x718] ;  /* 0x0007180001057983 */ /* 0x000ea20000100800 */
[----:B------:R-:W-:Y:S02]  /*10fd0*/  PRMT R25, RZ, 0x7610, R25 ;  /* 0x00007610ff197816 */ /* 0x000fe40000000019 */
[----:B--2---:R-:W-:-:S05]  /*10fe0*/  IMAD.X R5, R5, 0x1, R0, P1 ;  /* 0x0000000105057824 */ /* 0x004fca00008e0600 */
[----:B------:R0:W2:Y:S04]  /*10ff0*/  @!P0 LDG.E.U16 R25, [R4.64] ;  /* 0x0000000604198981 */ /* 0x0000a8000c1e1500 */
        /* <DEDUP_REMOVED lines=10> */
[----:B------:R0:W-:Y:S04]  /*110a0*/  STS.U16 [R3+0x2a00], R9 ;  /* 0x002a000903007388 */ /* 0x0001e80000000400 */
[----:B0-----:R-:W3:Y:S04]  /*110b0*/  LDL R9, [R1+0x708] ;  /* 0x0007080001097983 */ /* 0x001ee80000100800 */
[----:B----4-:R2:W-:Y:S02]  /*110c0*/  STS.U16 [R3+0x2800], R4 ;  /* 0x0028000403007388 */ /* 0x0105e40000000400 */
[----:B--2---:R-:W-:-:S02]  /*110d0*/  IADD3 R4, P1, R5, R2, RZ ;  /* 0x0000000205047210 */ /* 0x004fc40007f3e0ff */
[----:B------:R-:W2:Y:S01]  /*110e0*/  LDL R5, [R1+0x5bc] ;  /* 0x0005bc0001057983 */ /* 0x000ea20000100800 */
[----:B------:R-:W-:Y:S02]  /*110f0*/  PRMT R6, RZ, 0x7610, R6 ;  /* 0x00007610ff067816 */ /* 0x000fe40000000006 */
[----:B--2---:R-:W-:Y:S01]  /*11100*/  IMAD.X R5, R5, 0x1, R0, P1 ;  /* 0x0000000105057824 */ /* 0x004fe200008e0600 */
[----:B------:R-:W-:-:S04]  /*11110*/  IADD3 R8, P1, R8, R2, RZ ;  /* 0x0000000208087210 */ /* 0x000fc80007f3e0ff */
[----:B------:R0:W2:Y:S01]  /*11120*/  @!P0 LDG.E.U16 R6, [R4.64] ;  /* 0x0000000604068981 */ /* 0x0000a2000c1e1500 */
[----:B---3--:R-:W-:Y:S01]  /*11130*/  IMAD.X R9, R9, 0x1, R0, P1 ;  /* 0x0000000109097824 */ /* 0x008fe200008e0600 */
[----:B0-----:R-:W-:-:S06]  /*11140*/  PRMT R5, RZ, 0x7610, R5 ;  /* 0x00007610ff057816 */ /* 0x001fcc0000000005 */
        /* <DEDUP_REMOVED lines=9> */
[----:B0-----:R-:W4:Y:S02]  /*111e0*/  LDL R9, [R1+0x6fc] ;  /* 0x0006fc0001097983 */ /* 0x001f240000100800 */
[----:B----4-:R-:W-:Y:S02]  /*111f0*/  IADD3 R8, P1, R9, R2, RZ ;  /* 0x0000000209087210 */ /* 0x010fe40007f3e0ff */
[----:B------:R-:W4:Y:S04]  /*11200*/  LDL R9, [R1+0x5ac] ;  /* 0x0005ac0001097983 */ /* 0x000f280000100800 */
[----:B------:R0:W-:Y:S02]  /*11210*/  STS.U16 [R3+0x2e00], R13 ;  /* 0x002e000d03007388 */ /* 0x0001e40000000400 */
[----:B0-----:R-:W-:Y:S01]  /*11220*/  PRMT R13, RZ, 0x7610, R13 ;  /* 0x00007610ff0d7816 */ /* 0x001fe2000000000d */
[----:B----4-:R-:W-:-:S05]  /*11230*/  IMAD.X R9, R9, 0x1, R0, P1 ;  /* 0x0000000109097824 */ /* 0x010fca00008e0600 */
        /* <DEDUP_REMOVED lines=12> */
[----:B--2---:R-:W-:Y:S04]  /*11300*/  STL [R1+0x1444], R12 ;  /* 0x0014440c01007387 */ /* 0x004fe80000100800 */
[----:B---3--:R4:W-:Y:S02]  /*11310*/  STS.U16 [R3+0x3200], R8 ;  /* 0x0032000803007388 */ /* 0x0089e40000000400 */
[----:B----4-:R-:W-:-:S02]  /*11320*/  IADD3 R8, P1, R9, R2, RZ ;  /* 0x0000000209087210 */ /* 0x010fc40007f3e0ff */
[----:B------:R-:W2:Y:S01]  /*11330*/  LDL R9, [R1+0x4f0] ;  /* 0x0004f00001097983 */ /* 0x000ea20000100800 */
[----:B------:R-:W-:Y:S02]  /*11340*/  PRMT R11, RZ, 0x7610, R11 ;  /* 0x00007610ff0b7816 */ /* 0x000fe4000000000b */
[----:B--2---:R-:W-:-:S05]  /*11350*/  IMAD.X R9, R9, 0x1, R0, P1 ;  /* 0x0000000109097824 */ /* 0x004fca00008e0600 */
[----:B------:R0:W2:Y:S04]  /*11360*/  @!P0 LDG.E.U16 R11, [R8.64] ;  /* 0x00000006080b8981 */ /* 0x0000a8000c1e1500 */
[----:B0-----:R-:W3:Y:S04]  /*11370*/  LDL R9, [R1+0x6ec] ;  /* 0x0006ec0001097983 */ /* 0x001ee80000100800 */
[----:B--2---:R-:W-:Y:S04]  /*11380*/  STL [R1+0x1440], R11 ;  /* 0x0014400b01007387 */ /* 0x004fe80000100800 */
[----:B------:R-:W-:Y:S01]  /*11390*/  STL [R1+0x144c], R11 ;  /* 0x00144c0b01007387 */ /* 0x000fe20000100800 */
[----:B---3--:R-:W-:-:S03]  /*113a0*/  IADD3 R8, P1, R9, R2, RZ ;  /* 0x0000000209087210 */ /* 0x008fc60007f3e0ff */
[----:B------:R-:W2:Y:S04]  /*113b0*/  LDL R9, [R1+0x59c] ;  /* 0x00059c0001097983 */ /* 0x000ea80000100800 */
[----:B------:R0:W-:Y:S04]  /*113c0*/  STS.U16 [R3+0x400], R10 ;  /* 0x0004000a03007388 */ /* 0x0001e80000000400 */
[----:B------:R1:W-:Y:S01]  /*113d0*/  STS.U16 [R3+0x3400], R15 ;  /* 0x0034000f03007388 */ /* 0x0003e20000000400 */
[----:B0-----:R-:W-:-:S03]  /*113e0*/  PRMT R10, RZ, 0x7610, R10 ;  /* 0x00007610ff0a7816 */ /* 0x001fc6000000000a */
[----:B-1----:R-:W3:Y:S01]  /*113f0*/  LDL R15, [R1+0x83c] ;  /* 0x00083c00010f7983 */ /* 0x002ee20000100800 */
[----:B--2---:R-:W-:-:S05]  /*11400*/  IMAD.X R9, R9, 0x1, R0, P1 ;  /* 0x0000000109097824 */ /* 0x004fca00008e0600 */
[----:B------:R-:W2:Y:S04]  /*11410*/  @!P0 LDG.E.U16 R10, [R8.64] ;  /* 0x00000006080a8981 */ /* 0x000ea8000c1e1500 */
[----:B------:R3:W-:Y:S02]  /*11420*/  STS.U16 [R3+0x3600], R14 ;  /* 0x0036000e03007388 */ /* 0x0007e40000000400 */
[----:B---3--:R-:W-:Y:S02]  /*11430*/  IADD3 R14, P1, R15, R2, RZ ;  /* 0x000000020f0e7210 */ /* 0x008fe40007f3e0ff */
[----:B--2---:R-:W-:Y:S04]  /*11440*/  STL [R1+0x143c], R10 ;  /* 0x00143c0a01007387 */ /* 0x004fe80000100800 */
[----:B------:R-:W2:Y:S01]  /*11450*/  LDL R15, [R1+0x6e8] ;  /* 0x0006e800010f7983 */ /* 0x000ea20000100800 */
[----:B------:R-:W-:Y:S01]  /*11460*/  PRMT R9, RZ, 0x7610, R9 ;  /* 0x00007610ff097816 */ /* 0x000fe20000000009 */
        /* <DEDUP_REMOVED lines=19> */
[----:B------:R-:W2:Y:S04]  /*115a0*/  @!P0 LDG.E.U16 R29, [R14.64] ;  /* 0x000000060e1d8981 */ /* 0x000ea8000c1e1500 */
[----:B--2---:R0:W-:Y:S04]  /*115b0*/  STL [R1+0x80], R29 ;  /* 0x0000801d01007387 */ /* 0x0041e80000100800 */
[----:B0-----:R-:W2:Y:S04]  /*115c0*/  LDL.LU R29, [R1+0x1494] ;  /* 0x00149400011d7983 */ /* 0x001ea80000300800 */
[----:B------:R-:W3:Y:S04]  /*115d0*/  LDL R15, [R1+0x6d8] ;  /* 0x0006d800010f7983 */ /* 0x000ee80000100800 */
[----:B--2---:R0:W-:Y:S01]  /*115e0*/  STS.U16 [R3+0x3c00], R29 ;  /* 0x003c001d03007388 */ /* 0x0041e20000000400 */
[----:B---3--:R-:W-:-:S03]  /*115f0*/  IADD3 R14, P1, R15, R2, RZ ;  /* 0x000000020f0e7210 */ /* 0x008fc60007f3e0ff */
[----:B0-----:R-:W2:Y:S04]  /*11600*/  LDL.LU R29, [R1+0x584] ;  /* 0x00058400011d7983 */ /* 0x001ea80000300800 */
[----:B------:R-:W3:Y:S01]  /*11610*/  LDL R15, [R1+0x58c] ;  /* 0x00058c00010f7983 */ /* 0x000ee20000100800 */
[----:B------:R-:W-:Y:S01]  /*11620*/  PRMT R28, RZ, 0x7610, R28 ;  /* 0x00007610ff1c7816 */ /* 0x000fe2000000001c */
        /* <DEDUP_REMOVED lines=26> */
[----:B----4-:R2:W-:Y:S01]  /*117d0*/  STS.U16 [R3+0x4200], R14 ;  /* 0x0042000e03007388 */ /* 0x0105e20000000400 */
[----:B---3--:R-:W-:-:S02]  /*117e0*/  PRMT R16, RZ, 0x7610, R16 ;  /* 0x00007610ff107816 */ /* 0x008fc40000000010 */
[----:B--2---:R-:W-:-:S05]  /*117f0*/  IADD3 R14, P1, R15, R2, RZ ;  /* 0x000000020f0e7210 */ /* 0x004fca0007f3e0ff */
[----:B------:R-:W-:-:S05]  /*11800*/  IMAD.X R15, R29, 0x1, R0, P1 ;  /* 0x000000011d0f7824 */ /* 0x000fca00008e0600 */
[----:B------:R-:W2:Y:S04]  /*11810*/  @!P0 LDG.E.U16 R16, [R14.64] ;  /* 0x000000060e108981 */ /* 0x000ea8000c1e1500 */
[----:B------:R0:W-:Y:S04]  /*11820*/  STL [R1+0x9a4], R29 ;  /* 0x0009a41d01007387 */ /* 0x0001e80000100800 */
[----:B0-----:R-:W3:Y:S04]  /*11830*/  LDL.LU R29, [R1+0x810] ;  /* 0x00081000011d7983 */ /* 0x001ee80000300800 */
[----:B--2---:R0:W-:Y:S04]  /*11840*/  STL [R1+0x70], R16 ;  /* 0x0000701001007387 */ /* 0x0041e80000100800 */
[----:B0-----:R-:W2:Y:S04]  /*11850*/  LDL.LU R16, [R1+0x1484] ;  /* 0x0014840001107983 */ /* 0x001ea80000300800 */
[----:B------:R-:W4:Y:S04]  /*11860*/  LDL.LU R14, [R1+0x20] ;  /* 0x00002000010e7983 */ /* 0x000f280000300800 */
[----:B------:R-:W2:Y:S04]  /*11870*/  LDL R15, [R1+0x814] ;  /* 0x00081400010f7983 */ /* 0x000ea80000100800 */
[----:B----4-:R2:W-:Y:S02]  /*11880*/  STS.U16 [R3+0x4400], R14 ;  /* 0x0044000e03007388 */ /* 0x0105e40000000400 */
[----:B--2---:R-:W-:-:S02]  /*11890*/  IADD3 R14, P1, R15, R2, RZ ;  /* 0x000000020f0e7210 */ /* 0x004fc40007f3e0ff */
[----:B------:R-:W2:Y:S01]  /*118a0*/  LDL R15, [R1+0x6c4] ;  /* 0x0006c400010f7983 */ /* 0x000ea20000100800 */
[----:B------:R-:W-:Y:S02]  /*118b0*/  PRMT R16, RZ, 0x7610, R16 ;  /* 0x00007610ff107816 */ /* 0x000fe40000000010 */
[----:B--2---:R-:W-:-:S05]  /*118c0*/  IMAD.X R15, R15, 0x1, R0, P1 ;  /* 0x000000010f0f7824 */ /* 0x004fca00008e0600 */
[----:B------:R-:W2:Y:S04]  /*118d0*/  @!P0 LDG.E.U16 R16, [R14.64] ;  /* 0x000000060e108981 */ /* 0x000ea8000c1e1500 */
[----:B--2---:R0:W-:Y:S04]  /*118e0*/  STL [R1+0x6c], R16 ;  /* 0x00006c1001007387 */ /* 0x0041e80000100800 */
[----:B0-----:R-:W2:Y:S04]  /*118f0*/  LDL.LU R16, [R1+0x1480] ;  /* 0x0014800001107983 */ /* 0x001ea80000300800 */
[----:B------:R-:W4:Y:S01]  /*11900*/  LDL.LU R15, [R1+0x18] ;  /* 0x00001800010f7983 */ /* 0x000f220000300800 */
[----:B------:R-:W-:-:S02]  /*11910*/  IADD3 R14, P1, R28, R2, RZ ;  /* 0x000000021c0e7210 */ /* 0x000fc40007f3e0ff */
[----:B------:R-:W-:Y:S01]  /*11920*/  PRMT R12, RZ, 0x7610, R12 ;  /* 0x00007610ff0c7816 */ /* 0x000fe2000000000c */
[----:B------:R0:W-:Y:S04]  /*11930*/  STL [R1+0x9a8], R28 ;  /* 0x0009a81c01007387 */ /* 0x0001e80000100800 */
[----:B0-----:R-:W2:Y:S04]  /*11940*/  LDL.LU R28, [R1+0x6b8] ;  /* 0x0006b800011c7983 */ /* 0x001ea80000300800 */
[----:B---3--:R-:W-:Y:S04]  /*11950*/  STL [R1+0x9ac], R29 ;  /* 0x0009ac1d01007387 */ /* 0x008fe80000100800 */
[----:B----4-:R0:W-:Y:S02]  /*11960*/  STS.U16 [R3+0x4600], R15 ;  /* 0x0046000f03007388 */ /* 0x0101e40000000400 */
[----:B0-----:R-:W-:-:S02]  /*11970*/  IMAD.X R15, R29, 0x1, R0, P1 ;  /* 0x000000011d0f7824 */ /* 0x001fc400008e0600 */
[----:B------:R-:W3:Y:S04]  /*11980*/  LDL.LU R29, [R1+0x57c] ;  /* 0x00057c00011d7983 */ /* 0x000ee80000300800 */
[----:B------:R0:W4:Y:S04]  /*11990*/  @!P0 LDG.E.U16 R12, [R14.64] ;  /* 0x000000060e0c8981 */ /* 0x000128000c1e1500 */
[----:B0-----:R-:W4:Y:S01]  /*119a0*/  LDL.LU R15, [R1+0x14] ;  /* 0x00001400010f7983 */ /* 0x001f220000300800 */
[----:B--2---:R-:W-:-:S03]  /*119b0*/  IADD3 R14, P1, R28, R2, RZ ;  /* 0x000000021c0e7210 */ /* 0x004fc60007f3e0ff */
[----:B------:R0:W-:Y:S04]  /*119c0*/  STL [R1+0x9b0], R28 ;  /* 0x0009b01c01007387 */ /* 0x0001e80000100800 */
[----:B0-----:R-:W2:Y:S04]  /*119d0*/  LDL.LU R28, [R1+0x804] ;  /* 0x00080400011c7983 */ /* 0x001ea80000300800 */
[----:B---3--:R-:W-:Y:S04]  /*119e0*/  STL [R1+0x9b4], R29 ;  /* 0x0009b41d01007387 */ /* 0x008fe80000100800 */
[----:B----4-:R0:W-:Y:S02]  /*119f0*/  STS.U16 [R3+0x4800], R15 ;  /* 0x0048000f03007388 */ /* 0x0101e40000000400 */
[----:B0-----:R-:W-:-:S02]  /*11a00*/  IMAD.X R15, R29, 0x1, R0, P1 ;  /* 0x000000011d0f7824 */ /* 0x001fc400008e0600 */
[----:B------:R-:W3:Y:S01]  /*11a10*/  LDL.LU R29, [R1+0x6b4] ;  /* 0x0006b400011d7983 */ /* 0x000ee20000300800 */
[----:B------:R-:W-:-:S06]  /*11a20*/  PRMT R18, RZ, 0x7610, R18 ;  /* 0x00007610ff127816 */ /* 0x000fcc0000000012 */
[----:B------:R2:W4:Y:S01]  /*11a30*/  @!P0 LDG.E.U16 R18, [R14.64] ;  /* 0x000000060e128981 */ /* 0x000522000c1e1500 */
[----:B------:R-:W-:Y:S02]  /*11a40*/  PRMT R7, RZ, 0x7610, R7 ;  /* 0x00007610ff077816 */ /* 0x000fe40000000007 */
[----:B--2---:R-:W-:-:S05]  /*11a50*/  IADD3 R14, P1, R28, R2, RZ ;  /* 0x000000021c0e7210 */ /* 0x004fca0007f3e0ff */
[----:B---3--:R-:W-:-:S05]  /*11a60*/  IMAD.X R15, R29, 0x1, R0, P1 ;  /* 0x000000011d0f7824 */ /* 0x008fca00008e0600 */
[----:B------:R-:W2:Y:S04]  /*11a70*/  @!P0 LDG.E.U16 R7, [R14.64] ;  /* 0x000000060e078981 */ /* 0x000ea8000c1e1500 */
[----:B------:R0:W-:Y:S04]  /*11a80*/  STL [R1+0x9b8], R28 ;  /* 0x0009b81c01007387 */ /* 0x0001e80000100800 */
[----:B0-----:R-:W3:Y:S04]  /*11a90*/  LDL.LU R28, [R1+0x8c8] ;  /* 0x0008c800011c7983 */ /* 0x001ee80000300800 */
[----:B------:R0:W-:Y:S04]  /*11aa0*/  STL [R1+0x9bc], R29 ;  /* 0x0009bc1d01007387 */ /* 0x0001e80000100800 */
[----:B0-----:R-:W3:Y:S04]  /*11ab0*/  LDL.LU R29, [R1+0x800] ;  /* 0x00080000011d7983 */ /* 0x001ee80000300800 */
[----:B--2---:R0:W-:Y:S04]  /*11ac0*/  STL [R1+0x60], R7 ;  /* 0x0000600701007387 */ /* 0x0041e80000100800 */
[----:B0-----:R-:W2:Y:S01]  /*11ad0*/  LDL.LU R7, [R1+0x147c] ;  /* 0x00147c0001077983 */ /* 0x001ea20000300800 */
[----:B----4-:R-:W-:-:S03]  /*11ae0*/  IMAD.MOV.U32 R15, RZ, RZ, R18 ;  /* 0x000000ffff0f7224 */ /* 0x010fc600078e0012 */
[----:B------:R-:W4:Y:S01]  /*11af0*/  LDL.LU R18, [R1+0x1478] ;  /* 0x0014780001127983 */ /* 0x000f220000300800 */
[----:B---3--:R-:W-:-:S03]  /*11b00*/  IADD3 R14, P1, R28, R2, RZ ;  /* 0x000000021c0e7210 */ /* 0x008fc60007f3e0ff */
[----:B------:R0:W-:Y:S04]  /*11b10*/  STL [R1+0x9c0], R28 ;  /* 0x0009c01c01007387 */ /* 0x0001e80000100800 */
[----:B0-----:R-:W3:Y:S04]  /*11b20*/  LDL.LU R28, [R1+0x6a8] ;  /* 0x0006a800011c7983 */ /* 0x001ee80000300800 */
[----:B------:R-:W-:Y:S04]  /*11b30*/  STL [R1+0x9c4], R29 ;  /* 0x0009c41d01007387 */ /* 0x000fe80000100800 */
[----:B--2---:R0:W-:Y:S02]  /*11b40*/  STS.U16 [R3+0x4c00], R7 ;  /* 0x004c000703007388 */ /* 0x0041e40000000400 */
[----:B0-----:R-:W-:-:S02]  /*11b50*/  IMAD.MOV.U32 R7, RZ, RZ, R15 ;  /* 0x000000ffff077224 */ /* 0x001fc400078e000f */
[----:B------:R-:W-:Y:S02]  /*11b60*/  IMAD.X R15, R29, 0x1, R0, P1 ;  /* 0x000000011d0f7824 */ /* 0x000fe400008e0600 */
[----:B------:R-:W2:Y:S01]  /*11b70*/  LDL.LU R29, [R1+0x574] ;  /* 0x00057400011d7983 */ /* 0x000ea20000300800 */
[----:B------:R-:W-:-:S06]  /*11b80*/  PRMT R11, RZ, 0x7610, R11 ;  /* 0x00007610ff0b7816 */ /* 0x000fcc000000000b */
[----:B------:R3:W2:Y:S04]  /*11b90*/  @!P0 LDG.E.U16 R11, [R14.64] ;  /* 0x000000060e0b8981 */ /* 0x0006a8000c1e1500 */
[----:B------:R0:W-:Y:S01]  /*11ba0*/  STS.U16 [R3+0x4a00], R16 ;  /* 0x004a001003007388 */ /* 0x0001e20000000400 */
[----:B---3--:R-:W-:-:S03]  /*11bb0*/  IADD3 R14, P1, R28, R2, RZ ;  /* 0x000000021c0e7210 */ /* 0x008fc60007f3e0ff */
[----:B----4-:R-:W-:Y:S01]  /*11bc0*/  STL [R1+0x1430], R18 ;  /* 0x0014301201007387 */ /* 0x010fe20000100800 */
[----:B0-----:R-:W-:-:S03]  /*11bd0*/  PRMT R16, RZ, 0x7610, R16 ;  /* 0x00007610ff107816 */ /* 0x001fc60000000010 */
[----:B------:R0:W-:Y:S04]  /*11be0*/  STL [R1+0x9c8], R28 ;  /* 0x0009c81c01007387 */ /* 0x0001e80000100800 */
[----:B0-----:R-:W3:Y:S01]  /*11bf0*/  LDL.LU R28, [R1+0x8c0] ;  /* 0x0008c000011c7983 */ /* 0x001ee20000300800 */
[----:B--2---:R-:W-:-:S03]  /*11c00*/  IMAD.X R15, R29, 0x1, R0, P1 ;  /* 0x000000011d0f7824 */ /* 0x004fc600008e0600 */
[----:B------:R0:W-:Y:S04]  /*11c10*/  STL [R1+0x9cc], R29 ;  /* 0x0009cc1d01007387 */ /* 0x0001e80000100800 */
[----:B------:R1:W2:Y:S04]  /*11c20*/  @!P0 LDG.E.U16 R16, [R14.64] ;  /* 0x000000060e108981 */ /* 0x0002a8000c1e1500 */
[----:B0-----:R-:W4:Y:S04]  /*11c30*/  LDL.LU R29, [R1+0x7f0] ;  /* 0x0007f000011d7983 */ /* 0x001f280000300800 */
[----:B-1----:R-:W2:Y:S02]  /*11c40*/  LDL R15, [R1+0x7f4] ;  /* 0x0007f400010f7983 */ /* 0x002ea40000100800 */
[----:B--2---:R-:W-:-:S02]  /*11c50*/  IADD3 R14, P1, R15, R2, RZ ;  /* 0x000000020f0e7210 */ /* 0x004fc40007f3e0ff */
[----:B------:R-:W2:Y:S01]  /*11c60*/  LDL R15, [R1+0x6a4] ;  /* 0x0006a400010f7983 */ /* 0x000ea20000100800 */
[----:B------:R-:W-:Y:S02]  /*11c70*/  PRMT R22, RZ, 0x7610, R22 ;  /* 0x00007610ff167816 */ /* 0x000fe40000000016 */
[----:B--2---:R-:W-:-:S05]  /*11c80*/  IMAD.X R15, R15, 0x1, R0, P1 ;  /* 0x000000010f0f7824 */ /* 0x004fca00008e0600 */
[----:B------:R3:W2:Y:S02]  /*11c90*/  @!P0 LDG.E.U16 R22, [R14.64] ;  /* 0x000000060e168981 */ /* 0x0006a4000c1e1500 */
[----:B---3--:R-:W-:-:S05]  /*11ca0*/  IADD3 R14, P1, R28, R2, RZ ;  /* 0x000000021c0e7210 */ /* 0x008fca0007f3e0ff */
[----:B----4-:R-:W-:Y:S01]  /*11cb0*/  IMAD.X R15, R29, 0x1, R0, P1 ;  /* 0x000000011d0f7824 */ /* 0x010fe200008e0600 */
[----:B--2---:R0:W-:Y:S04]  /*11cc0*/  STL [R1+0x58], R22 ;  /* 0x0000581601007387 */ /* 0x0041e80000100800 */
[----:B0-----:R-:W2:Y:S04]  /*11cd0*/  LDL.LU R22, [R1+0x1474] ;  /* 0x0014740001167983 */ /* 0x001ea80000300800 */
[----:B------:R0:W-:Y:S04]  /*11ce0*/  STL [R1+0x9d0], R28 ;  /* 0x0009d01c01007387 */ /* 0x0001e80000100800 */
[----:B0-----:R-:W3:Y:S04]  /*11cf0*/  LDL.LU R28, [R1+0x698] ;  /* 0x00069800011c7983 */ /* 0x001ee80000300800 */
[----:B------:R0:W-:Y:S04]  /*11d00*/  STL [R1+0x9d4], R29 ;  /* 0x0009d41d01007387 */ /* 0x0001e80000100800 */
[----:B0-----:R-:W4:Y:S01]  /*11d10*/  LDL.LU R29, [R1+0x56c] ;  /* 0x00056c00011d7983 */ /* 0x001f220000300800 */
[----:B------:R-:W-:-:S06]  /*11d20*/  PRMT R21, RZ, 0x7610, R21 ;  /* 0x00007610ff157816 */ /* 0x000fcc0000000015 */
[----:B------:R3:W2:Y:S01]  /*11d30*/  @!P0 LDG.E.U16 R21, [R14.64] ;  /* 0x000000060e158981 */ /* 0x0006a2000c1e1500 */
[----:B------:R-:W-:Y:S02]  /*11d40*/  PRMT R19, RZ, 0x7610, R19 ;  /* 0x00007610ff137816 */ /* 0x000fe40000000013 */
[----:B---3--:R-:W-:-:S05]  /*11d50*/  IADD3 R14, P1, R28, R2, RZ ;  /* 0x000000021c0e7210 */ /* 0x008fca0007f3e0ff */
[----:B----4-:R-:W-:-:S05]  /*11d60*/  IMAD.X R15, R29, 0x1, R0, P1 ;  /* 0x000000011d0f7824 */ /* 0x010fca00008e0600 */
[----:B------:R-:W3:Y:S04]  /*11d70*/  @!P0 LDG.E.U16 R19, [R14.64] ;  /* 0x000000060e138981 */ /* 0x000ee8000c1e1500 */
[----:B--2---:R0:W-:Y:S04]  /*11d80*/  STL [R1+0x54], R21 ;  /* 0x0000541501007387 */ /* 0x0041e80000100800 */
[----:B0-----:R-:W2:Y:S04]  /*11d90*/  LDL.LU R21, [R1+0x1470] ;  /* 0x0014700001157983 */ /* 0x001ea80000300800 */
[----:B------:R0:W-:Y:S04]  /*11da0*/  STL [R1+0x9d8], R28 ;  /* 0x0009d81c01007387 */ /* 0x0001e80000100800 */
[----:B0-----:R-:W4:Y:S04]  /*11db0*/  LDL.LU R28, [R1+0x8b8] ;  /* 0x0008b800011c7983 */ /* 0x001f280000300800 */
[----:B------:R0:W-:Y:S04]  /*11dc0*/  STL [R1+0x9dc], R29 ;  /* 0x0009dc1d01007387 */ /* 0x0001e80000100800 */
[----:B0-----:R-:W2:Y:S04]  /*11dd0*/  LDL.LU R29, [R1+0x7e0] ;  /* 0x0007e000011d7983 */ /* 0x001ea80000300800 */
[----:B---3--:R0:W-:Y:S04]  /*11de0*/  STL [R1+0x50], R19 ;  /* 0x0000501301007387 */ /* 0x0081e80000100800 */
[----:B0-----:R-:W3:Y:S04]  /*11df0*/  LDL.LU R19, [R1+0x146c] ;  /* 0x00146c0001137983 */ /* 0x001ee80000300800 */
[----:B------:R-:W2:Y:S02]  /*11e00*/  LDL R15, [R1+0x7e4] ;  /* 0x0007e400010f7983 */ /* 0x000ea40000100800 */
[----:B--2---:R-:W-:-:S02]  /*11e10*/  IADD3 R14, P1, R15, R2, RZ ;  /* 0x000000020f0e7210 */ /* 0x004fc40007f3e0ff */
[----:B------:R-:W2:Y:S01]  /*11e20*/  LDL R15, [R1+0x694] ;  /* 0x00069400010f7983 */ /* 0x000ea20000100800 */
[----:B------:R-:W-:Y:S02]  /*11e30*/  PRMT R17, RZ, 0x7610, R17 ;  /* 0x00007610ff117816 */ /* 0x000fe40000000011 */
[----:B--2---:R-:W-:-:S05]  /*11e40*/  IMAD.X R15, R15, 0x1, R0, P1 ;  /* 0x000000010f0f7824 */ /* 0x004fca00008e0600 */
[----:B------:R4:W2:Y:S02]  /*11e50*/  @!P0 LDG.E.U16 R17, [R14.64] ;  /* 0x000000060e118981 */ /* 0x0008a4000c1e1500 */
[----:B----4-:R-:W-:-:S05]  /*11e60*/  IADD3 R14, P1, R28, R2, RZ ;  /* 0x000000021c0e7210 */ /* 0x010fca0007f3e0ff */
[----:B------:R-:W-:Y:S01]  /*11e70*/  IMAD.X R15, R29, 0x1, R0, P1 ;  /* 0x000000011d0f7824 */ /* 0x000fe200008e0600 */
[----:B--2---:R0:W-:Y:S04]  /*11e80*/  STL [R1+0x4c], R17 ;  /* 0x00004c1101007387 */ /* 0x0041e80000100800 */
[----:B0-----:R-:W2:Y:S04]  /*11e90*/  LDL.LU R17, [R1+0x1468] ;  /* 0x0014680001117983 */ /* 0x001ea80000300800 */
[----:B------:R0:W-:Y:S04]  /*11ea0*/  STL [R1+0x9e0], R28 ;  /* 0x0009e01c01007387 */ /* 0x0001e80000100800 */
[----:B0-----:R-:W4:Y:S04]  /*11eb0*/  LDL.LU R28, [R1+0x688] ;  /* 0x00068800011c7983 */ /* 0x001f280000300800 */
[----:B------:R0:W-:Y:S04]  /*11ec0*/  STL [R1+0x9e4], R29 ;  /* 0x0009e41d01007387 */ /* 0x0001e80000100800 */
[----:B0-----:R-:W2:Y:S01]  /*11ed0*/  LDL.LU R29, [R1+0x564] ;  /* 0x00056400011d7983 */ /* 0x001ea20000300800 */
[----:B------:R-:W-:-:S06]  /*11ee0*/  PRMT R23, RZ, 0x7610, R23 ;  /* 0x00007610ff177816 */ /* 0x000fcc0000000017 */
[----:B------:R4:W3:Y:S01]  /*11ef0*/  @!P0 LDG.E.U16 R23, [R14.64] ;  /* 0x000000060e178981 */ /* 0x0008e2000c1e1500 */
[----:B------:R-:W-:Y:S02]  /*11f00*/  PRMT R27, RZ, 0x7610, R27 ;  /* 0x00007610ff1b7816 */ /* 0x000fe4000000001b */
[----:B----4-:R-:W-:-:S05]  /*11f10*/  IADD3 R14, P1, R28, R2, RZ ;  /* 0x000000021c0e7210 */ /* 0x010fca0007f3e0ff */
[----:B--2---:R-:W-:-:S05]  /*11f20*/  IMAD.X R15, R29, 0x1, R0, P1 ;  /* 0x000000011d0f7824 */ /* 0x004fca00008e0600 */
[----:B------:R-:W2:Y:S04]  /*11f30*/  @!P0 LDG.E.U16 R27, [R14.64] ;  /* 0x000000060e1b8981 */ /* 0x000ea8000c1e1500 */
[----:B---3--:R0:W-:Y:S04]  /*11f40*/  STL [R1+0x48], R23 ;  /* 0x0000481701007387 */ /* 0x0081e80000100800 */
[----:B0-----:R-:W3:Y:S04]  /*11f50*/  LDL.LU R23, [R1+0x1464] ;  /* 0x0014640001177983 */ /* 0x001ee80000300800 */
[----:B------:R0:W-:Y:S04]  /*11f60*/  STL [R1+0x9e8], R28 ;  /* 0x0009e81c01007387 */ /* 0x0001e80000100800 */
[----:B0-----:R-:W4:Y:S04]  /*11f70*/  LDL.LU R28, [R1+0x7d4] ;  /* 0x0007d400011c7983 */ /* 0x001f280000300800 */
[----:B------:R0:W-:Y:S04]  /*11f80*/  STL [R1+0x9ec], R29 ;  /* 0x0009ec1d01007387 */ /* 0x0001e80000100800 */
[----:B0-----:R-:W3:Y:S04]  /*11f90*/  LDL.LU R29, [R1+0x684] ;  /* 0x00068400011d7983 */ /* 0x001ee80000300800 */
[----:B--2---:R0:W-:Y:S04]  /*11fa0*/  STL [R1+0x44], R27 ;  /* 0x0000441b01007387 */ /* 0x0041e80000100800 */
[----:B0-----:R-:W2:Y:S04]  /*11fb0*/  LDL.LU R27, [R1+0x1460] ;  /* 0x00146000011b7983 */ /* 0x001ea80000300800 */
[----:B------:R-:W3:Y:S01]  /*11fc0*/  LDL.LU R15, [R1+0x10] ;  /* 0x00001000010f7983 */ /* 0x000ee20000300800 */
[----:B----4-:R-:W-:-:S02]  /*11fd0*/  IADD3 R14, P1, R28, R2, RZ ;  /* 0x000000021c0e7210 */ /* 0x010fc40007f3e0ff */
[----:B--2---:R-:W-:Y:S01]  /*11fe0*/  PRMT R27, RZ, 0x7610, R27 ;  /* 0x00007610ff1b7816 */ /* 0x004fe2000000001b */
[----:B---3--:R0:W-:Y:S02]  /*11ff0*/  STS.U16 [R3+0x5c00], R15 ;  /* 0x005c000f03007388 */ /* 0x0081e40000000400 */
[----:B0-----:R-:W-:-:S05]  /*12000*/  IMAD.X R15, R29, 0x1, R0, P1 ;  /* 0x000000011d0f7824 */ /* 0x001fca00008e0600 */
[----:B------:R-:W2:Y:S04]  /*12010*/  @!P0 LDG.E.U16 R27, [R14.64] ;  /* 0x000000060e1b8981 */ /* 0x000ea8000c1e1500 */
[----:B------:R0:W-:Y:S04]  /*12020*/  STL [R1+0x9f0], R28 ;  /* 0x0009f01c01007387 */ /* 0x0001e80000100800 */
[----:B0-----:R-:W3:Y:S04]  /*12030*/  LDL.LU R28, [R1+0x8b0] ;  /* 0x0008b000011c7983 */ /* 0x001ee80000300800 */
[----:B------:R0:W-:Y:S04]  /*12040*/  STL [R1+0x9f4], R29 ;  /* 0x0009f41d01007387 */ /* 0x0001e80000100800 */
[----:B0-----:R-:W4:Y:S04]  /*12050*/  LDL.LU R29, [R1+0x7d0] ;  /* 0x0007d000011d7983 */ /* 0x001f280000300800 */
[----:B--2---:R0:W-:Y:S04]  /*12060*/  STL [R1+0x40], R27 ;  /* 0x0000401b01007387 */ /* 0x0041e80000100800 */
[----:B0-----:R-:W2:Y:S04]  /*12070*/  LDL.LU R27, [R1+0x145c] ;  /* 0x00145c00011b7983 */ /* 0x001ea80000300800 */
[----:B------:R-:W4:Y:S01]  /*12080*/  LDL.LU R15, [R1+0xc] ;  /* 0x00000c00010f7983 */ /* 0x000f220000300800 */
[----:B---3--:R-:W-:-:S02]  /*12090*/  IADD3 R14, P1, R28, R2, RZ ;  /* 0x000000021c0e7210 */ /* 0x008fc40007f3e0ff */
[----:B--2---:R-:W-:Y:S01]  /*120a0*/  PRMT R27, RZ, 0x7610, R27 ;  /* 0x00007610ff1b7816 */ /* 0x004fe2000000001b */
[----:B----4-:R0:W-:Y:S02]  /*120b0*/  STS.U16 [R3+0x5e00], R15 ;  /* 0x005e000f03007388 */ /* 0x0101e40000000400 */
        /* <DEDUP_REMOVED lines=20> */
[----:B------:R-:W2:Y:S04]  /*12200*/  LDL.LU R14, [R1+0x4] ;  /* 0x00000400010e7983 */ /* 0x000ea80000300800 */
[----:B------:R-:W3:Y:S04]  /*12210*/  LDL R15, [R1+0x7c4] ;  /* 0x0007c400010f7983 */ /* 0x000ee80000100800 */
[----:B--2---:R3:W-:Y:S02]  /*12220*/  STS.U16 [R3+0x6200], R14 ;  /* 0x0062000e03007388 */ /* 0x0047e40000000400 */
[----:B---3--:R-:W-:-:S02]  /*12230*/  IADD3 R14, P1, R15, R2, RZ ;  /* 0x000000020f0e7210 */ /* 0x008fc40007f3e0ff */
[----:B------:R-:W2:Y:S01]  /*12240*/  LDL R15, [R1+0x674] ;  /* 0x00067400010f7983 */ /* 0x000ea20000100800 */
[----:B------:R-:W-:Y:S02]  /*12250*/  PRMT R27, RZ, 0x7610, R27 ;  /* 0x00007610ff1b7816 */ /* 0x000fe4000000001b */
[----:B--2---:R-:W-:-:S05]  /*12260*/  IMAD.X R15, R15, 0x1, R0, P1 ;  /* 0x000000010f0f7824 */ /* 0x004fca00008e0600 */
[----:B------:R-:W2:Y:S04]  /*12270*/  @!P0 LDG.E.U16 R27, [R14.64] ;  /* 0x000000060e1b8981 */ /* 0x000ea8000c1e1500 */
[----:B--2---:R0:W-:Y:S04]  /*12280*/  STL [R1+0x34], R27 ;  /* 0x0000341b01007387 */ /* 0x0041e80000100800 */
[----:B0-----:R-:W2:Y:S04]  /*12290*/  LDL.LU R27, [R1+0x1450] ;  /* 0x00145000011b7983 */ /* 0x001ea80000300800 */
[----:B------:R-:W3:Y:S01]  /*122a0*/  LDL.LU R15, [R1] ;  /* 0x00000000010f7983 */ /* 0x000ee20000300800 */
[----:B------:R-:W-:-:S03]  /*122b0*/  IADD3 R14, P1, R28, R2, RZ ;  /* 0x000000021c0e7210 */ /* 0x000fc60007f3e0ff */
[----:B------:R0:W-:Y:S04]  /*122c0*/  STS.U16 [R3+0x5800], R17 ;  /* 0x0058001103007388 */ /* 0x0001e80000000400 */
[----:B------:R1:W-:Y:S01]  /*122d0*/  STL [R1+0xa08], R28 ;  /* 0x000a081c01007387 */ /* 0x0003e20000100800 */
[----:B0-----:R-:W-:-:S03]  /*122e0*/  PRMT R17, RZ, 0x7610, R17 ;  /* 0x00007610ff117816 */ /* 0x001fc60000000011 */
[----:B-1----:R-:W2:Y:S04]  /*122f0*/  LDL.LU R28, [R1+0x554] ;  /* 0x00055400011c7983 */ /* 0x002ea80000300800 */
[----:B----4-:R-:W-:Y:S04]  /*12300*/  STL [R1+0xa0c], R29 ;  /* 0x000a0c1d01007387 */ /* 0x010fe80000100800 */
[----:B---3--:R0:W-:Y:S02]  /*12310*/  STS.U16 [R3+0x6400], R15 ;  /* 0x0064000f03007388 */ /* 0x0081e40000000400 */
[----:B0-----:R-:W-:-:S02]  /*12320*/  IMAD.X R15, R29, 0x1, R0, P1 ;  /* 0x000000011d0f7824 */ /* 0x001fc400008e0600 */
[----:B------:R-:W3:Y:S04]  /*12330*/  LDL.LU R29, [R1+0x7b4] ;  /* 0x0007b400011d7983 */ /* 0x000ee80000300800 */
[----:B------:R0:W4:Y:S04]  /*12340*/  @!P0 LDG.E.U16 R17, [R14.64] ;  /* 0x000000060e118981 */ /* 0x000128000c1e1500 */
[----:B0-----:R-:W3:Y:S04]  /*12350*/  LDL R15, [R1+0x668] ;  /* 0x00066800010f7983 */ /* 0x001ee80000100800 */
[----:B------:R0:W-:Y:S04]  /*12360*/  STS.U16 [R3+0x5600], R19 ;  /* 0x0056001303007388 */ /* 0x0001e80000000400 */
[----:B--2---:R1:W-:Y:S01]  /*12370*/  STL [R1+0xa10], R28 ;  /* 0x000a101c01007387 */ /* 0x0043e20000100800 */
[----:B0-----:R-:W-:-:S02]  /*12380*/  PRMT R19, RZ, 0x7610, R19 ;  /* 0x00007610ff137816 */ /* 0x001fc40000000013 */
[----:B---3--:R-:W-:-:S05]  /*12390*/  IADD3 R14, P1, R15, R2, RZ ;  /* 0x000000020f0e7210 */ /* 0x008fca0007f3e0ff */
[----:B------:R-:W-:Y:S02]  /*123a0*/  IMAD.X R15, R28, 0x1, R0, P1 ;  /* 0x000000011c0f7824 */ /* 0x000fe400008e0600 */
[----:B-1----:R-:W2:Y:S04]  /*123b0*/  LDL.LU R28, [R1+0x8a0] ;  /* 0x0008a000011c7983 */ /* 0x002ea80000300800 */
[----:B------:R0:W3:Y:S04]  /*123c0*/  @!P0 LDG.E.U16 R19, [R14.64] ;  /* 0x000000060e138981 */ /* 0x0000e8000c1e1500 */
[----:B0-----:R-:W3:Y:S01]  /*123d0*/  LDL R15, [R1+0x664] ;  /* 0x00066400010f7983 */ /* 0x001ee20000100800 */
[----:B------:R-:W-:-:S03]  /*123e0*/  IADD3 R14, P1, R29, R2, RZ ;  /* 0x000000021d0e7210 */ /* 0x000fc60007f3e0ff */
[----:B------:R0:W-:Y:S04]  /*123f0*/  STL [R1+0xa14], R29 ;  /* 0x000a141d01007387 */ /* 0x0001e80000100800 */
[----:B0-----:R-:W4:Y:S04]  /*12400*/  LDL.LU R29, [R1+0x7b0] ;  /* 0x0007b000011d7983 */ /* 0x001f280000300800 */
[----:B------:R0:W-:Y:S02]  /*12410*/  STS.U16 [R3+0x5000], R20 ;  /* 0x0050001403007388 */ /* 0x0001e40000000400 */
[----:B0-----:R-:W-:-:S02]  /*12420*/  PRMT R20, RZ, 0x7610, R20 ;  /* 0x00007610ff147816 */ /* 0x001fc40000000014 */
[----:B------:R0:W-:Y:S02]  /*12430*/  STS.U16 [R3+0x5400], R21 ;  /* 0x0054001503007388 */ /* 0x0001e40000000400 */
[----:B0-----:R-:W-:Y:S02]  /*12440*/  PRMT R21, RZ, 0x7610, R21 ;  /* 0x00007610ff157816 */ /* 0x001fe40000000015 */
[----:B--2---:R0:W-:Y:S01]  /*12450*/  STL [R1+0xa18], R28 ;  /* 0x000a181c01007387 */ /* 0x0041e20000100800 */
[----:B---3--:R-:W-:-:S05]  /*12460*/  IMAD.X R15, R15, 0x1, R0, P1 ;  /* 0x000000010f0f7824 */ /* 0x008fca00008e0600 */
[----:B------:R1:W2:Y:S02]  /*12470*/  @!P0 LDG.E.U16 R20, [R14.64] ;  /* 0x000000060e148981 */ /* 0x0002a4000c1e1500 */
[----:B-1----:R-:W-:Y:S02]  /*12480*/  IADD3 R14, P1, R28, R2, RZ ;  /* 0x000000021c0e7210 */ /* 0x002fe40007f3e0ff */
[----:B0-----:R-:W3:Y:S03]  /*12490*/  LDL.LU R28, [R1+0x54c] ;  /* 0x00054c00011c7983 */ /* 0x001ee60000300800 */
[----:B----4-:R-:W-:Y:S01]  /*124a0*/  IMAD.X R15, R29, 0x1, R0, P1 ;  /* 0x000000011d0f7824 */ /* 0x010fe200008e0600 */
[----:B------:R0:W-:Y:S04]  /*124b0*/  STL [R1+0xa1c], R29 ;  /* 0x000a1c1d01007387 */ /* 0x0001e80000100800 */
[----:B------:R1:W4:Y:S04]  /*124c0*/  @!P0 LDG.E.U16 R21, [R14.64] ;  /* 0x000000060e158981 */ /* 0x000328000c1e1500 */
[----:B0-----:R-:W2:Y:S04]  /*124d0*/  LDL.LU R29, [R1+0x7a4] ;  /* 0x0007a400011d7983 */ /* 0x001ea80000300800 */
[----:B-1----:R-:W2:Y:S04]  /*124e0*/  LDL R15, [R1+0x658] ;  /* 0x00065800010f7983 */ /* 0x002ea80000100800 */
[----:B------:R0:W-:Y:S02]  /*124f0*/  STS.U16 [R3+0x5a00], R23 ;  /* 0x005a001703007388 */ /* 0x0001e40000000400 */
[----:B0-----:R-:W-:-:S02]  /*12500*/  PRMT R23, RZ, 0x7610, R23 ;  /* 0x00007610ff177816 */ /* 0x001fc40000000017 */
[----:B---3--:R0:W-:Y:S01]  /*12510*/  STL [R1+0xa20], R28 ;  /* 0x000a201c01007387 */ /* 0x0081e20000100800 */
[----:B--2---:R-:W-:-:S05]  /*12520*/  IADD3 R14, P1, R15, R2, RZ ;  /* 0x000000020f0e7210 */ /* 0x004fca0007f3e0ff */
[----:B------:R-:W-:Y:S02]  /*12530*/  IMAD.X R15, R28, 0x1, R0, P1 ;  /* 0x000000011c0f7824 */ /* 0x000fe400008e0600 */
[----:B0-----:R-:W2:Y:S04]  /*12540*/  LDL.LU R28, [R1+0x898] ;  /* 0x00089800011c7983 */ /* 0x001ea80000300800 */
[----:B------:R0:W3:Y:S02]  /*12550*/  @!P0 LDG.E.U16 R23, [R14.64] ;  /* 0x000000060e178981 */ /* 0x0000e4000c1e1500 */
[----:B0-----:R-:W-:Y:S02]  /*12560*/  IMAD.MOV.U32 R15, RZ, RZ, R7 ;  /* 0x000000ffff0f7224 */ /* 0x001fe400078e0007 */
[----:B------:R-:W3:Y:S04]  /*12570*/  LDL R7, [R1+0x654] ;  /* 0x0006540001077983 */ /* 0x000ee80000100800 */
[----:B------:R0:W-:Y:S04]  /*12580*/  STS.U16 [R3+0x6e00], R6 ;  /* 0x006e000603007388 */ /* 0x0001e80000000400 */
[----:B------:R1:W-:Y:S01]  /*12590*/  STS.U16 [R3+0x6a00], R25 ;  /* 0x006a001903007388 */ /* 0x0003e20000000400 */
[----:B0-----:R-:W-:-:S03]  /*125a0*/  IADD3 R6, P1, R29, R2, RZ ;  /* 0x000000021d067210 */ /* 0x001fc60007f3e0ff */
[----:B------:R0:W-:Y:S01]  /*125b0*/  STL [R1+0xa24], R29 ;  /* 0x000a241d01007387 */ /* 0x0001e20000100800 */
[----:B-1----:R-:W-:-:S03]  /*125c0*/  PRMT R25, RZ, 0x7610, R25 ;  /* 0x00007610ff197816 */ /* 0x002fc60000000019 */
[----:B------:R1:W-:Y:S04]  /*125d0*/  STS.U16 [R3+0x7000], R5 ;  /* 0x0070000503007388 */ /* 0x0003e80000000400 */
[----:B0-----:R-:W4:Y:S04]  /*125e0*/  LDL.LU R29, [R1+0x7a0] ;  /* 0x0007a000011d7983 */ /* 0x001f280000300800 */
[----:B-1----:R-:W4:Y:S04]  /*125f0*/  LDL R5, [R1+0x648] ;  /* 0x0006480001057983 */ /* 0x002f280000100800 */
[----:B--2---:R0:W-:Y:S01]  /*12600*/  STL [R1+0xa28], R28 ;  /* 0x000a281c01007387 */ /* 0x0041e20000100800 */
[----:B---3--:R-:W-:-:S05]  /*12610*/  IMAD.X R7, R7, 0x1, R0, P1 ;  /* 0x0000000107077824 */ /* 0x008fca00008e0600 */
[----:B------:R1:W2:Y:S02]  /*12620*/  @!P0 LDG.E.U16 R25, [R6.64] ;  /* 0x0000000606198981 */ /* 0x0002a4000c1e1500 */
[----:B-1----:R-:W-:Y:S02]  /*12630*/  IADD3 R6, P1, R28, R2, RZ ;  /* 0x000000021c067210 */ /* 0x002fe40007f3e0ff */
[----:B0-----:R-:W3:Y:S04]  /*12640*/  LDL.LU R28, [R1+0x544] ;  /* 0x00054400011c7983 */ /* 0x001ee80000300800 */
[----:B------:R0:W-:Y:S01]  /*12650*/  STS.U16 [R3+0x7200], R4 ;  /* 0x0072000403007388 */ /* 0x0001e20000000400 */
[----:B----4-:R-:W-:Y:S01]  /*12660*/  IMAD.X R7, R29, 0x1, R0, P1 ;  /* 0x000000011d077824 */ /* 0x010fe200008e0600 */
[----:B------:R-:W-:-:S02]  /*12670*/  PRMT R13, RZ, 0x7610, R13 ;  /* 0x00007610ff0d7816 */ /* 0x000fc4000000000d */
[----:B0-----:R-:W-:-:S05]  /*12680*/  IADD3 R4, P1, R5, R2, RZ ;  /* 0x0000000205047210 */ /* 0x001fca0007f3e0ff */
[----:B---3--:R-:W-:-:S05]  /*12690*/  IMAD.X R5, R28, 0x1, R0, P1 ;  /* 0x000000011c057824 */ /* 0x008fca00008e0600 */
[----:B------:R-:W3:Y:S04]  /*126a0*/  @!P0 LDG.E.U16 R13, [R4.64] ;  /* 0x00000006040d8981 */ /* 0x000ee8000c1e1500 */
[----:B------:R0:W-:Y:S04]  /*126b0*/  STS.U16 [R3+0x6600], R27 ;  /* 0x0066001b03007388 */ /* 0x0001e80000000400 */
[----:B------:R1:W-:Y:S01]  /*126c0*/  STL [R1+0xa2c], R29 ;  /* 0x000a2c1d01007387 */ /* 0x0003e20000100800 */
[----:B0-----:R-:W-:-:S03]  /*126d0*/  PRMT R27, RZ, 0x7610, R27 ;  /* 0x00007610ff1b7816 */ /* 0x001fc6000000001b */
[----:B-1----:R-:W4:Y:S04]  /*126e0*/  LDL.LU R29, [R1+0x794] ;  /* 0x00079400011d7983 */ /* 0x002f280000300800 */
[----:B------:R0:W2:Y:S02]  /*126f0*/  @!P0 LDG.E.U16 R27, [R6.64] ;  /* 0x00000006061b8981 */ /* 0x0000a4000c1e1500 */
[----:B0-----:R-:W-:Y:S02]  /*12700*/  IMAD.MOV.U32 R6, RZ, RZ, R11 ;  /* 0x000000ffff067224 */ /* 0x001fe400078e000b */
[----:B------:R-:W2:Y:S04]  /*12710*/  LDL.LU R11, [R1+0x144c] ;  /* 0x00144c00010b7983 */ /* 0x000ea80000300800 */
[----:B------:R0:W-:Y:S04]  /*12720*/  STL [R1+0xa30], R28 ;  /* 0x000a301c01007387 */ /* 0x0001e80000100800 */
[----:B0-----:R-:W2:Y:S04]  /*12730*/  LDL.LU R28, [R1+0x890] ;  /* 0x00089000011c7983 */ /* 0x001ea80000300800 */
[----:B---3--:R0:W-:Y:S04]  /*12740*/  STL [R1+0x30], R13 ;  /* 0x0000300d01007387 */ /* 0x0081e80000100800 */
[----:B0-----:R-:W3:Y:S01]  /*12750*/  LDL.LU R13, [R1+0x1448] ;  /* 0x00144800010d7983 */ /* 0x001ee20000300800 */
[----:B------:R-:W-:-:S03]  /*12760*/  IMAD.MOV.U32 R5, RZ, RZ, R12 ;  /* 0x000000ffff057224 */ /* 0x000fc600078e000c */
[----:B------:R-:W2:Y:S04]  /*12770*/  LDL.LU R12, [R1+0x1444] ;  /* 0x00144400010c7983 */ /* 0x000ea80000300800 */
[----:B---3--:R0:W-:Y:S02]  /*12780*/  STS.U16 [R3+0x7400], R13 ;  /* 0x0074000d03007388 */ /* 0x0081e40000000400 */
[----:B0-----:R-:W-:Y:S02]  /*12790*/  IMAD.MOV.U32 R13, RZ, RZ, R5 ;  /* 0x000000ffff0d7224 */ /* 0x001fe400078e0005 */
[----:B------:R-:W3:Y:S01]  /*127a0*/  LDL R5, [R1+0x644] ;  /* 0x0006440001057983 */ /* 0x000ee20000100800 */
[----:B----4-:R-:W-:Y:S02]  /*127b0*/  IADD3 R4, P1, R29, R2, RZ ;  /* 0x000000021d047210 */ /* 0x010fe40007f3e0ff */
[----:B------:R-:W-:Y:S01]  /*127c0*/  PRMT R14, RZ, 0x7610, R14 ;  /* 0x00007610ff0e7816 */ /* 0x000fe2000000000e */
[----:B------:R0:W-:Y:S04]  /*127d0*/  STL [R1+0xa34], R29 ;  /* 0x000a341d01007387 */ /* 0x0001e80000100800 */
[----:B0-----:R-:W4:Y:S01]  /*127e0*/  LDL.LU R29, [R1+0x790] ;  /* 0x00079000011d7983 */ /* 0x001f220000300800 */
[----:B---3--:R-:W-:-:S05]  /*127f0*/  IMAD.X R5, R5, 0x1, R0, P1 ;  /* 0x0000000105057824 */ /* 0x008fca00008e0600 */
[----:B------:R2:W3:Y:S02]  /*12800*/  @!P0 LDG.E.U16 R14, [R4.64] ;  /* 0x00000006040e8981 */ /* 0x0004e4000c1e1500 */
[----:B--2---:R-:W-:-:S05]  /*12810*/  IADD3 R4, P1, R28, R2, RZ ;  /* 0x000000021c047210 */ /* 0x004fca0007f3e0ff */
[----:B----4-:R-:W-:Y:S01]  /*12820*/  IMAD.X R5, R29, 0x1, R0, P1 ;  /* 0x000000011d057824 */ /* 0x010fe200008e0600 */
[----:B---3--:R0:W-:Y:S04]  /*12830*/  STL [R1+0x2c], R14 ;  /* 0x00002c0e01007387 */ /* 0x0081e80000100800 */
[----:B0-----:R-:W2:Y:S04]  /*12840*/  LDL R14, [R1+0x784] ;  /* 0x00078400010e7983 */ /* 0x001ea80000100800 */
        /* <DEDUP_REMOVED lines=18> */
[----:B------:R-:W2:Y:S01]  /*12970*/  LDL R5, [R1+0x634] ;  /* 0x0006340001057983 */ /* 0x000ea20000100800 */
[----:B------:R-:W-:-:S02]  /*12980*/  IADD3 R4, P1, R14, R2, RZ ;  /* 0x000000020e047210 */ /* 0x000fc40007f3e0ff */
[----:B------:R-:W-:Y:S01]  /*12990*/  PRMT R9, RZ, 0x7610, R9 ;  /* 0x00007610ff097816 */ /* 0x000fe20000000009 */
[----:B------:R-:W3:Y:S01]  /*129a0*/  LDL R14, [R1+0x628] ;  /* 0x00062800010e7983 */ /* 0x000ee20000100800 */
[----:B------:R-:W-:Y:S01]  /*129b0*/  PRMT R8, RZ, 0x7610, R8 ;  /* 0x00007610ff087816 */ /* 0x000fe20000000008 */
[----:B--2---:R-:W-:-:S05]  /*129c0*/  IMAD.X R5, R5, 0x1, R0, P1 ;  /* 0x0000000105057824 */ /* 0x004fca00008e0600 */
[----:B------:R4:W2:Y:S02]  /*129d0*/  @!P0 LDG.E.U16 R9, [R4.64] ;  /* 0x0000000604098981 */ /* 0x0008a4000c1e1500 */
[----:B----4-:R-:W-:-:S05]  /*129e0*/  IADD3 R4, P1, R28, R2, RZ ;  /* 0x000000021c047210 */ /* 0x010fca0007f3e0ff */
[----:B------:R-:W-:-:S05]  /*129f0*/  IMAD.X R5, R29, 0x1, R0, P1 ;  /* 0x000000011d057824 */ /* 0x000fca00008e0600 */
[----:B------:R-:W4:Y:S04]  /*12a00*/  @!P0 LDG.E.U16 R8, [R4.64] ;  /* 0x0000000604088981 */ /* 0x000f28000c1e1500 */
[----:B--2---:R0:W-:Y:S04]  /*12a10*/  STL [R1+0x20], R9 ;  /* 0x0000200901007387 */ /* 0x0041e80000100800 */
[----:B0-----:R-:W2:Y:S04]  /*12a20*/  LDL.LU R9, [R1+0x1438] ;  /* 0x0014380001097983 */ /* 0x001ea80000300800 */
[----:B------:R0:W-:Y:S04]  /*12a30*/  STL [R1+0xa4c], R28 ;  /* 0x000a4c1c01007387 */ /* 0x0001e80000100800 */
[----:B0-----:R-:W2:Y:S04]  /*12a40*/  LDL.LU R28, [R1+0x774] ;  /* 0x00077400011c7983 */ /* 0x001ea80000300800 */
[----:B------:R0:W-:Y:S04]  /*12a50*/  STL [R1+0xa50], R29 ;  /* 0x000a501d01007387 */ /* 0x0001e80000100800 */
[----:B0-----:R-:W2:Y:S04]  /*12a60*/  LDL.LU R29, [R1+0x624] ;  /* 0x00062400011d7983 */ /* 0x001ea80000300800 */
[----:B----4-:R0:W-:Y:S04]  /*12a70*/  STL [R1+0x1c], R8 ;  /* 0x00001c0801007387 */ /* 0x0101e80000100800 */
[----:B0-----:R-:W4:Y:S04]  /*12a80*/  LDL.LU R8, [R1+0x1434] ;  /* 0x0014340001087983 */ /* 0x001f280000300800 */
[----:B------:R-:W-:Y:S04]  /*12a90*/  STS.U16 [R3+0x4e00], R18 ;  /* 0x004e001203007388 */ /* 0x000fe80000000400 */
[----:B------:R-:W-:Y:S04]  /*12aa0*/  STS.U16 [R3+0x5200], R22 ;  /* 0x0052001603007388 */ /* 0x000fe80000000400 */
[----:B------:R-:W-:Y:S04]  /*12ab0*/  STS.U16 [R3+0x6800], R26 ;  /* 0x0068001a03007388 */ /* 0x000fe80000000400 */
[----:B------:R-:W-:Y:S04]  /*12ac0*/  STS.U16 [R3+0x6c00], R24 ;  /* 0x006c001803007388 */ /* 0x000fe80000000400 */
[----:B------:R-:W-:Y:S04]  /*12ad0*/  STS.U16 [R3+0x7600], R12 ;  /* 0x0076000c03007388 */ /* 0x000fe80000000400 */
[----:B------:R-:W-:Y:S04]  /*12ae0*/  STS.U16 [R3+0x7800], R11 ;  /* 0x0078000b03007388 */ /* 0x000fe80000000400 */
[----:B---3--:R-:W-:Y:S04]  /*12af0*/  STS.U16 [R3+0x7a00], R10 ;  /* 0x007a000a03007388 */ /* 0x008fe80000000400 */
[----:B------:R-:W-:Y:S04]  /*12b00*/  STL [R1+0xa48], R3 ;  /* 0x000a480301007387 */ /* 0x000fe80000100800 */
[----:B--2---:R-:W-:Y:S04]  /*12b10*/  STS.U16 [R3+0x7c00], R9 ;  /* 0x007c000903007388 */ /* 0x004fe80000000400 */
[----:B----4-:R0:W-:Y:S04]  /*12b20*/  STS.U16 [R3+0x7e00], R8 ;  /* 0x007e000803007388 */ /* 0x0101e80000000400 */
[----:B0-----:R-:W2:Y:S01]  /*12b30*/  LDL.LU R3, [R1+0x534] ;  /* 0x0005340001037983 */ /* 0x001ea20000300800 */
[----:B------:R-:W-:-:S03]  /*12b40*/  IADD3 R4, P1, R14, R2, RZ ;  /* 0x000000020e047210 */ /* 0x000fc60007f3e0ff */
[----:B------:R-:W0:Y:S01]  /*12b50*/  S2R R14, SR_TID.X ;  /* 0x00000000000e7919 */ /* 0x000e220000002100 */
[----:B------:R-:W-:Y:S02]  /*12b60*/  PRMT R11, RZ, 0x7610, R11 ;  /* 0x00007610ff0b7816 */ /* 0x000fe4000000000b */
[----:B0-----:R-:W-:-:S04]  /*12b70*/  LOP3.LUT P2, RZ, R14, 0x40, RZ, 0xc0, !PT ;  /* 0x000000400eff7812 */ /* 0x001fc8000784c0ff */
[----:B------:R-:W-:Y:S01]  /*12b80*/  SEL R14, RZ, 0x90, !P2 ;  /* 0x00000090ff0e7807 */ /* 0x000fe20005000000 */
[----:B--2---:R-:W-:Y:S01]  /*12b90*/  IMAD.X R5, R3, 0x1, R0, P1 ;  /* 0x0000000103057824 */ /* 0x004fe200008e0600 */
[----:B------:R0:W-:Y:S04]  /*12ba0*/  STL [R1+0xa54], R3 ;  /* 0x000a540301007387 */ /* 0x0001e80000100800 */
[----:B------:R1:W2:Y:S04]  /*12bb0*/  @!P0 LDG.E.U16 R11, [R4.64] ;  /* 0x00000006040b8981 */ /* 0x0002a8000c1e1500 */
[----:B0-----:R-:W0:Y:S02]  /*12bc0*/  S2R R3, SR_TID.X ;  /* 0x0000000000037919 */ /* 0x001e240000002100 */
[----:B0-----:R-:W-:-:S05]  /*12bd0*/  LOP3.LUT R3, R3, 0x3f, RZ, 0xc0, !PT ;  /* 0x0000003f03037812 */ /* 0x001fca00078ec0ff */
[----:B------:R-:W-:-:S05]  /*12be0*/  IMAD.SHL.U32 R3, R3, 0x2, RZ ;  /* 0x0000000203037824 */ /* 0x000fca00078e00ff */
[----:B------:R-:W-:Y:S02]  /*12bf0*/  LOP3.LUT R14, R14, R3, RZ, 0x3c, !PT ;  /* 0x000000030e0e7212 */ /* 0x000fe400078e3cff */
[----:B------:R-:W3:Y:S04]  /*12c00*/  LDL.LU R3, [R1+0x880] ;  /* 0x0008800001037983 */ /* 0x000ee80000300800 */
[----:B-1----:R-:W4:Y:S01]  /*12c10*/  LDL.LU R5, [R1+0x80] ;  /* 0x0000800001057983 */ /* 0x002f220000300800 */
[----:B------:R-:W-:Y:S02]  /*12c20*/  LOP3.LUT R14, R14, 0x20, RZ, 0x3c, !PT ;  /* 0x000000200e0e7812 */ /* 0x000fe400078e3cff */
[----:B------:R-:W-:Y:S02]  /*12c30*/  IADD3 R4, P1, R28, R2, RZ ;  /* 0x000000021c047210 */ /* 0x000fe40007f3e0ff */
[----:B------:R-:W-:Y:S01]  /*12c40*/  PRMT R12, RZ, 0x7610, R12 ;  /* 0x00007610ff0c7816 */ /* 0x000fe2000000000c */
[----:B--2---:R0:W-:Y:S04]  /*12c50*/  STL [R1+0x18], R11 ;  /* 0x0000180b01007387 */ /* 0x0041e80000100800 */
[----:B0-----:R-:W2:Y:S04]  /*12c60*/  LDL.LU R11, [R1+0x74] ;  /* 0x00007400010b7983 */ /* 0x001ea80000300800 */
[----:B------:R0:W-:Y:S04]  /*12c70*/  STL [R1+0xa58], R28 ;  /* 0x000a581c01007387 */ /* 0x0001e80000100800 */
[----:B0-----:R-:W2:Y:S04]  /*12c80*/  LDL.LU R28, [R1+0x770] ;  /* 0x00077000011c7983 */ /* 0x001ea80000300800 */
[----:B------:R-:W-:Y:S04]  /*12c90*/  STL [R1+0xa5c], R29 ;  /* 0x000a5c1d01007387 */ /* 0x000fe80000100800 */
[----:B----4-:R0:W-:Y:S02]  /*12ca0*/  STS.U16 [R14+0x100], R5 ;  /* 0x000100050e007388 */ /* 0x0101e40000000400 */
[----:B0-----:R-:W-:-:S02]  /*12cb0*/  IMAD.X R5, R29, 0x1, R0, P1 ;  /* 0x000000011d057824 */ /* 0x001fc400008e0600 */
[----:B------:R-:W4:Y:S04]  /*12cc0*/  LDL.LU R29, [R1+0x618] ;  /* 0x00061800011d7983 */ /* 0x000f280000300800 */
[----:B------:R0:W2:Y:S04]  /*12cd0*/  @!P0 LDG.E.U16 R12, [R4.64] ;  /* 0x00000006040c8981 */ /* 0x0000a8000c1e1500 */
[----:B0-----:R-:W4:Y:S01]  /*12ce0*/  LDL.LU R5, [R1+0x7c] ;  /* 0x00007c0001057983 */ /* 0x001f220000300800 */
[----:B---3--:R-:W-:Y:S02]  /*12cf0*/  IADD3 R4, P1, R3, R2, RZ ;  /* 0x0000000203047210 */ /* 0x008fe40007f3e0ff */
[----:B------:R-:W-:Y:S01]  /*12d00*/  PRMT R7, RZ, 0x7610, R7 ;  /* 0x00007610ff077816 */ /* 0x000fe20000000007 */
[----:B--2---:R0:W-:Y:S04]  /*12d10*/  STL [R1+0x14], R12 ;  /* 0x0000140c01007387 */ /* 0x0041e80000100800 */
[----:B----4-:R1:W-:Y:S01]  /*12d20*/  STS.U16 [R14+0x300], R5 ;  /* 0x000300050e007388 */ /* 0x0103e20000000400 */
[----:B0-----:R-:W-:-:S03]  /*12d30*/  IMAD.MOV.U32 R12, RZ, RZ, R15 ;  /* 0x000000ffff0c7224 */ /* 0x001fc600078e000f */
[----:B------:R-:W2:Y:S04]  /*12d40*/  LDL.LU R15, [R1+0x70] ;  /* 0x00007000010f7983 */ /* 0x000ea80000300800 */
[----:B------:R0:W-:Y:S01]  /*12d50*/  STL [R1+0xa60], R3 ;  /* 0x000a600301007387 */ /* 0x0001e20000100800 */
[----:B-1----:R-:W-:-:S05]  /*12d60*/  IMAD.X R5, R28, 0x1, R0, P1 ;  /* 0x000000011c057824 */ /* 0x002fca00008e0600 */
[----:B------:R1:W3:Y:S04]  /*12d70*/  @!P0 LDG.E.U16 R7, [R4.64] ;  /* 0x0000000604078981 */ /* 0x0002e8000c1e1500 */
[----:B0-----:R-:W4:Y:S04]  /*12d80*/  LDL.LU R3, [R1+0x764] ;  /* 0x0007640001037983 */ /* 0x001f280000300800 */
[----:B------:R0:W-:Y:S04]  /*12d90*/  STL [R1+0xa64], R28 ;  /* 0x000a641c01007387 */ /* 0x0001e80000100800 */
[----:B0-----:R-:W2:Y:S04]  /*12da0*/  LDL.LU R28, [R1+0x614] ;  /* 0x00061400011c7983 */ /* 0x001ea80000300800 */
[----:B-1----:R-:W2:Y:S04]  /*12db0*/  LDL.LU R5, [R1+0x78] ;  /* 0x0000780001057983 */ /* 0x002ea80000300800 */
[----:B---3--:R0:W-:Y:S04]  /*12dc0*/  STL [R1+0x10], R7 ;  /* 0x0000100701007387 */ /* 0x0081e80000100800 */
[----:B0-----:R-:W3:Y:S04]  /*12dd0*/  LDL.LU R7, [R1+0x6c] ;  /* 0x00006c0001077983 */ /* 0x001ee80000300800 */
[----:B--2---:R0:W-:Y:S04]  /*12de0*/  STS.U16 [R14+0x500], R5 ;  /* 0x000500050e007388 */ /* 0x0041e80000000400 */
[----:B0-----:R-:W2:Y:S01]  /*12df0*/  LDL R5, [R1+0x52c] ;  /* 0x00052c0001057983 */ /* 0x001ea20000100800 */
[----:B------:R-:W-:-:S02]  /*12e00*/  IADD3 R4, P1, R29, R2, RZ ;  /* 0x000000021d047210 */ /* 0x000fc40007f3e0ff */
[----:B------:R-:W-:Y:S02]  /*12e10*/  PRMT R18, RZ, 0x7610, R18 ;  /* 0x00007610ff127816 */ /* 0x000fe40000000012 */
[----:B------:R-:W-:Y:S01]  /*12e20*/  PRMT R9, RZ, 0x7610, R9 ;  /* 0x00007610ff097816 */ /* 0x000fe20000000009 */
[----:B--2---:R-:W-:-:S05]  /*12e30*/  IMAD.X R5, R5, 0x1, R0, P1 ;  /* 0x0000000105057824 */ /* 0x004fca00008e0600 */
[----:B------:R4:W2:Y:S02]  /*12e40*/  @!P0 LDG.E.U16 R18, [R4.64] ;  /* 0x0000000604128981 */ /* 0x0008a4000c1e1500 */
[----:B----4-:R-:W-:-:S05]  /*12e50*/  IADD3 R4, P1, R3, R2, RZ ;  /* 0x0000000203047210 */ /* 0x010fca0007f3e0ff */
[----:B------:R-:W-:-:S05]  /*12e60*/  IMAD.X R5, R28, 0x1, R0, P1 ;  /* 0x000000011c057824 */ /* 0x000fca00008e0600 */
[----:B------:R-:W4:Y:S04]  /*12e70*/  @!P0 LDG.E.U16 R9, [R4.64] ;  /* 0x0000000604098981 */ /* 0x000f28000c1e1500 */
[----:B------:R0:W-:Y:S04]  /*12e80*/  STL [R1+0xa68], R29 ;  /* 0x000a681d01007387 */ /* 0x0001e80000100800 */
[----:B0-----:R-:W3:Y:S04]  /*12e90*/  LDL.LU R29, [R1+0x878] ;  /* 0x00087800011d7983 */ /* 0x001ee80000300800 */
[----:B--2---:R0:W-:Y:S04]  /*12ea0*/  STL [R1+0xc], R18 ;  /* 0x00000c1201007387 */ /* 0x0041e80000100800 */
[----:B0-----:R-:W2:Y:S04]  /*12eb0*/  LDL.LU R18, [R1+0x1430] ;  /* 0x0014300001127983 */ /* 0x001ea80000300800 */
[----:B------:R0:W-:Y:S04]  /*12ec0*/  STL [R1+0xa6c], R3 ;  /* 0x000a6c0301007387 */ /* 0x0001e80000100800 */
[----:B0-----:R-:W2:Y:S04]  /*12ed0*/  LDL.LU R3, [R1+0x760] ;  /* 0x0007600001037983 */ /* 0x001ea80000300800 */
[----:B------:R0:W-:Y:S04]  /*12ee0*/  STL [R1+0xa70], R28 ;  /* 0x000a701c01007387 */ /* 0x0001e80000100800 */
[----:B0-----:R-:W2:Y:S04]  /*12ef0*/  LDL.LU R28, [R1+0x608] ;  /* 0x00060800011c7983 */ /* 0x001ea80000300800 */
[----:B----4-:R0:W-:Y:S01]  /*12f00*/  STL [R1+0x8], R9 ;  /* 0x0000080901007387 */ /* 0x0101e20000100800 */
[----:B---3--:R-:W-:-:S03]  /*12f10*/  IADD3 R4, P1, R29, R2, RZ ;  /* 0x000000021d047210 */ /* 0x008fc60007f3e0ff */
[----:B------:R-:W-:Y:S04]  /*12f20*/  STS.U16 [R14+0x700], R11 ;  /* 0x0007000b0e007388 */ /* 0x000fe80000000400 */
[----:B0-----:R-:W3:Y:S04]  /*12f30*/  LDL R9, [R1+0x524] ;  /* 0x0005240001097983 */ /* 0x001ee80000100800 */
[----:B------:R0:W-:Y:S04]  /*12f40*/  STS.U16 [R14+0x900], R15 ;  /* 0x0009000f0e007388 */ /* 0x0001e80000000400 */
[----:B0-----:R-:W4:Y:S04]  /*12f50*/  LDL.LU R15, [R1+0x60] ;  /* 0x00006000010f7983 */ /* 0x001f280000300800 */
[----:B------:R0:W-:Y:S04]  /*12f60*/  STL [R1+0xa74], R29 ;  /* 0x000a741d01007387 */ /* 0x0001e80000100800 */
[----:B0-----:R-:W4:Y:S01]  /*12f70*/  LDL.LU R29, [R1+0x754] ;  /* 0x00075400011d7983 */ /* 0x001f220000300800 */
[----:B--2---:R-:W-:-:S03]  /*12f80*/  IMAD.X R5, R3, 0x1, R0, P1 ;  /* 0x0000000103057824 */ /* 0x004fc600008e0600 */
[----:B------:R0:W-:Y:S04]  /*12f90*/  STL [R1+0xa78], R3 ;  /* 0x000a780301007387 */ /* 0x0001e80000100800 */
[----:B0-----:R-:W2:Y:S01]  /*12fa0*/  LDL.LU R3, [R1+0x604] ;  /* 0x0006040001037983 */ /* 0x001ea20000300800 */
[----:B------:R-:W-:-:S06]  /*12fb0*/  PRMT R10, RZ, 0x7610, R10 ;  /* 0x00007610ff0a7816 */ /* 0x000fcc000000000a */
[----:B------:R0:W2:Y:S01]  /*12fc0*/  @!P0 LDG.E.U16 R10, [R4.64] ;  /* 0x00000006040a8981 */ /* 0x0000a2000c1e1500 */
[----:B------:R-:W-:Y:S02]  /*12fd0*/  PRMT R8, RZ, 0x7610, R8 ;  /* 0x00007610ff087816 */ /* 0x000fe40000000008 */
[----:B0-----:R-:W-:-:S05]  /*12fe0*/  IADD3 R4, P1, R28, R2, RZ ;  /* 0x000000021c047210 */ /* 0x001fca0007f3e0ff */
[----:B---3--:R-:W-:Y:S01]  /*12ff0*/  IMAD.X R5, R9, 0x1, R0, P1 ;  /* 0x0000000109057824 */ /* 0x008fe200008e0600 */
[----:B------:R0:W-:Y:S04]  /*13000*/  STS.U16 [R14+0xb00], R7 ;  /* 0x000b00070e007388 */ /* 0x0001e80000000400 */
[----:B------:R4:W3:Y:S01]  /*13010*/  @!P0 LDG.E.U16 R8, [R4.64] ;  /* 0x0000000604088981 */ /* 0x0008e2000c1e1500 */
[----:B------:R-:W-:-:S03]  /*13020*/  PRMT R26, RZ, 0x7610, R26 ;  /* 0x00007610ff1a7816 */ /* 0x000fc6000000001a */
[----:B0-----:R-:W3:Y:S04]  /*13030*/  LDL R7, [R1+0x750] ;  /* 0x0007500001077983 */ /* 0x001ee80000100800 */
[----:B------:R0:W-:Y:S01]  /*13040*/  STL [R1+0xa7c], R28 ;  /* 0x000a7c1c01007387 */ /* 0x0001e20000100800 */
[----:B----4-:R-:W-:-:S03]  /*13050*/  IADD3 R4, P1, R29, R2, RZ ;  /* 0x000000021d047210 */ /* 0x010fc60007f3e0ff */
[----:B0-----:R-:W4:Y:S02]  /*13060*/  LDL.LU R28, [R1+0x870] ;  /* 0x00087000011c7983 */ /* 0x001f240000300800 */
[----:B--2---:R-:W-:-:S05]  /*13070*/  IMAD.X R5, R3, 0x1, R0, P1 ;  /* 0x0000000103057824 */ /* 0x004fca00008e0600 */
[----:B------:R4:W2:Y:S04]  /*13080*/  @!P0 LDG.E.U16 R26, [R4.64] ;  /* 0x00000006041a8981 */ /* 0x0008a8000c1e1500 */
[----:B------:R0:W-:Y:S02]  /*13090*/  STS.U16 [R14+0xd00], R13 ;  /* 0x000d000d0e007388 */ /* 0x0001e40000000400 */
[----:B0-----:R-:W-:Y:S02]  /*130a0*/  IMAD.MOV.U32 R13, RZ, RZ, R6 ;  /* 0x000000ffff0d7224 */ /* 0x001fe400078e0006 */
[----:B------:R-:W2:Y:S04]  /*130b0*/  LDL R6, [R1+0x5f4] ;  /* 0x0005f40001067983 */ /* 0x000ea80000100800 */
[----:B------:R0:W-:Y:S01]  /*130c0*/  STL [R1+0xa80], R29 ;  /* 0x000a801d01007387 */ /* 0x0001e20000100800 */
[----:B------:R-:W-:-:S03]  /*130d0*/  PRMT R24, RZ, 0x7610, R24 ;  /* 0x00007610ff187816 */ /* 0x000fc60000000018 */
[----:B0-----:R-:W2:Y:S04]  /*130e0*/  LDL.LU R29, [R1+0x5f8] ;  /* 0x0005f800011d7983 */ /* 0x001ea80000300800 */
[----:B------:R0:W-:Y:S01]  /*130f0*/  STL [R1+0xa84], R3 ;  /* 0x000a840301007387 */ /* 0x0001e20000100800 */
[----:B----4-:R-:W-:-:S03]  /*13100*/  IADD3 R4, P1, R28, R2, RZ ;  /* 0x000000021c047210 */ /* 0x010fc60007f3e0ff */
[----:B0-----:R-:W4:Y:S02]  /*13110*/  LDL.LU R3, [R1+0x51c] ;  /* 0x00051c0001037983 */ /* 0x001f240000300800 */
[----:B---3--:R-:W-:-:S05]  /*13120*/  IMAD.X R5, R7, 0x1, R0, P1 ;  /* 0x0000000107057824 */ /* 0x008fca00008e0600 */
[----:B------:R0:W3:Y:S04]  /*13130*/  @!P0 LDG.E.U16 R24, [R4.64] ;  /* 0x0000000604188981 */ /* 0x0000e8000c1e1500 */
[----:B--2---:R-:W-:Y:S04]  /*13140*/  STL [R1+0x1408], R26 ;  /* 0x0014081a01007387 */ /* 0x004fe80000100800 */
[----:B------:R1:W-:Y:S04]  /*13150*/  STL [R1+0xa88], R28 ;  /* 0x000a881c01007387 */ /* 0x0003e80000100800 */
[----:B-1----:R-:W2:Y:S01]  /*13160*/  LDL.LU R28, [R1+0x744] ;  /* 0x00074400011c7983 */ /* 0x002ea20000300800 */
[----:B------:R-:W-:-:S02]  /*13170*/  PRMT R22, RZ, 0x7610, R22 ;  /* 0x00007610ff167816 */ /* 0x000fc40000000016 */
[----:B0-----:R-:W-:Y:S02]  /*13180*/  IADD3 R4, P1, R29, R2, RZ ;  /* 0x000000021d047210 */ /* 0x001fe40007f3e0ff */
[----:B------:R-:W-:-:S03]  /*13190*/  PRMT R18, RZ, 0x7610, R18 ;  /* 0x00007610ff127816 */ /* 0x000fc60000000012 */
[----:B----4-:R-:W-:-:S05]  /*131a0*/  IMAD.X R5, R3, 0x1, R0, P1 ;  /* 0x0000000103057824 */ /* 0x010fca00008e0600 */
[----:B------:R2:W4:Y:S04]  /*131b0*/  @!P0 LDG.E.U16 R22, [R4.64] ;  /* 0x0000000604168981 */ /* 0x000528000c1e1500 */
[----:B---3--:R-:W-:Y:S04]  /*131c0*/  STL [R1+0x140c], R24 ;  /* 0x00140c1801007387 */ /* 0x008fe80000100800 */
[----:B------:R-:W3:Y:S04]  /*131d0*/  LDL.LU R7, [R1+0x58] ;  /* 0x0000580001077983 */ /* 0x000ee80000300800 */
[----:B------:R0:W-:Y:S04]  /*131e0*/  STL [R1], R8 ;  /* 0x0000000801007387 */ /* 0x0001e80000100800 */
[----:B------:R-:W-:Y:S04]  /*131f0*/  STS.U16 [R14+0xf00], R12 ;  /* 0x000f000c0e007388 */ /* 0x000fe80000000400 */
[----:B------:R-:W-:Y:S04]  /*13200*/  STL [R1+0x4], R10 ;  /* 0x0000040a01007387 */ /* 0x000fe80000100800 */
[----:B------:R1:W-:Y:S04]  /*13210*/  STS.U16 [R14+0x1100], R15 ;  /* 0x0011000f0e007388 */ /* 0x0003e80000000400 */
[----:B0-----:R-:W3:Y:S04]  /*13220*/  LDL R8, [R1+0x514] ;  /* 0x0005140001087983 */ /* 0x001ee80000100800 */
[----:B-1----:R-:W3:Y:S04]  /*13230*/  LDL.LU R15, [R1+0x54] ;  /* 0x00005400010f7983 */ /* 0x002ee80000300800 */
[----:B------:R0:W-:Y:S04]  /*13240*/  STL [R1+0xa8c], R29 ;  /* 0x000a8c1d01007387 */ /* 0x0001e80000100800 */
[----:B0-----:R-:W3:Y:S04]  /*13250*/  LDL.LU R29, [R1+0x868] ;  /* 0x00086800011d7983 */ /* 0x001ee80000300800 */
[----:B------:R0:W-:Y:S04]  /*13260*/  STL [R1+0xa90], R3 ;  /* 0x000a900301007387 */ /* 0x0001e80000100800 */
[----:B0-----:R-:W3:Y:S01]  /*13270*/  LDL.LU R3, [R1+0x740] ;  /* 0x0007400001037983 */ /* 0x001ee20000300800 */
[----:B--2---:R-:W-:-:S05]  /*13280*/  IADD3 R4, P1, R28, R2, RZ ;  /* 0x000000021c047210 */ /* 0x004fca0007f3e0ff */
[----:B------:R-:W-:-:S05]  /*13290*/  IMAD.X R5, R6, 0x1, R0, P1 ;  /* 0x0000000106057824 */ /* 0x000fca00008e0600 */
[----:B------:R3:W2:Y:S04]  /*132a0*/  @!P0 LDG.E.U16 R18, [R4.64] ;  /* 0x0000000604128981 */ /* 0x0006a8000c1e1500 */
[----:B------:R-:W-:Y:S04]  /*132b0*/  STS.U16 [R14+0x1300], R13 ;  /* 0x0013000d0e007388 */ /* 0x000fe80000000400 */
[----:B------:R-:W-:Y:S04]  /*132c0*/  STS.U16 [R14+0x1500], R16 ;  /* 0x001500100e007388 */ /* 0x000fe80000000400 */
[----:B----4-:R-:W-:Y:S04]  /*132d0*/  STL [R1+0x1410], R22 ;  /* 0x0014101601007387 */ /* 0x010fe80000100800 */
[----:B------:R0:W-:Y:S04]  /*132e0*/  STL [R1+0xa94], R28 ;  /* 0x000a941c01007387 */ /* 0x0001e80000100800 */
[----:B0-----:R-:W4:Y:S04]  /*132f0*/  LDL.LU R28, [R1+0x5e8] ;  /* 0x0005e800011c7983 */ /* 0x001f280000300800 */
[----:B------:R-:W4:Y:S04]  /*13300*/  LDL.LU R12, [R1+0x50] ;  /* 0x00005000010c7983 */ /* 0x000f280000300800 */
[----:B------:R-:W4:Y:S04]  /*13310*/  LDL R10, [R1+0x730] ;  /* 0x00073000010a7983 */ /* 0x000f280000100800 */
[----:B------:R-:W4:Y:S01]  /*13320*/  LDL.LU R13, [R1+0x4c] ;  /* 0x00004c00010d7983 */ /* 0x000f220000300800 */
[----:B------:R-:W-:-:S02]  /*13330*/  PRMT R16, RZ, 0x7610, R16 ;  /* 0x00007610ff107816 */ /* 0x000fc40000000010 */
[----:B---3--:R-:W-:-:S05]  /*13340*/  IADD3 R4, P1, R29, R2, RZ ;  /* 0x000000021d047210 */ /* 0x008fca0007f3e0ff */
[----:B------:R-:W-:-:S05]  /*13350*/  IMAD.X R5, R3, 0x1, R0, P1 ;  /* 0x0000000103057824 */ /* 0x000fca00008e0600 */
[----:B------:R0:W3:Y:S04]  /*13360*/  @!P0 LDG.E.U16 R16, [R4.64] ;  /* 0x0000000604108981 */ /* 0x0000e8000c1e1500 */
[----:B--2---:R-:W-:Y:S04]  /*13370*/  STL [R1+0x1414], R18 ;  /* 0x0014141201007387 */ /* 0x004fe80000100800 */
[----:B------:R1:W-:Y:S04]  /*13380*/  STL [R1+0xa98], R29 ;  /* 0x000a981d01007387 */ /* 0x0003e80000100800 */
[----:B-1----:R-:W2:Y:S04]  /*13390*/  LDL.LU R29, [R1+0x734] ;  /* 0x00073400011d7983 */ /* 0x002ea80000300800 */
[----:B------:R1:W-:Y:S04]  /*133a0*/  STL [R1+0xa9c], R3 ;  /* 0x000a9c0301007387 */ /* 0x0003e80000100800 */
[----:B-1----:R-:W2:Y:S01]  /*133b0*/  LDL.LU R3, [R1+0x5e4] ;  /* 0x0005e40001037983 */ /* 0x002ea20000300800 */
[----:B0-----:R-:W-:-:S03]  /*133c0*/  PRMT R4, RZ, 0x7610, R4 ;  /* 0x00007610ff047816 */ /* 0x001fc60000000004 */
[----:B------:R0:W-:Y:S01]  /*133d0*/  STS.U16 [R14+0x1700], R7 ;  /* 0x001700070e007388 */ /* 0x0001e20000000400 */
[----:B----4-:R-:W-:-:S05]  /*133e0*/  IADD3 R6, P1, R28, R2, RZ ;  /* 0x000000021c067210 */ /* 0x010fca0007f3e0ff */
[----:B0-----:R-:W-:-:S05]  /*133f0*/  IMAD.X R7, R8, 0x1, R0, P1 ;  /* 0x0000000108077824 */ /* 0x001fca00008e0600 */
[----:B------:R2:W4:Y:S01]  /*13400*/  @!P0 LDG.E.U16 R4, [R6.64] ;  /* 0x0000000606048981 */ /* 0x000522000c1e1500 */
[----:B------:R-:W-:-:S03]  /*13410*/  PRMT R5, RZ, 0x7610, R5 ;  /* 0x00007610ff057816 */ /* 0x000fc60000000005 */
[----:B---3--:R-:W-:Y:S04]  /*13420*/  STL [R1+0x1418], R16 ;  /* 0x0014181001007387 */ /* 0x008fe80000100800 */
[----:B------:R0:W-:Y:S04]  /*13430*/  STL [R1+0xaa0], R28 ;  /* 0x000aa01c01007387 */ /* 0x0001e80000100800 */
[----:B0-----:R-:W3:Y:S01]  /*13440*/  LDL.LU R28, [R1+0x860] ;  /* 0x00086000011c7983 */ /* 0x001ee20000300800 */
[----:B--2---:R-:W-:-:S05]  /*13450*/  IADD3 R6, P1, R29, R2, RZ ;  /* 0x000000021d067210 */ /* 0x004fca0007f3e0ff */
[----:B------:R-:W-:-:S05]  /*13460*/  IMAD.X R7, R3, 0x1, R0, P1 ;  /* 0x0000000103077824 */ /* 0x000fca00008e0600 */
[----:B------:R0:W2:Y:S04]  /*13470*/  @!P0 LDG.E.U16 R5, [R6.64] ;  /* 0x0000000606058981 */ /* 0x0000a8000c1e1500 */
[----:B------:R1:W-:Y:S04]  /*13480*/  STS.U16 [R14+0x1900], R15 ;  /* 0x0019000f0e007388 */ /* 0x0003e80000000400 */
[----:B------:R-:W-:Y:S04]  /*13490*/  STS.U16 [R14+0x1b00], R12 ;  /* 0x001b000c0e007388 */ /* 0x000fe80000000400 */
[----:B----4-:R-:W-:Y:S04]  /*134a0*/  STL [R1+0x141c], R4 ;  /* 0x00141c0401007387 */ /* 0x010fe80000100800 */
[----:B-1----:R-:W4:Y:S04]  /*134b0*/  LDL.LU R15, [R1+0x48] ;  /* 0x00004800010f7983 */ /* 0x002f280000300800 */
[----:B------:R-:W4:Y:S04]  /*134c0*/  LDL R16, [R1+0x5d4] ;  /* 0x0005d40001107983 */ /* 0x000f280000100800 */
[----:B------:R1:W-:Y:S04]  /*134d0*/  STL [R1+0xaa4], R29 ;  /* 0x000aa41d01007387 */ /* 0x0003e80000100800 */
[----:B-1----:R-:W4:Y:S04]  /*134e0*/  LDL.LU R29, [R1+0x5d8] ;  /* 0x0005d800011d7983 */ /* 0x002f280000300800 */
[----:B------:R1:W-:Y:S04]  /*134f0*/  STL [R1+0xaa8], R3 ;  /* 0x000aa80301007387 */ /* 0x0003e80000100800 */
[----:B-1----:R-:W4:Y:S01]  /*13500*/  LDL.LU R3, [R1+0x50c] ;  /* 0x00050c0001037983 */ /* 0x002f220000300800 */
[----:B0-----:R-:W-:-:S02]  /*13510*/  PRMT R6, RZ, 0x7610, R6 ;  /* 0x00007610ff067816 */ /* 0x001fc40000000006 */
[----:B---3--:R-:W-:-:S05]  /*13520*/  IADD3 R8, P1, R28, R2, RZ ;  /* 0x000000021c087210 */ /* 0x008fca0007f3e0ff */
[----:B------:R-:W-:-:S05]  /*13530*/  IMAD.X R9, R10, 0x1, R0, P1 ;  /* 0x000000010a097824 */ /* 0x000fca00008e0600 */
[----:B------:R4:W3:Y:S04]  /*13540*/  @!P0 LDG.E.U16 R6, [R8.64] ;  /* 0x0000000608068981 */ /* 0x0008e8000c1e1500 */
[----:B--2---:R-:W-:Y:S04]  /*13550*/  STL [R1+0x1420], R5 ;  /* 0x0014200501007387 */ /* 0x004fe80000100800 */
[----:B------:R-:W2:Y:S04]  /*13560*/  LDL.LU R12, [R1+0x44] ;  /* 0x00004400010c7983 */ /* 0x000ea80000300800 */
[----:B------:R0:W-:Y:S04]  /*13570*/  STL [R1+0xaac], R28 ;  /* 0x000aac1c01007387 */ /* 0x0001e80000100800 */
[----:B0-----:R-:W2:Y:S01]  /*13580*/  LDL.LU R28, [R1+0x724] ;  /* 0x00072400011c7983 */ /* 0x001ea20000300800 */
[----:B------:R-:W-:-:S02]  /*13590*/  PRMT R7, RZ, 0x7610, R7 ;  /* 0x00007610ff077816 */ /* 0x000fc40000000007 */
[----:B----4-:R-:W-:-:S05]  /*135a0*/  IADD3 R8, P1, R29, R2, RZ ;  /* 0x000000021d087210 */ /* 0x010fca0007f3e0ff */
[----:B------:R-:W-:-:S05]  /*135b0*/  IMAD.X R9, R3, 0x1, R0, P1 ;  /* 0x0000000103097824 */ /* 0x000fca00008e0600 */
[----:B------:R0:W4:Y:S02]  /*135c0*/  @!P0 LDG.E.U16 R7, [R8.64] ;  /* 0x0000000608078981 */ /* 0x000124000c1e1500 */
[----:B0-----:R-:W-:Y:S02]  /*135d0*/  PRMT R8, RZ, 0x7610, R8 ;  /* 0x00007610ff087816 */ /* 0x001fe40000000008 */
[----:B------:R0:W-:Y:S04]  /*135e0*/  STS.U16 [R14+0x1d00], R13 ;  /* 0x001d000d0e007388 */ /* 0x0001e80000000400 */
[----:B---3--:R-:W-:Y:S04]  /*135f0*/  STL [R1+0x1424], R6 ;  /* 0x0014240601007387 */ /* 0x008fe80000100800 */
[----:B0-----:R-:W3:Y:S04]  /*13600*/  LDL.LU R13, [R1+0x40] ;  /* 0x00004000010d7983 */ /* 0x001ee80000300800 */
[----:B------:R0:W-:Y:S04]  /*13610*/  STL [R1+0xab0], R29 ;  /* 0x000ab01d01007387 */ /* 0x0001e80000100800 */
[----:B0-----:R-:W3:Y:S04]  /*13620*/  LDL.LU R29, [R1+0x858] ;  /* 0x00085800011d7983 */ /* 0x001ee80000300800 */
[----:B------:R0:W-:Y:S04]  /*13630*/  STL [R1+0xab4], R3 ;  /* 0x000ab40301007387 */ /* 0x0001e80000100800 */
[----:B0-----:R-:W3:Y:S01]  /*13640*/  LDL.LU R3, [R1+0x720] ;  /* 0x0007200001037983 */ /* 0x001ee20000300800 */
[----:B--2---:R-:W-:-:S05]  /*13650*/  IADD3 R10, P1, R28, R2, RZ ;  /* 0x000000021c0a7210 */ /* 0x004fca0007f3e0ff */
[----:B------:R-:W-:-:S05]  /*13660*/  IMAD.X R11, R16, 0x1, R0, P1 ;  /* 0x00000001100b7824 */ /* 0x000fca00008e0600 */
[----:B------:R3:W2:Y:S04]  /*13670*/  @!P0 LDG.E.U16 R8, [R10.64] ;  /* 0x000000060a088981 */ /* 0x0006a8000c1e1500 */
[----:B------:R0:W-:Y:S04]  /*13680*/  STS.U16 [R14+0x1f00], R15 ;  /* 0x001f000f0e007388 */ /* 0x0001e80000000400 */
[----:B0-----:R-:W0:Y:S04]  /*13690*/  S2R R15, SR_TID.X ;  /* 0x00000000000f7919 */ /* 0x001e280000002100 */
[----:B----4-:R-:W-:Y:S04]  /*136a0*/  STL [R1+0x1428], R7 ;  /* 0x0014280701007387 */ /* 0x010fe80000100800 */
[----:B------:R-:W4:Y:S04]  /*136b0*/  LDL R4, [R1+0x504] ;  /* 0x0005040001047983 */ /* 0x000f280000100800 */
[----:B------:R-:W4:Y:S01]  /*136c0*/  LDL.LU R14, [R1+0x3c] ;  /* 0x00003c00010e7983 */ /* 0x000f220000300800 */
[----:B0-----:R-:W-:-:S02]  /*136d0*/  LOP3.LUT R26, R15, 0x3f, RZ, 0xc0, !PT ;  /* 0x0000003f0f1a7812 */ /* 0x001fc400078ec0ff */
[----:B------:R-:W-:Y:S01]  /*136e0*/  LOP3.LUT P2, RZ, R15, 0x40, RZ, 0xc0, !PT ;  /* 0x000000400fff7812 */ /* 0x000fe2000784c0ff */
[----:B------:R0:W-:Y:S02]  /*136f0*/  STL [R1+0xab8], R28 ;  /* 0x000ab81c01007387 */ /* 0x0001e40000100800 */
[----:B------:R-:W-:Y:S02]  /*13700*/  IMAD.SHL.U32 R26, R26, 0x2, RZ ;  /* 0x000000021a1a7824 */ /* 0x000fe400078e00ff */
[----:B0-----:R-:W4:Y:S01]  /*13710*/  LDL.LU R28, [R1+0x5c8] ;  /* 0x0005c800011c7983 */ /* 0x001f220000300800 */
[----:B---3--:R-:W-:-:S05]  /*13720*/  IADD3 R10, P1, R29, R2, RZ ;  /* 0x000000021d0a7210 */ /* 0x008fca0007f3e0ff */
[----:B------:R-:W-:Y:S01]  /*13730*/  IMAD.X R11, R3, 0x1, R0, P1 ;  /* 0x00000001030b7824 */ /* 0x000fe200008e0600 */
[----:B--2---:R0:W-:Y:S04]  /*13740*/  STL [R1+0x142c], R8 ;  /* 0x00142c0801007387 */ /* 0x0041e80000100800 */
[----:B------:R-:W2:Y:S04]  /*13750*/  LDL.LU R15, [R1+0x38] ;  /* 0x00003800010f7983 */ /* 0x000ea80000300800 */
[----:B------:R-:W3:Y:S01]  /*13760*/  LDL R5, [R1+0x710] ;  /* 0x0007100001057983 */ /* 0x000ee20000100800 */
[----:B0-----:R-:W-:-:S04]  /*13770*/  SEL R8, RZ, 0x90, !P2 ;  /* 0x00000090ff087807 */ /* 0x001fc80005000000 */
[----:B------:R-:W-:Y:S02]  /*13780*/  LOP3.LUT R8, R8, R26, RZ, 0x3c, !PT ;  /* 0x0000001a08087212 */ /* 0x000fe400078e3cff */
[----:B------:R-:W2:Y:S04]  /*13790*/  LDL.LU R26, [R1+0x34] ;  /* 0x00003400011a7983 */ /* 0x000ea80000300800 */
[----:B------:R0:W-:Y:S04]  /*137a0*/  STL [R1+0xabc], R29 ;  /* 0x000abc1d01007387 */ /* 0x0001e80000100800 */
[----:B0-----:R-:W2:Y:S04]  /*137b0*/  LDL.LU R29, [R1+0x714] ;  /* 0x00071400011d7983 */ /* 0x001ea80000300800 */
[----:B------:R0:W-:Y:S04]  /*137c0*/  STL [R1+0xac0], R3 ;  /* 0x000ac00301007387 */ /* 0x0001e80000100800 */
[----:B0-----:R-:W3:Y:S01]  /*137d0*/  LDL.LU R3, [R1+0x5c4] ;  /* 0x0005c40001037983 */ /* 0x001ee20000300800 */
[----:B------:R-:W-:-:S02]  /*137e0*/  LOP3.LUT R8, R8, 0x20, RZ, 0x3c, !PT ;  /* 0x0000002008087812 */ /* 0x000fc400078e3cff */
[----:B------:R-:W-:-:S03]  /*137f0*/  PRMT R9, RZ, 0x7610, R9 ;  /* 0x00007610ff097816 */ /* 0x000fc60000000009 */
[----:B------:R0:W-:Y:S04]  /*13800*/  STS.U16 [R8+0x2100], R12 ;  /* 0x0021000c08007388 */ /* 0x0001e80000000400 */
[----:B----4-:R1:W-:Y:S04]  /*13810*/  STL [R1+0xac4], R28 ;  /* 0x000ac41c01007387 */ /* 0x0103e80000100800 */
[----:B------:R4:W3:Y:S01]  /*13820*/  @!P0 LDG.E.U16 R9, [R10.64] ;  /* 0x000000060a098981 */ /* 0x0008e2000c1e1500 */
[----:B0-----:R-:W-:-:S03]  /*13830*/  IADD3 R12, P1, R28, R2, RZ ;  /* 0x000000021c0c7210 */ /* 0x001fc60007f3e0ff */
[----:B-1----:R-:W3:Y:S04]  /*13840*/  LDL.LU R28, [R1+0x850] ;  /* 0x00085000011c7983 */ /* 0x002ee80000300800 */
[----:B------:R0:W-:Y:S01]  /*13850*/  STS.U16 [R8+0x2300], R13 ;  /* 0x0023000d08007388 */ /* 0x0001e20000000400 */
[----:B----4-:R-:W-:Y:S01]  /*13860*/  PRMT R10, RZ, 0x7610, R10 ;  /* 0x00007610ff0a7816 */ /* 0x010fe2000000000a */
[----:B0-----:R-:W-:Y:S02]  /*13870*/  IMAD.X R13, R4, 0x1, R0, P1 ;  /* 0x00000001040d7824 */ /* 0x001fe400008e0600 */
[----:B------:R-:W4:Y:S04]  /*13880*/  LDL R4, [R1+0x5b4] ;  /* 0x0005b40001047983 */ /* 0x000f280000100800 */
[----:B------:R2:W4:Y:S02]  /*13890*/  @!P0 LDG.E.U16 R10, [R12.64] ;  /* 0x000000060c0a8981 */ /* 0x000524000c1e1500 */
[----:B--2---:R-:W-:-:S02]  /*138a0*/  IADD3 R12, P1, R29, R2, RZ ;  /* 0x000000021d0c7210 */ /* 0x004fc40007f3e0ff */
[----:B------:R0:W-:Y:S04]  /*138b0*/  STL [R1+0xac8], R29 ;  /* 0x000ac81d01007387 */ /* 0x0001e80000100800 */
[----:B0-----:R-:W2:Y:S01]  /*138c0*/  LDL.LU R29, [R1+0x5b8] ;  /* 0x0005b800011d7983 */ /* 0x001ea20000300800 */
[----:B---3--:R-:W-:-:S03]  /*138d0*/  IMAD.X R13, R3, 0x1, R0, P1 ;  /* 0x00000001030d7824 */ /* 0x008fc600008e0600 */
[----:B------:R0:W-:Y:S04]  /*138e0*/  STL [R1+0xacc], R3 ;  /* 0x000acc0301007387 */ /* 0x0001e80000100800 */
[----:B0-----:R-:W3:Y:S01]  /*138f0*/  LDL.LU R3, [R1+0x4fc] ;  /* 0x0004fc0001037983 */ /* 0x001ee20000300800 */
[----:B------:R-:W-:-:S03]  /*13900*/  PRMT R11, RZ, 0x7610, R11 ;  /* 0x00007610ff0b7816 */ /* 0x000fc6000000000b */
[----:B------:R0:W-:Y:S04]  /*13910*/  STS.U16 [R8+0x2500], R14 ;  /* 0x0025000e08007388 */ /* 0x0001e80000000400 */
[----:B------:R1:W4:Y:S04]  /*13920*/  @!P0 LDG.E.U16 R11, [R12.64] ;  /* 0x000000060c0b8981 */ /* 0x000328000c1e1500 */
[----:B------:R1:W-:Y:S01]  /*13930*/  STL [R1+0xad0], R28 ;  /* 0x000ad01c01007387 */ /* 0x0003e20000100800 */
[----:B0-----:R-:W-:-:S03]  /*13940*/  IADD3 R14, P1, R28, R2, RZ ;  /* 0x000000021c0e7210 */ /* 0x001fc60007f3e0ff */
[----:B------:R0:W-:Y:S01]  /*13950*/  STS.U16 [R8+0x2700], R15 ;  /* 0x0027000f08007388 */ /* 0x0001e20000000400 */
[----:B-1----:R-:W-:-:S03]  /*13960*/  PRMT R12, RZ, 0x7610, R12 ;  /* 0x00007610ff0c7816 */ /* 0x002fc6000000000c */
[----:B------:R-:W4:Y:S01]  /*13970*/  LDL.LU R28, [R1+0x704] ;  /* 0x00070400011c7983 */ /* 0x000f220000300800 */
[----:B0-----:R-:W-:-:S03]  /*13980*/  IMAD.X R15, R5, 0x1, R0, P1 ;  /* 0x00000001050f7824 */ /* 0x001fc600008e0600 */
[----:B------:R-:W4:Y:S04]  /*13990*/  LDL R5, [R1+0x4f4] ;  /* 0x0004f40001057983 */ /* 0x000f280000100800 */
[----:B------:R2:W4:Y:S02]  /*139a0*/  @!P0 LDG.E.U16 R12, [R14.64] ;  /* 0x000000060e0c8981 */ /* 0x000524000c1e1500 */
[----:B--2---:R-:W-:Y:S02]  /*139b0*/  IADD3 R14, P1, R29, R2, RZ ;  /* 0x000000021d0e7210 */ /* 0x004fe40007f3e0ff */
[----:B------:R0:W-:Y:S04]  /*139c0*/  STL [R1+0xad4], R29 ;  /* 0x000ad41d01007387 */ /* 0x0001e80000100800 */
[----:B0-----:R-:W2:Y:S01]  /*139d0*/  LDL.LU R29, [R1+0x848] ;  /* 0x00084800011d7983 */ /* 0x001ea20000300800 */
[----:B---3--:R-:W-:-:S03]  /*139e0*/  IMAD.X R15, R3, 0x1, R0, P1 ;  /* 0x00000001030f7824 */ /* 0x008fc600008e0600 */
[----:B------:R0:W-:Y:S04]  /*139f0*/  STL [R1+0xad8], R3 ;  /* 0x000ad80301007387 */ /* 0x0001e80000100800 */
[----:B0-----:R-:W3:Y:S01]  /*13a00*/  LDL.LU R3, [R1+0x700] ;  /* 0x0007000001037983 */ /* 0x001ee20000300800 */
[----:B------:R-:W-:-:S03]  /*13a10*/  PRMT R13, RZ, 0x7610, R13 ;  /* 0x00007610ff0d7816 */ /* 0x000fc6000000000d */
[----:B------:R-:W-:Y:S04]  /*13a20*/  STS.U16 [R8+0x2900], R26 ;  /* 0x0029001a08007388 */ /* 0x000fe80000000400 */
[----:B------:R0:W3:Y:S04]  /*13a30*/  @!P0 LDG.E.U16 R13, [R14.64] ;  /* 0x000000060e0d8981 */ /* 0x0000e8000c1e1500 */
[----:B----4-:R1:W-:Y:S01]  /*13a40*/  STL [R1+0xadc], R28 ;  /* 0x000adc1c01007387 */ /* 0x0103e20000100800 */
[----:B0-----:R-:W-:-:S03]  /*13a50*/  IADD3 R14, P1, R28, R2, RZ ;  /* 0x000000021c0e7210 */ /* 0x001fc60007f3e0ff */
[----:B------:R0:W-:Y:S04]  /*13a60*/  STS.U16 [R8+0x2b00], R17 ;  /* 0x002b001108007388 */ /* 0x0001e80000000400 */
[----:B-1----:R-:W4:Y:S01]  /*13a70*/  LDL.LU R28, [R1+0x5a8] ;  /* 0x0005a800011c7983 */ /* 0x002f220000300800 */
[----:B------:R-:W-:-:S03]  /*13a80*/  IMAD.X R15, R4, 0x1, R0, P1 ;  /* 0x00000001040f7824 */ /* 0x000fc600008e0600 */
[----:B------:R-:W4:Y:S01]  /*13a90*/  LDL R4, [R1+0x6f0] ;  /* 0x0006f00001047983 */ /* 0x000f220000100800 */
[----:B0-----:R-:W-:-:S06]  /*13aa0*/  PRMT R17, RZ, 0x7610, R17 ;  /* 0x00007610ff117816 */ /* 0x001fcc0000000011 */
[----:B------:R2:W4:Y:S02]  /*13ab0*/  @!P0 LDG.E.U16 R17, [R14.64] ;  /* 0x000000060e118981 */ /* 0x000524000c1e1500 */
[----:B--2---:R-:W-:Y:S02]  /*13ac0*/  IADD3 R14, P1, R29, R2, RZ ;  /* 0x000000021d0e7210 */ /* 0x004fe40007f3e0ff */
[----:B------:R0:W-:Y:S04]  /*13ad0*/  STL [R1+0xae0], R29 ;  /* 0x000ae01d01007387 */ /* 0x0001e80000100800 */
[----:B0-----:R-:W2:Y:S01]  /*13ae0*/  LDL.LU R29, [R1+0x6f4] ;  /* 0x0006f400011d7983 */ /* 0x001ea20000300800 */
[----:B---3--:R-:W-:-:S03]  /*13af0*/  IMAD.X R15, R3, 0x1, R0, P1 ;  /* 0x00000001030f7824 */ /* 0x008fc600008e0600 */
[----:B------:R0:W-:Y:S04]  /*13b00*/  STL [R1+0xae4], R3 ;  /* 0x000ae40301007387 */ /* 0x0001e80000100800 */
[----:B0-----:R-:W3:Y:S04]  /*13b10*/  LDL.LU R3, [R1+0x5a4] ;  /* 0x0005a40001037983 */ /* 0x001ee80000300800 */
[----:B------:R0:W-:Y:S02]  /*13b20*/  STS.U16 [R8+0x2d00], R19 ;  /* 0x002d001308007388 */ /* 0x0001e40000000400 */
[----:B0-----:R-:W-:-:S02]  /*13b30*/  PRMT R19, RZ, 0x7610, R19 ;  /* 0x00007610ff137816 */ /* 0x001fc40000000013 */
[----:B----4-:R0:W-:Y:S04]  /*13b40*/  STL [R1+0xae8], R28 ;  /* 0x000ae81c01007387 */ /* 0x0101e80000100800 */
[----:B------:R1:W4:Y:S04]  /*13b50*/  @!P0 LDG.E.U16 R19, [R14.64] ;  /* 0x000000060e138981 */ /* 0x000328000c1e1500 */
[----:B------:R0:W-:Y:S01]  /*13b60*/  STS.U16 [R8+0x2f00], R20 ;  /* 0x002f001408007388 */ /* 0x0001e20000000400 */
[----:B-1----:R-:W-:-:S03]  /*13b70*/  IADD3 R14, P1, R28, R2, RZ ;  /* 0x000000021c0e7210 */ /* 0x002fc60007f3e0ff */
[----:B0-----:R-:W4:Y:S01]  /*13b80*/  LDL.LU R28, [R1+0x840] ;  /* 0x00084000011c7983 */ /* 0x001f220000300800 */
[----:B------:R-:W-:Y:S01]  /*13b90*/  PRMT R20, RZ, 0x7610, R20 ;  /* 0x00007610ff147816 */ /* 0x000fe20000000014 */
[----:B------:R-:W-:-:S05]  /*13ba0*/  IMAD.X R15, R5, 0x1, R0, P1 ;  /* 0x00000001050f7824 */ /* 0x000fca00008e0600 */
        /* <DEDUP_REMOVED lines=9> */
[----:B------:R0:W-:Y:S04]  /*13c40*/  STS.U16 [R8+0x3300], R23 ;  /* 0x0033001708007388 */ /* 0x0001e80000000400 */
[----:B------:R4:W3:Y:S01]  /*13c50*/  @!P0 LDG.E.U16 R21, [R14.64] ;  /* 0x000000060e158981 */ /* 0x0008e2000c1e1500 */
[----:B0-----:R-:W-:Y:S02]  /*13c60*/  PRMT R23, RZ, 0x7610, R23 ;  /* 0x00007610ff177816 */ /* 0x001fe40000000017 */
[----:B----4-:R-:W-:Y:S01]  /*13c70*/  IADD3 R14, P1, R28, R2, RZ ;  /* 0x000000021c0e7210 */ /* 0x010fe20007f3e0ff */
[----:B------:R0:W-:Y:S04]  /*13c80*/  STL [R1+0xaf4], R28 ;  /* 0x000af41c01007387 */ /* 0x0001e80000100800 */
[----:B------:R-:W-:Y:S01]  /*13c90*/  IMAD.X R15, R4, 0x1, R0, P1 ;  /* 0x00000001040f7824 */ /* 0x000fe200008e0600 */
[----:B------:R1:W-:Y:S04]  /*13ca0*/  STS.U16 [R8+0x3500], R25 ;  /* 0x0035001908007388 */ /* 0x0003e80000000400 */
[----:B------:R2:W4:Y:S04]  /*13cb0*/  @!P0 LDG.E.U16 R23, [R14.64] ;  /* 0x000000060e178981 */ /* 0x000528000c1e1500 */
[----:B0-----:R-:W4:Y:S04]  /*13cc0*/  LDL.LU R28, [R1+0x6e4] ;  /* 0x0006e400011c7983 */ /* 0x001f280000300800 */
[----:B------:R-:W4:Y:S04]  /*13cd0*/  LDL.LU R7, [R1+0x84] ;  /* 0x0000840001077983 */ /* 0x000f280000300800 */
[----:B------:R-:W4:Y:S01]  /*13ce0*/  LDL.LU R6, [R1+0x30] ;  /* 0x0000300001067983 */ /* 0x000f220000300800 */
[----:B-1----:R-:W-:-:S03]  /*13cf0*/  PRMT R25, RZ, 0x7610, R25 ;  /* 0x00007610ff197816 */ /* 0x002fc60000000019 */
[----:B------:R-:W4:Y:S04]  /*13d00*/  LDL.LU R5, [R1+0x2c] ;  /* 0x00002c0001057983 */ /* 0x000f280000300800 */
[----:B------:R-:W4:Y:S04]  /*13d10*/  LDL.LU R4, [R1+0x28] ;  /* 0x0000280001047983 */ /* 0x000f280000300800 */
[----:B------:R-:W4:Y:S04]  /*13d20*/  LDL.LU R16, [R1+0x24] ;  /* 0x0000240001107983 */ /* 0x000f280000300800 */
[----:B------:R-:W4:Y:S04]  /*13d30*/  LDL.LU R18, [R1+0x20] ;  /* 0x0000200001127983 */ /* 0x000f280000300800 */
[----:B------:R-:W4:Y:S04]  /*13d40*/  LDL.LU R22, [R1+0x1c] ;  /* 0x00001c0001167983 */ /* 0x000f280000300800 */
[----:B------:R-:W4:Y:S04]  /*13d50*/  LDL.LU R24, [R1+0x18] ;  /* 0x0000180001187983 */ /* 0x000f280000300800 */
[----:B------:R-:W4:Y:S01]  /*13d60*/  LDL.LU R26, [R1+0x14] ;  /* 0x00001400011a7983 */ /* 0x000f220000300800 */
[----:B--2---:R-:W-:-:S03]  /*13d70*/  IADD3 R14, P1, R29, R2, RZ ;  /* 0x000000021d0e7210 */ /* 0x004fc60007f3e0ff */
[----:B------:R-:W-:Y:S02]  /*13d80*/  STL [R1+0xb20], R29 ;  /* 0x000b201d01007387 */ /* 0x000fe40000100800 */
[----:B---3--:R-:W-:Y:S02]  /*13d90*/  IMAD.X R15, R3, 0x1, R0, P1 ;  /* 0x00000001030f7824 */ /* 0x008fe400008e0600 */
[----:B------:R0:W-:Y:S04]  /*13da0*/  STL [R1+0xb24], R3 ;  /* 0x000b240301007387 */ /* 0x0001e80000100800 */
[----:B------:R1:W2:Y:S04]  /*13db0*/  @!P0 LDG.E.U16 R25, [R14.64] ;  /* 0x000000060e198981 */ /* 0x0002a8000c1e1500 */
[----:B0-----:R-:W3:Y:S04]  /*13dc0*/  LDL.LU R3, [R1] ;  /* 0x0000000001037983 */ /* 0x001ee80000300800 */
[----:B-1----:R-:W2:Y:S04]  /*13dd0*/  LDL R15, [R1+0x594] ;  /* 0x00059400010f7983 */ /* 0x002ea80000100800 */
[----:B------:R0:W-:Y:S04]  /*13de0*/  STS.U16 [R8+0x3700], R27 ;  /* 0x0037001b08007388 */ /* 0x0001e80000000400 */
[----:B------:R-:W1:Y:S04]  /*13df0*/  S2R R29, SR_TID.X ;  /* 0x00000000001d7919 */ /* 0x000e680000002100 */
[----:B0-----:R-:W0:Y:S01]  /*13e00*/  S2R R8, SR_TID.X ;  /* 0x0000000000087919 */ /* 0x001e220000002100 */
[----:B------:R-:W-:-:S02]  /*13e10*/  PRMT R27, RZ, 0x7610, R27 ;  /* 0x00007610ff1b7816 */ /* 0x000fc4000000001b */
[----:B----4-:R-:W-:Y:S01]  /*13e20*/  IADD3 R14, P1, R28, R2, RZ ;  /* 0x000000021c0e7210 */ /* 0x010fe20007f3e0ff */
[----:B------:R4:W-:Y:S01]  /*13e30*/  STL [R1+0xb2c], R28 ;  /* 0x000b2c1c01007387 */ /* 0x0009e20000100800 */
[----:B-1----:R-:W-:Y:S02]  /*13e40*/  LOP3.LUT P2, RZ, R29, 0x40, RZ, 0xc0, !PT ;  /* 0x000000401dff7812 */ /* 0x002fe4000784c0ff */
[----:B0-----:R-:W-:Y:S01]  /*13e50*/  LOP3.LUT R8, R8, 0x3f, RZ, 0xc0, !PT ;  /* 0x0000003f08087812 */ /* 0x001fe200078ec0ff */
[----:B----4-:R-:W4:Y:S04]  /*13e60*/  LDL.LU R28, [R1+0x4] ;  /* 0x00000400011c7983 */ /* 0x010f280000300800 */
[----:B------:R-:W-:Y:S01]  /*13e70*/  IMAD.SHL.U32 R8, R8, 0x2, RZ ;  /* 0x0000000208087824 */ /* 0x000fe200078e00ff */
[----:B------:R0:W-:Y:S02]  /*13e80*/  STL [R1+0xb28], R2 ;  /* 0x000b280201007387 */ /* 0x0001e40000100800 */
[----:B0-----:R-:W-:-:S04]  /*13e90*/  SEL R2, RZ, 0x90, !P2 ;  /* 0x00000090ff027807 */ /* 0x001fc80005000000 */
[----:B------:R-:W-:Y:S02]  /*13ea0*/  LOP3.LUT R2, R2, R8, RZ, 0x3c, !PT ;  /* 0x0000000802027212 */ /* 0x000fe400078e3cff */
[----:B------:R-:W3:Y:S04]  /*13eb0*/  LDL.LU R8, [R1+0x142c] ;  /* 0x00142c0001087983 */ /* 0x000ee80000300800 */
[----:B------:R0:W-:Y:S01]  /*13ec0*/  STL [R1+0xb90], R0 ;  /* 0x000b900001007387 */ /* 0x0001e20000100800 */
[----:B--2---:R-:W-:-:S03]  /*13ed0*/  IMAD.X R15, R15, 0x1, R0, P1 ;  /* 0x000000010f0f7824 */ /* 0x004fc600008e0600 */
[----:B0-----:R-:W2:Y:S04]  /*13ee0*/  LDL.LU R0, [R1+0x8] ;  /* 0x0000080001007983 */ /* 0x001ea80000300800 */
[----:B------:R0:W2:Y:S04]  /*13ef0*/  @!P0 LDG.E.U16 R27, [R14.64] ;  /* 0x000000060e1b8981 */ /* 0x0000a8000c1e1500 */
[----:B0-----:R-:W2:Y:S04]  /*13f00*/  LDL.LU R14, [R1+0x10] ;  /* 0x00001000010e7983 */ /* 0x001ea80000300800 */
[----:B------:R-:W3:Y:S01]  /*13f10*/  LDL.LU R15, [R1+0xc] ;  /* 0x00000c00010f7983 */ /* 0x000ee20000300800 */
[----:B------:R-:W-:-:S05]  /*13f20*/  LOP3.LUT R2, R2, 0x20, RZ, 0x3c, !PT ;  /* 0x0000002002027812 */ /* 0x000fca00078e3cff */
[----:B------:R0:W-:Y:S04]  /*13f30*/  STS.U16 [R2+0x7f00], R7 ;  /* 0x007f000702007388 */ /* 0x0001e80000000400 */
[----:B------:R1:W-:Y:S04]  /*13f40*/  STS.U16 [R2+0x3900], R6 ;  /* 0x0039000602007388 */ /* 0x0003e80000000400 */
[----:B------:R4:W-:Y:S04]  /*13f50*/  STS.U16 [R2+0x3b00], R5 ;  /* 0x003b000502007388 */ /* 0x0009e80000000400 */
[----:B0-----:R-:W3:Y:S04]  /*13f60*/  LDL.LU R7, [R1+0x1428] ;  /* 0x0014280001077983 */ /* 0x001ee80000300800 */
[----:B-1----:R-:W3:Y:S04]  /*13f70*/  LDL.LU R6, [R1+0x1424] ;  /* 0x0014240001067983 */ /* 0x002ee80000300800 */
[----:B----4-:R-:W4:Y:S04]  /*13f80*/  LDL.LU R5, [R1+0x1420] ;  /* 0x0014200001057983 */ /* 0x010f280000300800 */
[----:B------:R0:W-:Y:S04]  /*13f90*/  STS.U16 [R2+0x3d00], R4 ;  /* 0x003d000402007388 */ /* 0x0001e80000000400 */
[----:B------:R1:W-:Y:S04]  /*13fa0*/  STS.U16 [R2+0x3f00], R16 ;  /* 0x003f001002007388 */ /* 0x0003e80000000400 */
[----:B------:R1:W-:Y:S04]  /*13fb0*/  STS.U16 [R2+0x4100], R18 ;  /* 0x0041001202007388 */ /* 0x0003e80000000400 */
[----:B0-----:R-:W4:Y:S04]  /*13fc0*/  LDL.LU R4, [R1+0x141c] ;  /* 0x00141c0001047983 */ /* 0x001f280000300800 */
[----:B-1----:R-:W4:Y:S04]  /*13fd0*/  LDL.LU R16, [R1+0x1418] ;  /* 0x0014180001107983 */ /* 0x002f280000300800 */
[----:B------:R-:W4:Y:S04]  /*13fe0*/  LDL.LU R18, [R1+0x1414] ;  /* 0x0014140001127983 */ /* 0x000f280000300800 */
[----:B------:R0:W-:Y:S04]  /*13ff0*/  STS.U16 [R2+0x4300], R22 ;  /* 0x0043001602007388 */ /* 0x0001e80000000400 */
[----:B------:R1:W-:Y:S04]  /*14000*/  STS.U16 [R2+0x4500], R24 ;  /* 0x0045001802007388 */ /* 0x0003e80000000400 */
[----:B------:R1:W-:Y:S04]  /*14010*/  STS.U16 [R2+0x4700], R26 ;  /* 0x0047001a02007388 */ /* 0x0003e80000000400 */
[----:B0-----:R-:W4:Y:S04]  /*14020*/  LDL.LU R22, [R1+0x1410] ;  /* 0x0014100001167983 */ /* 0x001f280000300800 */
[----:B-1----:R-:W4:Y:S04]  /*14030*/  LDL.LU R24, [R1+0x140c] ;  /* 0x00140c0001187983 */ /* 0x002f280000300800 */
[----:B------:R-:W4:Y:S04]  /*14040*/  LDL.LU R26, [R1+0x1408] ;  /* 0x00140800011a7983 */ /* 0x000f280000300800 */
[----:B--2---:R-:W-:Y:S04]  /*14050*/  STS.U16 [R2+0x4900], R14 ;  /* 0x0049000e02007388 */ /* 0x004fe80000000400 */
[----:B---3--:R-:W-:Y:S04]  /*14060*/  STS.U16 [R2+0x4b00], R15 ;  /* 0x004b000f02007388 */ /* 0x008fe80000000400 */
[----:B------:R0:W-:Y:S04]  /*14070*/  STS.U16 [R2+0x4d00], R0 ;  /* 0x004d000002007388 */ /* 0x0001e80000000400 */
[----:B0-----:R-:W2:Y:S04]  /*14080*/  LDL R0, [R1+0xd0] ;  /* 0x0000d00001007983 */ /* 0x001ea80000100800 */
[----:B------:R-:W-:Y:S04]  /*14090*/  STS.U16 [R2+0x4f00], R28 ;  /* 0x004f001c02007388 */ /* 0x000fe80000000400 */
[----:B------:R0:W-:Y:S04]  /*140a0*/  STS.U16 [R2+0x5100], R3 ;  /* 0x0051000302007388 */ /* 0x0001e80000000400 */
[----:B0-----:R-:W0:Y:S01]  /*140b0*/  S2R R3, SR_TID.X ;  /* 0x0000000000037919 */ /* 0x001e220000002100 */
[----:B------:R-:W-:-:S02]  /*140c0*/  IMAD.SHL.U32 R28, R29, 0x2, RZ ;  /* 0x000000021d1c7824 */ /* 0x000fc400078e00ff */
[----:B------:R-:W-:Y:S01]  /*140d0*/  IMAD.SHL.U32 R29, R29, 0x40, RZ ;  /* 0x000000401d1d7824 */ /* 0x000fe200078e00ff */
[----:B----4-:R-:W-:Y:S04]  /*140e0*/  STS.U16 [R2+0x5300], R26 ;  /* 0x0053001a02007388 */ /* 0x010fe80000000400 */
[----:B------:R-:W-:Y:S04]  /*140f0*/  STS.U16 [R2+0x5500], R24 ;  /* 0x0055001802007388 */ /* 0x000fe80000000400 */
[----:B------:R-:W-:Y:S04]  /*14100*/  STS.U16 [R2+0x5700], R22 ;  /* 0x0057001602007388 */ /* 0x000fe80000000400 */
[----:B------:R1:W-:Y:S04]  /*14110*/  STS.U16 [R2+0x5900], R18 ;  /* 0x0059001202007388 */ /* 0x0003e80000000400 */
[----:B------:R3:W-:Y:S04]  /*14120*/  STS.U16 [R2+0x5b00], R16 ;  /* 0x005b001002007388 */ /* 0x0007e80000000400 */
[----:B------:R-:W-:Y:S04]  /*14130*/  STS.U16 [R2+0x5d00], R4 ;  /* 0x005d000402007388 */ /* 0x000fe80000000400 */
        /* <DEDUP_REMOVED lines=15> */
[----:B------:R-:W-:Y:S01]  /*14230*/  STS.U16 [R2+0x7d00], R27 ;  /* 0x007d001b02007388 */ /* 0x000fe20000000400 */
[----:B0-----:R-:W-:-:S03]  /*14240*/  LOP3.LUT R3, R3, 0x7, RZ, 0xc0, !PT ;  /* 0x0000000703037812 */ /* 0x001fc600078ec0ff */
[----:B------:R-:W-:Y:S02]  /*14250*/  BAR.SYNC.DEFER_BLOCKING 0x0 ;  /* 0x0000000000007b1d */ /* 0x000fe40000010000 */
[----:B------:R-:W-:-:S05]  /*14260*/  IMAD R3, R3, 0x90, RZ ;  /* 0x0000009003037824 */ /* 0x000fca00078e02ff */
[C-C-:B-1----:R-:W-:Y:S02]  /*14270*/  LOP3.LUT R18, R3.reuse, 0x10, R28.reuse, 0x78, !PT ;  /* 0x0000001003127812 */ /* 0x142fe400078e781c */
[----:B---3--:R-:W-:Y:S02]  /*14280*/  LOP3.LUT R16, R3, 0x10, R28, 0x78, !PT ;  /* 0x0000001003107812 */ /* 0x008fe400078e781c */
[--C-:B------:R-:W-:Y:S02]  /*14290*/  LOP3.LUT R18, R18, 0x400, R29.reuse, 0xf8, !PT ;  /* 0x0000040012127812 */ /* 0x100fe400078ef81d */
[----:B------:R-:W-:Y:S02]  /*142a0*/  LOP3.LUT R16, R16, 0x400, R29, 0xf8, !PT ;  /* 0x0000040010107812 */ /* 0x000fe400078ef81d */
[----:B------:R-:W-:-:S03]  /*142b0*/  LOP3.LUT R18, R18, 0x20, RZ, 0x3c, !PT ;  /* 0x0000002012127812 */ /* 0x000fc600078e3cff */
[----:B------:R-:W0:Y:S04]  /*142c0*/  LDSM.16.MT88.4 R24, [R16+0x8000] ;  /* 0x008000001018783b */ /* 0x000e280000004200 */
[----:B------:R-:W1:Y:S04]  /*142d0*/  LDSM.16.MT88.4 R4, [R18+0x8000] ;  /* 0x008000001204783b */ /* 0x000e680000004200 */
[----:B0-----:R-:W-:Y:S04]  /*142e0*/  STL.64 [R1+0x10], R24 ;  /* 0x0000101801007387 */ /* 0x001fe80000100a00 */
[----:B------:R-:W-:Y:S04]  /*142f0*/  STL.64 [R1+0x18], R26 ;  /* 0x0000181a01007387 */ /* 0x000fe80000100a00 */
[----:B-1----:R-:W-:Y:S04]  /*14300*/  STL.64 [R1+0x1400], R6 ;  /* 0x0014000601007387 */ /* 0x002fe80000100a00 */
[----:B--2---:R-:W0:Y:S04]  /*14310*/  LDSM.16.M88.4 R8, [R0] ;  /* 0x000000000008783b */ /* 0x004e280000000200 */
[----:B0-----:R-:W-:Y:S04]  /*14320*/  STL.64 [R1+0x20], R8 ;  /* 0x0000200801007387 */ /* 0x001fe80000100a00 */
[----:B------:R-:W-:Y:S04]  /*14330*/  STL.64 [R1+0x28], R10 ;  /* 0x0000280a01007387 */ /* 0x000fe80000100a00 */
[----:B------:R0:W-:Y:S04]  /*14340*/  STL.64 [R1+0x13f8], R4 ;  /* 0x0013f80401007387 */ /* 0x0001e80000100a00 */
[----:B0-----:R-:W2:Y:S04]  /*14350*/  LDL.LU.64 R4, [R1+0x4e0] ;  /* 0x0004e00001047983 */ /* 0x001ea80000300a00 */
[----:B------:R-:W2:Y:S04]  /*14360*/  LDL.LU.64 R6, [R1+0x4e8] ;  /* 0x0004e80001067983 */ /* 0x000ea80000300a00 */
[----:B------:R-:W-:Y:S04]  /*14370*/  STL [R1+0x13d0], R18 ;  /* 0x0013d01201007387 */ /* 0x000fe80000100800 */
[----:B------:R0:W-:Y:S04]  /*14380*/  STL [R1+0x13cc], R16 ;  /* 0x0013cc1001007387 */ /* 0x0001e80000100800 */
[----:B0-----:R-:W3:Y:S04]  /*14390*/  LDL.LU.64 R16, [R1+0x3e0] ;  /* 0x0003e00001107983 */ /* 0x001ee80000300a00 */
[----:B------:R-:W4:Y:S01]  /*143a0*/  LDL.LU.64 R18, [R1+0x3e8] ;  /* 0x0003e80001127983 */ /* 0x000f220000300a00 */
[----:B------:R-:W-:-:S04]  /*143b0*/  LOP3.LUT R22, R3, 0x10, R28, 0x78, !PT ;  /* 0x0000001003167812 */ /* 0x000fc800078e781c */
[----:B------:R-:W-:-:S04]  /*143c0*/  LOP3.LUT R22, R22, 0x400, R29, 0xf8, !PT ;  /* 0x0000040016167812 */ /* 0x000fc800078ef81d */
[----:B------:R-:W-:-:S05]  /*143d0*/  LOP3.LUT R22, R22, 0x40, RZ, 0x3c, !PT ;  /* 0x0000004016167812 */ /* 0x000fca00078e3cff */
[----:B------:R-:W0:Y:S04]  /*143e0*/  LDSM.16.MT88.4 R8, [R22+0x8000] ;  /* 0x008000001608783b */ /* 0x000e280000004200 */
[----:B----4-:R-:W-:Y:S04]  /*143f0*/  STL.64 [R1+0x13e0], R18 ;  /* 0x0013e01201007387 */ /* 0x010fe80000100a00 */
[----:B---3--:R1:W-:Y:S04]  /*14400*/  STL.64 [R1+0x13d8], R16 ;  /* 0x0013d81001007387 */ /* 0x0083e80000100a00 */
[----:B-1----:R-:W3:Y:S04]  /*14410*/  LDL.LU.64 R16, [R1+0x460] ;  /* 0x0004600001107983 */ /* 0x002ee80000300a00 */
[----:B------:R-:W3:Y:S04]  /*14420*/  LDL.LU.64 R18, [R1+0x468] ;  /* 0x0004680001127983 */ /* 0x000ee80000300a00 */
[----:B0-----:R-:W-:Y:S04]  /*14430*/  STL.64 [R1+0x13f0], R10 ;  /* 0x0013f00a01007387 */ /* 0x001fe80000100a00 */
[----:B------:R0:W-:Y:S04]  /*14440*/  STL.64 [R1+0x13e8], R8 ;  /* 0x0013e80801007387 */ /* 0x0001e80000100a00 */
[----:B0-----:R-:W2:Y:S01]  /*14450*/  LDL.LU.64 R8, [R1+0x20] ;  /* 0x0000200001087983 */ /* 0x001ea20000300a00 */
[----:B------:R-:W-:-:S04]  /*14460*/  LOP3.LUT R2, R3, 0x10, R28, 0x78, !PT ;  /* 0x0000001003027812 */ /* 0x000fc800078e781c */
[----:B------:R-:W-:-:S04]  /*14470*/  LOP3.LUT R2, R2, 0x400, R29, 0xf8, !PT ;  /* 0x0000040002027812 */ /* 0x000fc800078ef81d */
[----:B------:R-:W-:-:S05]  /*14480*/  LOP3.LUT R2, R2, 0x60, RZ, 0x3c, !PT ;  /* 0x0000006002027812 */ /* 0x000fca00078e3cff */
[----:B------:R-:W-:Y:S04]  /*14490*/  STL [R1+0x13c8], R2 ;  /* 0x0013c80201007387 */ /* 0x000fe80000100800 */
[----:B------:R0:W1:Y:S01]  /*144a0*/  LDSM.16.MT88.4 R12, [R2+0x8000] ;  /* 0x00800000020c783b */ /* 0x0000620000004200 */
[----:B--2---:R-:W-:Y:S11]  /*144b0*/  HMMA.16816.F32.BF16 R4, R24, R8, R4 ;  /* 0x000000081804723c */ /* 0x004ff60000041804 */
[----:B------:R-:W-:Y:S11]  /*144c0*/  @!UPT UIADD3 URZ, URZ, URZ, URZ ;  /* 0x0000003f3f3ff290 */ /* 0x000ff6000fffe03f */
[----:B------:R-:W-:Y:S02]  /*144d0*/  @!UPT UIADD3 URZ, URZ, URZ, URZ ;  /* 0x0000003f3f3ff290 */ /* 0x000fe4000fffe03f */
[----:B------:R-:W-:Y:S02]  /*144e0*/  IMAD.MOV.U32 R24, RZ, RZ, R6 ;  /* 0x000000ffff187224 */ /* 0x000fe400078e0006 */
[----:B------:R-:W-:Y:S02]  /*144f0*/  IMAD.MOV.U32 R3, RZ, RZ, R7 ;  /* 0x000000ffff037224 */ /* 0x000fe400078e0007 */
[----:B------:R-:W-:Y:S01]  /*14500*/  IMAD.MOV.U32 R26, RZ, RZ, R4 ;  /* 0x000000ffff1a7224 */ /* 0x000fe200078e0004 */
[----:B------:R-:W3:Y:S01]  /*14510*/  LDL.LU.64 R6, [R1+0x1400] ;  /* 0x0014000001067983 */ /* 0x000ee20000300a00 */
[----:B------:R-:W-:-:S03]  /*14520*/  IMAD.MOV.U32 R25, RZ, RZ, R5 ;  /* 0x000000ffff197224 */ /* 0x000fc600078e0005 */
[----:B------:R-:W3:Y:S01]  /*14530*/  LDL.LU.64 R4, [R1+0x13f8] ;  /* 0x0013f80001047983 */ /* 0x000ee20000300a00 */
[----:B------:R-:W-:Y:S02]  /*14540*/  IMAD.MOV.U32 R21, RZ, RZ, R8 ;  /* 0x000000ffff157224 */ /* 0x000fe400078e0008 */
[----:B------:R-:W-:Y:S01]  /*14550*/  IMAD.MOV.U32 R20, RZ, RZ, R9 ;  /* 0x000000ffff147224 */ /* 0x000fe200078e0009 */
[----:B------:R-:W2:Y:S01]  /*14560*/  LDL.LU.64 R10, [R1+0x13f0] ;  /* 0x0013f000010a7983 */ /* 0x000ea20000300a00 */
[----:B---3--:R-:W-:Y:S03]  /*14570*/  HMMA.16816.F32.BF16 R16, R4, R8, R16 ;  /* 0x000000080410723c */ /* 0x008fe60000041810 */
[----:B------:R-:W2:Y:S11]  /*14580*/  LDL.LU.64 R8, [R1+0x13e8] ;  /* 0x0013e80001087983 */ /* 0x000eb60000300a00 */
[----:B------:R-:W-:Y:S10]  /*14590*/  @!UPT UIADD3 URZ, URZ, URZ, URZ ;  /* 0x0000003f3f3ff290 */ /* 0x000ff4000fffe03f */
[----:B------:R-:W-:Y:S02]  /*145a0*/  IMAD.MOV.U32 R28, RZ, RZ, R18 ;  /* 0x000000ffff1c7224 */ /* 0x000fe400078e0012 */
[----:B------:R-:W-:Y:S02]  /*145b0*/  IMAD.MOV.U32 R27, RZ, RZ, R19 ;  /* 0x000000ffff1b7224 */ /* 0x000fe400078e0013 */
[----:B0-----:R-:W-:Y:S01]  /*145c0*/  IMAD.MOV.U32 R2, RZ, RZ, R16 ;  /* 0x000000ffff027224 */ /* 0x001fe200078e0010 */
[----:B------:R-:W2:Y:S01]  /*145d0*/  LDL.LU.64 R18, [R1+0x13e0] ;  /* 0x0013e00001127983 */ /* 0x000ea20000300a00 */
[----:B------:R-:W-:-:S03]  /*145e0*/  IMAD.MOV.U32 R29, RZ, RZ, R17 ;  /* 0x000000ffff1d7224 */ /* 0x000fc600078e0011 */
[----:B------:R-:W2:Y:S04]  /*145f0*/  LDL.LU.64 R16, [R1+0x13d8] ;  /* 0x0013d80001107983 */ /* 0x000ea80000300a00 */
[----:B------:R-:W-:Y:S04]  /*14600*/  STL.64 [R1+0x13b0], R6 ;  /* 0x0013b00601007387 */ /* 0x000fe80000100a00 */
[----:B------:R0:W-:Y:S02]  /*14610*/  STL.64 [R1+0x13a8], R4 ;  /* 0x0013a80401007387 */ /* 0x0001e40000100a00 */
[----:B0-----:R-:W-:-:S02]  /*14620*/  IMAD.MOV.U32 R4, RZ, RZ, R21 ;  /* 0x000000ffff047224 */ /* 0x001fc400078e0015 */
[----:B------:R-:W-:Y:S02]  /*14630*/  IMAD.MOV.U32 R5, RZ, RZ, R20 ;  /* 0x000000ffff057224 */ /* 0x000fe400078e0014 */
[----:B------:R-:W-:Y:S05]  /*14640*/  LDSM.16.MT88.4 R20, [R22+0x8800] ;  /* 0x008800001614783b */ /* 0x000fea0000004200 */
[-C--:B--2---:R-:W-:Y:S11]  /*14650*/  HMMA.16816.F32.BF16 R16, R8, R4.reuse, R16 ;  /* 0x000000040810723c */ /* 0x084ff60000041810 */
[----:B------:R-:W-:Y:S11]  /*14660*/  @!UPT UIADD3 URZ, URZ, URZ, URZ ;  /* 0x0000003f3f3ff290 */ /* 0x000ff6000fffe03f */
[----:B------:R-:W-:Y:S01]  /*14670*/  @!UPT UIADD3 URZ, URZ, URZ, URZ ;  /* 0x0000003f3f3ff290 */ /* 0x000fe2000fffe03f */
[----:B------:R-:W-:Y:S04]  /*14680*/  STL.64 [R1+0x50], R16 ;  /* 0x0000501001007387 */ /* 0x000fe80000100a00 */
[----:B------:R0:W-:Y:S04]  /*14690*/  STL.64 [R1+0x58], R18 ;  /* 0x0000581201007387 */ /* 0x0001e80000100a00 */
[----:B0-----:R-:W2:Y:S04]  /*146a0*/  LDL.LU R18, [R1+0x13d0] ;  /* 0x0013d00001127983 */ /* 0x001ea80000300800 */
[----:B------:R-:W3:Y:S04]  /*146b0*/  LDL.LU R16, [R1+0x13cc] ;  /* 0x0013cc0001107983 */ /* 0x000ee80000300800 */
[----:B------:R-:W-:Y:S04]  /*146c0*/  STL.64 [R1+0x13a0], R10 ;  /* 0x0013a00a01007387 */ /* 0x000fe80000100a00 */
[----:B------:R0:W-:Y:S04]  /*146d0*/  STL.64 [R1+0x1398], R8 ;  /* 0x0013980801007387 */ /* 0x0001e80000100a00 */
[----:B0-----:R-:W4:Y:S04]  /*146e0*/  LDL.LU.64 R8, [R1+0x360] ;  /* 0x0003600001087983 */ /* 0x001f280000300a00 */
[----:B------:R-:W4:Y:S04]  /*146f0*/  LDL.LU.64 R10, [R1+0x368] ;  /* 0x00036800010a7983 */ /* 0x000f280000300a00 */
[----:B-1----:R-:W-:Y:S04]  /*14700*/  STL.64 [R1+0x1390], R14 ;  /* 0x0013900e01007387 */ /* 0x002fe80000100a00 */
[----:B------:R-:W-:Y:S01]  /*14710*/  STL.64 [R1+0x1388], R12 ;  /* 0x0013880c01007387 */ /* 0x000fe20000100a00 */
[----:B----4-:R-:W-:Y:S11]  /*14720*/  HMMA.16816.F32.BF16 R4, R12, R4, R8 ;  /* 0x000000040c04723c */ /* 0x010ff60000041808 */
[----:B------:R-:W-:Y:S11]  /*14730*/  @!UPT UIADD3 URZ, URZ, URZ, URZ ;  /* 0x0000003f3f3ff290 */ /* 0x000ff6000fffe03f */
[----:B------:R-:W-:Y:S01]  /*14740*/  @!UPT UIADD3 URZ, URZ, URZ, URZ ;  /* 0x0000003f3f3ff290 */ /* 0x000fe2000fffe03f */
[----:B------:R-:W-:Y:S04]  /*14750*/  STL.64 [R1+0x40], R4 ;  /* 0x0000400401007387 */ /* 0x000fe80000100a00 */
[----:B------:R-:W-:Y:S04]  /*14760*/  STL.64 [R1+0x48], R6 ;  /* 0x0000480601007387 */ /* 0x000fe80000100a00 */
[----:B------:R-:W0:Y:S02]  /*14770*/  LDSM.16.M88.4 R4, [R0+0x800] ;  /* 0x000800000004783b */ /* 0x000e240000000200 */
[----:B0-----:R-:W-:-:S02]  /*14780*/  IMAD.MOV.U32 R9, RZ, RZ, R4 ;  /* 0x000000ffff097224 */ /* 0x001fc400078e0004 */
[----:B------:R-:W-:Y:S01]  /*14790*/  STL.64 [R1+0x38], R6 ;  /* 0x0000380601007387 */ /* 0x000fe20000100a00 */
[----:B------:R-:W-:-:S03]  /*147a0*/  IMAD.MOV.U32 R8, RZ, RZ, R5 ;  /* 0x000000ffff087224 */ /* 0x000fc600078e0005 */
[----:B---3--:R-:W0:Y:S04]  /*147b0*/  LDSM.16.MT88.4 R4, [R16+0x8800] ;  /* 0x008800001004783b */ /* 0x008e280000004200 */
[----:B--2---:R-:W1:Y:S04]  /*147c0*/  LDSM.16.MT88.4 R16, [R18+0x8800] ;  /* 0x008800001210783b */ /* 0x004e680000004200 */
[----:B------:R2:W-:Y:S01]  /*147d0*/  STL [R1+0x1330], R0 ;  /* 0x0013300001007387 */ /* 0x0005e20000100800 */
[----:B0-----:R-:W-:-:S03]  /*147e0*/  IMAD.MOV.U32 R10, RZ, RZ, R6 ;  /* 0x000000ffff0a7224 */ /* 0x001fc600078e0006 */
[----:B------:R0:W-:Y:S01]  /*147f0*/  STL.64 [R1], R4 ;  /* 0x0000000401007387 */ /* 0x0001e20000100a00 */
[----:B--2---:R-:W-:Y:S02]  /*14800*/  IMAD.MOV.U32 R0, RZ, RZ, R7 ;  /* 0x000000ffff007224 */ /* 0x004fe400078e0007 */
[----:B------:R-:W-:Y:S01]  /*14810*/  IMAD.MOV.U32 R12, RZ, RZ, R4 ;  /* 0x000000ffff0c7224 */ /* 0x000fe200078e0004 */
[----:B------:R2:W-:Y:S01]  /*14820*/  STL.64 [R1+0x8], R6 ;  /* 0x0000080601007387 */ /* 0x0005e20000100a00 */
[----:B------:R-:W-:-:S03]  /*14830*/  IMAD.MOV.U32 R11, RZ, RZ, R5 ;  /* 0x000000ffff0b7224 */ /* 0x000fc600078e0005 */
[----:B0-----:R-:W3:Y:S04]  /*14840*/  LDL.64 R4, [R1+0x10] ;  /* 0x0000100001047983 */ /* 0x001ee80000100a00 */
[----:B--2---:R-:W2:Y:S04]  /*14850*/  LDL.64 R6, [R1+0x18] ;  /* 0x0000180001067983 */ /* 0x004ea80000100a00 */
[----:B-1----:R0:W-:Y:S04]  /*14860*/  STL.64 [R1+0x1350], R18 ;  /* 0x0013501201007387 */ /* 0x0021e80000100a00 */
[----:B------:R1:W-:Y:S01]  /*14870*/  STL.64 [R1+0x1348], R16 ;  /* 0x0013481001007387 */ /* 0x0003e20000100a00 */
[----:B0-----:R-:W-:-:S02]  /*14880*/  IMAD.MOV.U32 R18, RZ, RZ, R10 ;  /* 0x000000ffff127224 */ /* 0x001fc400078e000a */
[----:B------:R-:W-:Y:S02]  /*14890*/  IMAD.MOV.U32 R19, RZ, RZ, R0 ;  /* 0x000000ffff137224 */ /* 0x000fe400078e0000 */
[----:B-1----:R-:W-:Y:S02]  /*148a0*/  IMAD.MOV.U32 R16, RZ, RZ, R12 ;  /* 0x000000ffff107224 */ /* 0x002fe400078e000c */
[----:B------:R-:W-:Y:S01]  /*148b0*/  IMAD.MOV.U32 R17, RZ, RZ, R11 ;  /* 0x000000ffff117224 */ /* 0x000fe200078e000b */
[----:B------:R-:W-:Y:S04]  /*148c0*/  STL.64 [R1+0x1370], R18 ;  /* 0x0013701201007387 */ /* 0x000fe80000100a00 */
[----:B------:R0:W-:Y:S04]  /*148d0*/  STL.64 [R1+0x1368], R16 ;  /* 0x0013681001007387 */ /* 0x0001e80000100a00 */
[----:B------:R-:W-:Y:S04]  /*148e0*/  STL.64 [R1+0x1340], R22 ;  /* 0x0013401601007387 */ /* 0x000fe80000100a00 */
[----:B------:R1:W-:Y:S01]  /*148f0*/  STL.64 [R1+0x1338], R20 ;  /* 0x0013381401007387 */ /* 0x0003e20000100a00 */
[----:B0-----:R-:W-:-:S02]  /*14900*/  IMAD.MOV.U32 R16, RZ, RZ, R9 ;  /* 0x000000ffff107224 */ /* 0x001fc400078e0009 */
[----:B------:R-:W-:Y:S02]  /*14910*/  IMAD.MOV.U32 R17, RZ, RZ, R8 ;  /* 0x000000ffff117224 */ /* 0x000fe400078e0008 */
[----:B-1----:R-:W-:Y:S02]  /*14920*/  IMAD.MOV.U32 R20, RZ, RZ, R2 ;  /* 0x000000ffff147224 */ /* 0x002fe400078e0002 */
[----:B------:R-:W4:Y:S04]  /*14930*/  LDL.LU R2, [R1+0x13c8] ;  /* 0x0013c80001027983 */ /* 0x000f280000300800 */
[----:B------:R-:W2:Y:S04]  /*14940*/  LDL.LU.64 R8, [R1+0x450] ;  /* 0x0004500001087983 */ /* 0x000ea80000300a00 */
[----:B------:R-:W2:Y:S04]  /*14950*/  LDL.LU.64 R10, [R1+0x458] ;  /* 0x00045800010a7983 */ /* 0x000ea80000300a00 */
[----:B--2---:R-:W-:Y:S04]  /*14960*/  STL.64 [R1+0x13c0], R10 ;  /* 0x0013c00a01007387 */ /* 0x004fe80000100a00 */
[----:B------:R0:W-:Y:S04]  /*14970*/  STL.64 [R1+0x13b8], R8 ;  /* 0x0013b80801007387 */ /* 0x0001e80000100a00 */
[----:B0-----:R-:W2:Y:S04]  /*14980*/  LDL.LU.64 R8, [R1+0x4d0] ;  /* 0x0004d00001087983 */ /* 0x001ea80000300a00 */
[----:B------:R-:W2:Y:S01]  /*14990*/  LDL.LU.64 R10, [R1+0x4d8] ;  /* 0x0004d800010a7983 */ /* 0x000ea20000300a00 */
[----:B------:R-:W-:-:S02]  /*149a0*/  IMAD.MOV.U32 R22, RZ, RZ, R28 ;  /* 0x000000ffff167224 */ /* 0x000fc400078e001c */
[----:B------:R-:W-:Y:S01]  /*149b0*/  IMAD.MOV.U32 R23, RZ, RZ, R27 ;  /* 0x000000ffff177224 */ /* 0x000fe200078e001b */
[----:B------:R-:W2:Y:S01]  /*149c0*/  LDL.LU.64 R12, [R1+0x3d0] ;  /* 0x0003d000010c7983 */ /* 0x000ea20000300a00 */
[----:B------:R-:W-:-:S03]  /*149d0*/  IMAD.MOV.U32 R21, RZ, RZ, R29 ;  /* 0x000000ffff157224 */ /* 0x000fc600078e001d */
[----:B------:R-:W2:Y:S04]  /*149e0*/  LDL.LU.64 R14, [R1+0x3d8] ;  /* 0x0003d800010e7983 */ /* 0x000ea80000300a00 */
[----:B------:R0:W-:Y:S04]  /*149f0*/  STL.64 [R1+0x1360], R22 ;  /* 0x0013601601007387 */ /* 0x0001e80000100a00 */
[----:B------:R1:W-:Y:S01]  /*14a00*/  STL.64 [R1+0x1358], R20 ;  /* 0x0013581401007387 */ /* 0x0003e20000100a00 */
[----:B0-----:R-:W-:Y:S02]  /*14a10*/  IMAD.MOV.U32 R22, RZ, RZ, R24 ;  /* 0x000000ffff167224 */ /* 0x001fe400078e0018 */
[----:B------:R-:W-:-:S02]  /*14a20*/  IMAD.MOV.U32 R23, RZ, RZ, R3 ;  /* 0x000000ffff177224 */ /* 0x000fc400078e0003 */
[----:B-1----:R-:W-:Y:S02]  /*14a30*/  IMAD.MOV.U32 R20, RZ, RZ, R26 ;  /* 0x000000ffff147224 */ /* 0x002fe400078e001a */
[----:B------:R-:W-:Y:S01]  /*14a40*/  IMAD.MOV.U32 R21, RZ, RZ, R25 ;  /* 0x000000ffff157224 */ /* 0x000fe200078e0019 */
[----:B------:R-:W-:Y:S04]  /*14a50*/  STL.64 [R1+0x1380], R22 ;  /* 0x0013801601007387 */ /* 0x000fe80000100a00 */
[----:B------:R0:W-:Y:S01]  /*14a60*/  STL.64 [R1+0x1378], R20 ;  /* 0x0013781401007387 */ /* 0x0001e20000100a00 */
[----:B------:R-:W-:-:S03]  /*14a70*/  IMAD.MOV.U32 R3, RZ, RZ, R6 ;  /* 0x000000ffff037224 */ /* 0x000fc600078e0006 */
[----:B----4-:R1:W4:Y:S01]  /*14a80*/  LDSM.16.MT88.4 R24, [R2+0x8800] ;  /* 0x008800000218783b */ /* 0x0103220000004200 */
[----:B---3--:R-:W-:-:S03]  /*14a90*/  IMAD.MOV.U32 R29, RZ, RZ, R4 ;  /* 0x000000ffff1d7224 */ /* 0x008fc600078e0004 */
[----:B0-----:R-:W3:Y:S04]  /*14aa0*/  LDL.LU.64 R20, [R1+0x350] ;  /* 0x0003500001147983 */ /* 0x001ee80000300a00 */
[----:B------:R-:W3:Y:S01]  /*14ab0*/  LDL.LU.64 R22, [R1+0x358] ;  /* 0x0003580001167983 */ /* 0x000ee20000300a00 */
[----:B-1----:R-:W-:Y:S02]  /*14ac0*/  IMAD.MOV.U32 R2, RZ, RZ, R7 ;  /* 0x000000ffff027224 */ /* 0x002fe400078e0007 */
[----:B------:R-:W-:Y:S01]  /*14ad0*/  IMAD.MOV.U32 R28, RZ, RZ, R5 ;  /* 0x000000ffff1c7224 */ /* 0x000fe200078e0005 */
[-C--:B--2---:R-:W-:Y:S11]  /*14ae0*/  HMMA.16816.F32.BF16 R8, R4, R16.reuse, R8 ;  /* 0x000000100408723c */ /* 0x084ff60000041808 */
[----:B------:R-:W-:Y:S11]  /*14af0*/  @!UPT UIADD3 URZ, URZ, URZ, URZ ;  /* 0x0000003f3f3ff290 */ /* 0x000ff6000fffe03f */
[----:B------:R-:W-:Y:S01]  /*14b00*/  @!UPT UIADD3 URZ, URZ, URZ, URZ ;  /* 0x0000003f3f3ff290 */ /* 0x000fe2000fffe03f */
[----:B------:R-:W-:Y:S04]  /*14b10*/  STL.64 [R1+0xb0], R8 ;  /* 0x0000b00801007387 */ /* 0x000fe80000100a00 */
[----:B------:R0:W-:Y:S04]  /*14b20*/  STL.64 [R1+0xb8], R10 ;  /* 0x0000b80a01007387 */ /* 0x0001e80000100a00 */
[----:B0-----:R-:W2:Y:S04]  /*14b30*/  LDL.LU.64 R10, [R1+0x13c0] ;  /* 0x0013c000010a7983 */ /* 0x001ea80000300a00 */
[----:B------:R-:W2:Y:S04]  /*14b40*/  LDL.LU.64 R8, [R1+0x13b8] ;  /* 0x0013b80001087983 */ /* 0x000ea80000300a00 */
[----:B------:R-:W2:Y:S04]  /*14b50*/  LDL.LU.64 R6, [R1+0x13b0] ;  /* 0x0013b00001067983 */ /* 0x000ea80000300a00 */
[----:B------:R-:W2:Y:S02]  /*14b60*/  LDL.LU.64 R4, [R1+0x13a8] ;  /* 0x0013a80001047983 */ /* 0x000ea40000300a00 */
[----:B--2---:R-:W-:Y:S11]  /*14b70*/  HMMA.16816.F32.BF16 R8, R4, R16, R8 ;  /* 0x000000100408723c */ /* 0x004ff60000041808 */
[----:B------:R-:W-:Y:S11]  /*14b80*/  @!UPT UIADD3 URZ, URZ, URZ, URZ ;  /* 0x0000003f3f3ff290 */ /* 0x000ff6000fffe03f */
[----:B------:R-:W-:Y:S01]  /*14b90*/  @!UPT UIADD3 URZ, URZ, URZ, URZ ;  /* 0x0000003f3f3ff290 */ /* 0x000fe2000fffe03f */
[----:B------:R-:W-:Y:S01]  /*14ba0*/  STL.64 [R1+0xa0], R8 ;  /* 0x0000a00801007387 */ /* 0x000fe20000100a00 */
[----:B------:R-:W-:-:S03]  /*14bb0*/  IMAD.MOV.U32 R0, RZ, RZ, R11 ;  /* 0x000000ffff007224 */ /* 0x000fc600078e000b */
[----:B------:R0:W-:Y:S04]  /*14bc0*/  STL [R1+0xa8], R10 ;  /* 0x0000a80a01007387 */ /* 0x0001e80000100800 */
[----:B0-----:R-:W2:Y:S04]  /*14bd0*/  LDL.LU.64 R10, [R1+0x13a0] ;  /* 0x0013a000010a7983 */ /* 0x001ea80000300a00 */
[----:B------:R-:W2:Y:S02]  /*14be0*/  LDL.LU.64 R8, [R1+0x1398] ;  /* 0x0013980001087983 */ /* 0x000ea40000300a00 */
[-C--:B--2---:R-:W-:Y:S11]  /*14bf0*/  HMMA.16816.F32.BF16 R12, R8, R16.reuse, R12 ;  /* 0x00000010080c723c */ /* 0x084ff6000004180c */
[----:B------:R-:W-:Y:S11]  /*14c00*/  @!UPT UIADD3 URZ, URZ, URZ, URZ ;  /* 0x0000003f3f3ff290 */ /* 0x000ff6000fffe03f */
[----:B------:R-:W-:Y:S01]  /*14c10*/  @!UPT UIADD3 URZ, URZ, URZ, URZ ;  /* 0x0000003f3f3ff290 */ /* 0x000fe2000fffe03f */
[----:B------:R-:W-:Y:S04]  /*14c20*/  STL.64 [R1+0x90], R12 ;  /* 0x0000900c01007387 */ /* 0x000fe80000100a00 */
[----:B------:R0:W-:Y:S04]  /*14c30*/  STL.64 [R1+0x98], R14 ;  /* 0x0000980e01007387 */ /* 0x0001e80000100a00 */
[----:B0-----:R-:W3:Y:S04]  /*14c40*/  LDL.LU.64 R14, [R1+0x1390] ;  /* 0x00139000010e7983 */ /* 0x001ee80000300a00 */
[----:B------:R-:W3:Y:S04]  /*14c50*/  LDL.LU.64 R12, [R1+0x1388] ;  /* 0x00138800010c7983 */ /* 0x000ee80000300a00 */
[----:B------:R0:W-:Y:S04]  /*14c60*/  STL.64 [R1+0x1328], R10 ;  /* 0x0013280a01007387 */ /* 0x0001e80000100a00 */
[----:B------:R-:W-:Y:S04]  /*14c70*/  STL.64 [R1+0x1320], R8 ;  /* 0x0013200801007387 */ /* 0x000fe80000100a00 */
[----:B0-----:R-:W2:Y:S04]  /*14c80*/  LDL.LU R10, [R1+0x28] ;  /* 0x00002800010a7983 */ /* 0x001ea80000300800 */
[----:B------:R-:W2:Y:S01]  /*14c90*/  LDL.LU R11, [R1+0x2c] ;  /* 0x00002c00010b7983 */ /* 0x000ea20000300800 */
[----:B---3--:R-:W-:Y:S03]  /*14ca0*/  HMMA.16816.F32.BF16 R16, R12, R16, R20 ;  /* 0x000000100c10723c */ /* 0x008fe60000041814 */
[----:B------:R-:W2:Y:S04]  /*14cb0*/  LDL.LU.64 R22, [R1+0x1380] ;  /* 0x0013800001167983 */ /* 0x000ea80000300a00 */
[----:B------:R-:W2:Y:S11]  /*14cc0*/  LDL.LU.64 R20, [R1+0x1378] ;  /* 0x0013780001147983 */ /* 0x000eb60000300a00 */
[----:B------:R-:W-:Y:S05]  /*14cd0*/  @!UPT UIADD3 URZ, URZ, URZ, URZ ;  /* 0x0000003f3f3ff290 */ /* 0x000fea000fffe03f */
[----:B------:R-:W-:Y:S04]  /*14ce0*/  STL.64 [R1+0x80], R16 ;  /* 0x0000801001007387 */ /* 0x000fe80000100a00 */
[----:B------:R0:W-:Y:S04]  /*14cf0*/  STL.64 [R1+0x88], R18 ;  /* 0x0000881201007387 */ /* 0x0001e80000100a00 */
[----:B0-----:R-:W2:Y:S04]  /*14d00*/  LDL.LU.64 R18, [R1+0x1370] ;  /* 0x0013700001127983 */ /* 0x001ea80000300a00 */
[----:B------:R-:W2:Y:S04]  /*14d10*/  LDL.LU.64 R16, [R1+0x1368] ;  /* 0x0013680001107983 */ /* 0x000ea80000300a00 */
[----:B------:R-:W-:Y:S04]  /*14d20*/  STL.64 [R1+0x1318], R14 ;  /* 0x0013180e01007387 */ /* 0x000fe80000100a00 */
[----:B------:R0:W-:Y:S04]  /*14d30*/  STL.64 [R1+0x1310], R12 ;  /* 0x0013100c01007387 */ /* 0x0001e80000100a00 */
[----:B0-----:R-:W4:Y:S04]  /*14d40*/  LDL.LU R12, [R1+0x40] ;  /* 0x00004000010c7983 */ /* 0x001f280000300800 */
[----:B------:R-:W4:Y:S04]  /*14d50*/  LDL.LU R13, [R1+0x44] ;  /* 0x00004400010d7983 */ /* 0x000f280000300800 */
[----:B------:R-:W4:Y:S04]  /*14d60*/  LDL.LU R14, [R1+0x48] ;  /* 0x00004800010e7983 */ /* 0x000f280000300800 */
[----:B------:R-:W4:Y:S01]  /*14d70*/  LDL.LU R15, [R1+0x4c] ;  /* 0x00004c00010f7983 */ /* 0x000f220000300800 */
[-C--:B--2---:R-:W-:Y:S03]  /*14d80*/  HMMA.16816.F32.BF16 R16, R16, R10.reuse, R20 ;  /* 0x0000000a1010723c */ /* 0x084fe60000041814 */
[----:B------:R-:W2:Y:S04]  /*14d90*/  LDL.LU.64 R22, [R1+0x1360] ;  /* 0x0013600001167983 */ /* 0x000ea80000300a00 */
[----:B------:R-:W2:Y:S11]  /*14da0*/  LDL.LU.64 R20, [R1+0x1358] ;  /* 0x0013580001147983 */ /* 0x000eb60000300a00 */
[----:B------:R-:W-:Y:S05]  /*14db0*/  @!UPT UIADD3 URZ, URZ, URZ, URZ ;  /* 0x0000003f3f3ff290 */ /* 0x000fea000fffe03f */
[----:B------:R-:W-:Y:S04]  /*14dc0*/  STL.64 [R1+0x4e0], R16 ;  /* 0x0004e01001007387 */ /* 0x000fe80000100a00 */
[----:B------:R0:W-:Y:S04]  /*14dd0*/  STL.64 [R1+0x4e8], R18 ;  /* 0x0004e81201007387 */ /* 0x0001e80000100a00 */
[----:B0-----:R-:W2:Y:S04]  /*14de0*/  LDL.LU.64 R18, [R1+0x1350] ;  /* 0x0013500001127983 */ /* 0x001ea80000300a00 */
[----:B------:R-:W2:Y:S02]  /*14df0*/  LDL.LU.64 R16, [R1+0x1348] ;  /* 0x0013480001107983 */ /* 0x000ea40000300a00 */
[-C--:B--2---:R-:W-:Y:S11]  /*14e00*/  HMMA.16816.F32.BF16 R20, R16, R10.reuse, R20 ;  /* 0x0000000a1014723c */ /* 0x084ff60000041814 */
[----:B------:R-:W-:Y:S11]  /*14e10*/  @!UPT UIADD3 URZ, URZ, URZ, URZ ;  /* 0x0000003f3f3ff290 */ /* 0x000ff6000fffe03f */
[----:B------:R-:W-:Y:S01]  /*14e20*/  @!UPT UIADD3 URZ, URZ, URZ, URZ ;  /* 0x0000003f3f3ff290 */ /* 0x000fe2000fffe03f */
[----:B------:R-:W-:Y:S04]  /*14e30*/  STL.64 [R1+0x460], R20 ;  /* 0x0004601401007387 */ /* 0x000fe80000100a00 */
[----:B------:R0:W-:Y:S04]  /*14e40*/  STL.64 [R1+0x468], R22 ;  /* 0x0004681601007387 */ /* 0x0001e80000100a00 */
[----:B0-----:R-:W2:Y:S04]  /*14e50*/  LDL.LU.64 R22, [R1+0x1340] ;  /* 0x0013400001167983 */ /* 0x001ea80000300a00 */
[----:B------:R-:W3:Y:S04]  /*14e60*/  LDL.LU.64 R20, [R1+0x1338] ;  /* 0x0013380001147983 */ /* 0x000ee80000300a00 */
[----:B------:R-:W-:Y:S04]  /*14e70*/  STL.64 [R1+0x12e8], R18 ;  /* 0x0012e81201007387 */ /* 0x000fe80000100a00 */
[----:B------:R0:W-:Y:S04]  /*14e80*/  STL.64 [R1+0x12e0], R16 ;  /* 0x0012e01001007387 */ /* 0x0001e80000100a00 */
[----:B0-----:R-:W4:Y:S04]  /*14e90*/  LDL.LU R16, [R1+0x50] ;  /* 0x0000500001107983 */ /* 0x001f280000300800 */
[----:B------:R-:W4:Y:S04]  /*14ea0*/  LDL.LU R17, [R1+0x54] ;  /* 0x0000540001117983 */ /* 0x000f280000300800 */
[----:B------:R-:W4:Y:S04]  /*14eb0*/  LDL.LU R18, [R1+0x58] ;  /* 0x0000580001127983 */ /* 0x000f280000300800 */
[----:B------:R-:W4:Y:S04]  /*14ec0*/  LDL.LU R19, [R1+0x5c] ;  /* 0x00005c0001137983 */ /* 0x000f280000300800 */
[----:B--2---:R-:W-:Y:S04]  /*14ed0*/  STL.64 [R1+0x12d8], R22 ;  /* 0x0012d81601007387 */ /* 0x004fe80000100a00 */
[----:B---3--:R0:W-:Y:S01]  /*14ee0*/  STL.64 [R1+0x12d0], R20 ;  /* 0x0012d01401007387 */ /* 0x0081e20000100a00 */
[-C--:B----4-:R-:W-:Y:S08]  /*14ef0*/  HMMA.16816.F32.BF16 R16, R20, R10.reuse, R16 ;  /* 0x0000000a1410723c */ /* 0x090ff00000041810 */
[----:B------:R-:W-:Y:S11]  /*14f00*/  HMMA.16816.F32.BF16 R8, R24, R10, R12 ;  /* 0x0000000a1808723c */ /* 0x000ff6000004180c */
[----:B------:R-:W-:Y:S04]  /*14f10*/  @!UPT UIADD3 URZ, URZ, URZ, URZ ;  /* 0x0000003f3f3ff290 */ /* 0x000fe8000fffe03f */
[----:B------:R-:W-:Y:S04]  /*14f20*/  STL.64 [R1+0x3e0], R16 ;  /* 0x0003e01001007387 */ /* 0x000fe80000100a00 */
[----:B------:R-:W-:Y:S04]  /*14f30*/  STL.64 [R1+0x3e8], R18 ;  /* 0x0003e81201007387 */ /* 0x000fe80000100a00 */
[----:B0-----:R-:W2:Y:S04]  /*14f40*/  LDL.LU R20, [R1+0xa0] ;  /* 0x0000a00001147983 */ /* 0x001ea80000300800 */
[----:B------:R0:W-:Y:S04]  /*14f50*/  STL.64 [R1+0x360], R8 ;  /* 0x0003600801007387 */ /* 0x0001e80000100a00 */
[----:B------:R1:W-:Y:S04]  /*14f60*/  STL.64 [R1+0x368], R10 ;  /* 0x0003680a01007387 */ /* 0x0003e80000100a00 */
[----:B------:R-:W2:Y:S04]  /*14f70*/  LDL.LU R21, [R1+0xa4] ;  /* 0x0000a40001157983 */ /* 0x000ea80000300800 */
[----:B------:R-:W3:Y:S01]  /*14f80*/  LDL.LU R22, [R1+0xa8] ;  /* 0x0000a80001167983 */ /* 0x000ee20000300800 */
[----:B------:R-:W-:-:S03]  /*14f90*/  IMAD.MOV.U32 R23, RZ, RZ, R0 ;  /* 0x000000ffff177224 */ /* 0x000fc600078e0000 */
[----:B------:R-:W4:Y:S04]  /*14fa0*/  LDL.LU R0, [R1+0x1330] ;  /* 0x0013300001007983 */ /* 0x000f280000300800 */
[----:B0-----:R-:W4:Y:S04]  /*14fb0*/  LDL.LU.64 R8, [R1+0x440] ;  /* 0x0004400001087983 */ /* 0x001f280000300a00 */
[----:B-1----:R-:W4:Y:S04]  /*14fc0*/  LDL.LU.64 R10, [R1+0x448] ;  /* 0x00044800010a7983 */ /* 0x002f280000300a00 */
[----:B------:R-:W4:Y:S04]  /*14fd0*/  LDL.LU.64 R12, [R1+0x3c0] ;  /* 0x0003c000010c7983 */ /* 0x000f280000300a00 */
[----:B------:R-:W4:Y:S04]  /*14fe0*/  LDL.LU.64 R14, [R1+0x3c8] ;  /* 0x0003c800010e7983 */ /* 0x000f280000300a00 */
[----:B---3--:R-:W-:Y:S04]  /*14ff0*/  STL.64 [R1+0x12f8], R22 ;  /* 0x0012f81601007387 */ /* 0x008fe80000100a00 */
[----:B--2---:R-:W-:Y:S04]  /*15000*/  STL.64 [R1+0x12f0], R20 ;  /* 0x0012f01401007387 */ /* 0x004fe80000100a00 */
[----:B------:R-:W2:Y:S04]  /*15010*/  LDL.64 R18, [R1+0x8] ;  /* 0x0000080001127983 */ /* 0x000ea80000100a00 */
[----:B------:R-:W3:Y:S04]  /*15020*/  LDL.64 R16, [R1] ;  /* 0x0000000001107983 */ /* 0x000ee80000100a00 */
[----:B----4-:R-:W0:Y:S04]  /*15030*/  LDSM.16.M88.4 R20, [R0+0x1000] ;  /* 0x001000000014783b */ /* 0x010e280000000200 */
[----:B--2---:R-:W-:Y:S04]  /*15040*/  STL.64 [R1+0x1308], R18 ;  /* 0x0013081201007387 */ /* 0x004fe80000100a00 */
[----:B---3--:R-:W-:Y:S04]  /*15050*/  STL.64 [R1+0x1300], R16 ;  /* 0x0013001001007387 */ /* 0x008fe80000100a00 */
[----:B------:R-:W-:Y:S04]  /*15060*/  STL [R1+0x12c4], R24 ;  /* 0x0012c41801007387 */ /* 0x000fe80000100800 */
[----:B------:R1:W-:Y:S04]  /*15070*/  STL [R1+0x12c0], R25 ;  /* 0x0012c01901007387 */ /* 0x0003e80000100800 */
[----:B------:R-:W-:Y:S04]  /*15080*/  STL [R1+0x12bc], R26 ;  /* 0x0012bc1a01007387 */ /* 0x000fe80000100800 */
[----:B------:R2:W-:Y:S04]  /*15090*/  STL [R1+0x12b8], R27 ;  /* 0x0012b81b01007387 */ /* 0x0005e80000100800 */
[----:B-1----:R-:W3:Y:S04]  /*150a0*/  LDL.LU.64 R24, [R1+0x4c0] ;  /* 0x0004c00001187983 */ /* 0x002ee80000300a00 */
[----:B--2---:R-:W3:Y:S01]  /*150b0*/  LDL.LU.64 R26, [R1+0x4c8] ;  /* 0x0004c800011a7983 */ /* 0x004ee20000300a00 */
[----:B------:R-:W-:-:S02]  /*150c0*/  IMAD.MOV.U32 R16, RZ, RZ, R29 ;  /* 0x000000ffff107224 */ /* 0x000fc400078e001d */
[----:B------:R-:W-:Y:S02]  /*150d0*/  IMAD.MOV.U32 R17, RZ, RZ, R28 ;  /* 0x000000ffff117224 */ /* 0x000fe400078e001c */
[----:B------:R-:W-:Y:S02]  /*150e0*/  IMAD.MOV.U32 R18, RZ, RZ, R3 ;  /* 0x000000ffff127224 */ /* 0x000fe400078e0003 */
[----:B------:R-:W-:Y:S01]  /*150f0*/  IMAD.MOV.U32 R19, RZ, RZ, R2 ;  /* 0x000000ffff137224 */ /* 0x000fe200078e0002 */
[-C--:B0-----:R-:W-:Y:S01]  /*15100*/  HMMA.16816.F32.BF16 R8, R4, R20.reuse, R8 ;  /* 0x000000140408723c */ /* 0x081fe20000041808 */
[----:B------:R-:W-:Y:S04]  /*15110*/  STL [R1+0x12c8], R0 ;  /* 0x0012c80001007387 */ /* 0x000fe80000100800 */
[----:B------:R-:W-:Y:S03]  /*15120*/  STL.64 [R1+0x28], R22 ;  /* 0x0000281601007387 */ /* 0x000fe60000100a00 */
[----:B---3--:R-:W-:Y:S11]  /*15130*/  HMMA.16816.F32.BF16 R16, R16, R20, R24 ;  /* 0x000000141010723c */ /* 0x008ff60000041818 */
[----:B------:R-:W-:Y:S05]  /*15140*/  @!UPT UIADD3 URZ, URZ, URZ, URZ ;  /* 0x0000003f3f3ff290 */ /* 0x000fea000fffe03f */
[----:B------:R-:W-:Y:S02]  /*15150*/  IMAD.MOV.U32 R26, RZ, RZ, R10 ;  /* 0x000000ffff1a7224 */ /* 0x000fe400078e000a */
[----:B------:R-:W-:Y:S02]  /*15160*/  IMAD.MOV.U32 R27, RZ, RZ, R11 ;  /* 0x000000ffff1b7224 */ /* 0x000fe400078e000b */
[----:B------:R-:W-:Y:S02]  /*15170*/  IMAD.MOV.U32 R24, RZ, RZ, R8 ;  /* 0x000000ffff187224 */ /* 0x000fe400078e0008 */
[----:B------:R-:W-:Y:S02]  /*15180*/  IMAD.MOV.U32 R25, RZ, RZ, R9 ;  /* 0x000000ffff197224 */ /* 0x000fe400078e0009 */
[----:B------:R-:W-:Y:S02]  /*15190*/  IMAD.MOV.U32 R29, RZ, RZ, R16 ;  /* 0x000000ffff1d7224 */ /* 0x000fe400078e0010 */
[----:B------:R-:W-:-:S02]  /*151a0*/  IMAD.MOV.U32 R28, RZ, RZ, R17 ;  /* 0x000000ffff1c7224 */ /* 0x000fc400078e0011 */
[----:B------:R-:W-:Y:S01]  /*151b0*/  IMAD.MOV.U32 R3, RZ, RZ, R18 ;  /* 0x000000ffff037224 */ /* 0x000fe200078e0012 */
[----:B------:R-:W2:Y:S01]  /*151c0*/  LDL.LU.64 R16, [R1+0x340] ;  /* 0x0003400001107983 */ /* 0x000ea20000300a00 */
[----:B------:R-:W-:-:S03]  /*151d0*/  IMAD.MOV.U32 R2, RZ, RZ, R19 ;  /* 0x000000ffff027224 */ /* 0x000fc600078e0013 */
[----:B------:R-:W2:Y:S04]  /*151e0*/  LDL.LU.64 R18, [R1+0x348] ;  /* 0x0003480001127983 */ /* 0x000ea80000300a00 */
[----:B------:R-:W-:Y:S04]  /*151f0*/  STL [R1+0x12cc], R29 ;  /* 0x0012cc1d01007387 */ /* 0x000fe80000100800 */
[----:B------:R-:W3:Y:S04]  /*15200*/  LDL.LU.64 R10, [R1+0x1328] ;  /* 0x00132800010a7983 */ /* 0x000ee80000300a00 */
[----:B------:R-:W3:Y:S04]  /*15210*/  LDL.LU.64 R8, [R1+0x1320] ;  /* 0x0013200001087983 */ /* 0x000ee80000300a00 */
[----:B------:R0:W-:Y:S04]  /*15220*/  STL.64 [R1+0x1290], R6 ;  /* 0x0012900601007387 */ /* 0x0001e80000100a00 */
[----:B------:R-:W-:Y:S04]  /*15230*/  STL.64 [R1+0x1288], R4 ;  /* 0x0012880401007387 */ /* 0x000fe80000100a00 */
[----:B0-----:R-:W4:Y:S01]  /*15240*/  LDL.LU.64 R6, [R1+0x38] ;  /* 0x0000380001067983 */ /* 0x001f220000300a00 */
[-C--:B---3--:R-:W-:Y:S11]  /*15250*/  HMMA.16816.F32.BF16 R12, R8, R20.reuse, R12 ;  /* 0x00000014080c723c */ /* 0x088ff6000004180c */
[----:B------:R-:W-:Y:S11]  /*15260*/  @!UPT UIADD3 URZ, URZ, URZ, URZ ;  /* 0x0000003f3f3ff290 */ /* 0x000ff6000fffe03f */
[----:B------:R-:W-:Y:S01]  /*15270*/  @!UPT UIADD3 URZ, URZ, URZ, URZ ;  /* 0x0000003f3f3ff290 */ /* 0x000fe2000fffe03f */
[----:B------:R-:W-:Y:S04]  /*15280*/  STL.64 [R1+0x50], R12 ;  /* 0x0000500c01007387 */ /* 0x000fe80000100a00 */
[----:B------:R0:W-:Y:S04]  /*15290*/  STL.64 [R1+0x58], R14 ;  /* 0x0000580e01007387 */ /* 0x0001e80000100a00 */
[----:B0-----:R-:W2:Y:S04]  /*152a0*/  LDL.LU.64 R14, [R1+0x1318] ;  /* 0x00131800010e7983 */ /* 0x001ea80000300a00 */
[----:B------:R-:W2:Y:S04]  /*152b0*/  LDL.LU.64 R12, [R1+0x1310] ;  /* 0x00131000010c7983 */ /* 0x000ea80000300a00 */
[----:B------:R-:W-:Y:S04]  /*152c0*/  STL.64 [R1+0x1280], R10 ;  /* 0x0012800a01007387 */ /* 0x000fe80000100a00 */
[----:B------:R0:W-:Y:S04]  /*152d0*/  STL.64 [R1+0x1278], R8 ;  /* 0x0012780801007387 */ /* 0x0001e80000100a00 */
[----:B0-----:R-:W3:Y:S04]  /*152e0*/  LDL.LU R8, [R1+0x90] ;  /* 0x0000900001087983 */ /* 0x001ee80000300800 */
[----:B------:R-:W3:Y:S04]  /*152f0*/  LDL.LU R9, [R1+0x94] ;  /* 0x0000940001097983 */ /* 0x000ee80000300800 */
[----:B------:R-:W3:Y:S04]  /*15300*/  LDL.LU R10, [R1+0x98] ;  /* 0x00009800010a7983 */ /* 0x000ee80000300800 */
[----:B------:R-:W3:Y:S01]  /*15310*/  LDL.LU R11, [R1+0x9c] ;  /* 0x00009c00010b7983 */ /* 0x000ee20000300800 */
[----:B--2---:R-:W-:Y:S03]  /*15320*/  HMMA.16816.F32.BF16 R20, R12, R20, R16 ;  /* 0x000000140c14723c */ /* 0x004fe60000041810 */
[----:B------:R-:W4:Y:S04]  /*15330*/  LDL.LU.64 R18, [R1+0x1308] ;  /* 0x0013080001127983 */ /* 0x000f280000300a00 */
[----:B------:R-:W2:Y:S11]  /*15340*/  LDL.LU.64 R16, [R1+0x1300] ;  /* 0x0013000001107983 */ /* 0x000eb60000300a00 */
[----:B------:R-:W-:Y:S05]  /*15350*/  @!UPT UIADD3 URZ, URZ, URZ, URZ ;  /* 0x0000003f3f3ff290 */ /* 0x000fea000fffe03f */
[----:B------:R-:W-:Y:S04]  /*15360*/  STL.64 [R1+0x40], R20 ;  /* 0x0000401401007387 */ /* 0x000fe80000100a00 */
[----:B------:R0:W-:Y:S04]  /*15370*/  STL.64 [R1+0x48], R22 ;  /* 0x0000481601007387 */ /* 0x0001e80000100a00 */
[----:B0-----:R-:W3:Y:S04]  /*15380*/  LDL.LU.64 R22, [R1+0x12f8] ;  /* 0x0012f80001167983 */ /* 0x001ee80000300a00 */
[----:B------:R-:W3:Y:S04]  /*15390*/  LDL.LU.64 R20, [R1+0x12f0] ;  /* 0x0012f00001147983 */ /* 0x000ee80000300a00 */
[----:B------:R-:W-:Y:S04]  /*153a0*/  STL.64 [R1+0x1270], R14 ;  /* 0x0012700e01007387 */ /* 0x000fe80000100a00 */
[----:B------:R0:W-:Y:S04]  /*153b0*/  STL.64 [R1+0x1268], R12 ;  /* 0x0012680c01007387 */ /* 0x0001e80000100a00 */
[----:B0-----:R-:W4:Y:S04]  /*153c0*/  LDL.LU R12, [R1+0xb0] ;  /* 0x0000b000010c7983 */ /* 0x001f280000300800 */
[----:B------:R-:W4:Y:S04]  /*153d0*/  LDL.LU R13, [R1+0xb4] ;  /* 0x0000b400010d7983 */ /* 0x000f280000300800 */
[----:B------:R-:W4:Y:S04]  /*153e0*/  LDL.LU R14, [R1+0xb8] ;  /* 0x0000b800010e7983 */ /* 0x000f280000300800 */
[----:B------:R-:W4:Y:S01]  /*153f0*/  LDL.LU R15, [R1+0xbc] ;  /* 0x0000bc00010f7983 */ /* 0x000f220000300800 */
[----:B--2---:R-:W-:-:S02]  /*15400*/  IMAD.MOV.U32 R29, RZ, RZ, R16 ;  /* 0x000000ffff1d7224 */ /* 0x004fc400078e0010 */
[----:B------:R-:W-:Y:S01]  /*15410*/  IMAD.MOV.U32 R0, RZ, RZ, R17 ;  /* 0x000000ffff007224 */ /* 0x000fe200078e0011 */
[----:B----4-:R-:W-:Y:S11]  /*15420*/  HMMA.16816.F32.BF16 R12, R16, R6, R12 ;  /* 0x00000006100c723c */ /* 0x010ff6000004180c */
[----:B------:R-:W-:Y:S11]  /*15430*/  @!UPT UIADD3 URZ, URZ, URZ, URZ ;  /* 0x0000003f3f3ff290 */ /* 0x000ff6000fffe03f */
[----:B------:R-:W-:Y:S01]  /*15440*/  @!UPT UIADD3 URZ, URZ, URZ, URZ ;  /* 0x0000003f3f3ff290 */ /* 0x000fe2000fffe03f */
[----:B------:R-:W-:Y:S04]  /*15450*/  STL.64 [R1+0x4d0], R12 ;  /* 0x0004d00c01007387 */ /* 0x000fe80000100a00 */
[----:B------:R0:W-:Y:S02]  /*15460*/  STL.64 [R1+0x4d8], R14 ;  /* 0x0004d80e01007387 */ /* 0x0001e40000100a00 */
[----:B0-----:R-:W-:Y:S02]  /*15470*/  IMAD.MOV.U32 R15, RZ, RZ, R18 ;  /* 0x000000ffff0f7224 */ /* 0x001fe400078e0012 */
[----:B------:R-:W-:Y:S02]  /*15480*/  IMAD.MOV.U32 R14, RZ, RZ, R19 ;  /* 0x000000ffff0e7224 */ /* 0x000fe400078e0013 */
[----:B------:R-:W3:Y:S04]  /*15490*/  LDL.LU.64 R18, [R1+0x12e8] ;  /* 0x0012e80001127983 */ /* 0x000ee80000300a00 */
[----:B------:R-:W3:Y:S01]  /*154a0*/  LDL.LU.64 R16, [R1+0x12e0] ;  /* 0x0012e00001107983 */ /* 0x000ee20000300a00 */
[----:B------:R-:W-:-:S02]  /*154b0*/  IMAD.MOV.U32 R13, RZ, RZ, R6 ;  /* 0x000000ffff0d7224 */ /* 0x000fc400078e0006 */
[----:B------:R-:W-:Y:S01]  /*154c0*/  IMAD.MOV.U32 R12, RZ, RZ, R7 ;  /* 0x000000ffff0c7224 */ /* 0x000fe200078e0007 */
[----:B---3--:R-:W-:Y:S11]  /*154d0*/  HMMA.16816.F32.BF16 R20, R16, R6, R20 ;  /* 0x000000061014723c */ /* 0x008ff60000041814 */
[----:B------:R-:W-:Y:S11]  /*154e0*/  @!UPT UIADD3 URZ, URZ, URZ, URZ ;  /* 0x0000003f3f3ff290 */ /* 0x000ff6000fffe03f */
[----:B------:R-:W-:Y:S01]  /*154f0*/  @!UPT UIADD3 URZ, URZ, URZ, URZ ;  /* 0x0000003f3f3ff290 */ /* 0x000fe2000fffe03f */
[----:B------:R-:W-:Y:S04]  /*15500*/  STL.64 [R1+0x450], R20 ;  /* 0x0004501401007387 */ /* 0x000fe80000100a00 */
[----:B------:R0:W-:Y:S04]  /*15510*/  STL.64 [R1+0x458], R22 ;  /* 0x0004581601007387 */ /* 0x0001e80000100a00 */
[----:B0-----:R-:W2:Y:S04]  /*15520*/  LDL.LU.64 R22, [R1+0x12d8] ;  /* 0x0012d80001167983 */ /* 0x001ea80000300a00 */
[----:B------:R-:W2:Y:S04]  /*15530*/  LDL.LU.64 R20, [R1+0x12d0] ;  /* 0x0012d00001147983 */ /* 0x000ea80000300a00 */
[----:B------:R-:W3:Y:S04]  /*15540*/  LDL.64 R6, [R1+0x18] ;  /* 0x0000180001067983 */ /* 0x000ee80000100a00 */
[----:B------:R-:W4:Y:S04]  /*15550*/  LDL.64 R4, [R1+0x10] ;  /* 0x0000100001047983 */ /* 0x000f280000100a00 */
[----:B---3--:R-:W-:Y:S04]  /*15560*/  STL.64 [R1+0x12b0], R6 ;  /* 0x0012b00601007387 */ /* 0x008fe80000100a00 */
[----:B----4-:R0:W-:Y:S04]  /*15570*/  STL.64 [R1+0x12a8], R4 ;  /* 0x0012a80401007387 */ /* 0x0101e80000100a00 */
[----:B0-----:R-:W3:Y:S04]  /*15580*/  LDL.LU R4, [R1+0x80] ;  /* 0x0000800001047983 */ /* 0x001ee80000300800 */
[----:B------:R-:W3:Y:S04]  /*15590*/  LDL.LU R5, [R1+0x84] ;  /* 0x0000840001057983 */ /* 0x000ee80000300800 */
[----:B------:R-:W3:Y:S04]  /*155a0*/  LDL.LU R6, [R1+0x88] ;  /* 0x0000880001067983 */ /* 0x000ee80000300800 */
[----:B------:R-:W3:Y:S04]  /*155b0*/  LDL.LU R7, [R1+0x8c] ;  /* 0x00008c0001077983 */ /* 0x000ee80000300800 */
[----:B------:R0:W-:Y:S04]  /*155c0*/  STL.64 [R1+0x1230], R18 ;  /* 0x0012301201007387 */ /* 0x0001e80000100a00 */
[----:B------:R1:W-:Y:S01]  /*155d0*/  STL.64 [R1+0x1228], R16 ;  /* 0x0012281001007387 */ /* 0x0003e20000100a00 */
[----:B0-----:R-:W-:-:S02]  /*155e0*/  IMAD.MOV.U32 R18, RZ, RZ, R15 ;  /* 0x000000ffff127224 */ /* 0x001fc400078e000f */
[----:B------:R-:W-:Y:S02]  /*155f0*/  IMAD.MOV.U32 R19, RZ, RZ, R14 ;  /* 0x000000ffff137224 */ /* 0x000fe400078e000e */
[----:B-1----:R-:W-:Y:S02]  /*15600*/  IMAD.MOV.U32 R16, RZ, RZ, R29 ;  /* 0x000000ffff107224 */ /* 0x002fe400078e001d */
[----:B------:R-:W4:Y:S01]  /*15610*/  LDL.LU R29, [R1+0x12cc] ;  /* 0x0012cc00011d7983 */ /* 0x000f220000300800 */
[----:B------:R-:W-:-:S03]  /*15620*/  IMAD.MOV.U32 R17, RZ, RZ, R0 ;  /* 0x000000ffff117224 */ /* 0x000fc600078e0000 */
[----:B------:R-:W3:Y:S04]  /*15630*/  LDL.LU R0, [R1+0x12c8] ;  /* 0x0012c80001007983 */ /* 0x000ee80000300800 */
[----:B------:R0:W-:Y:S02]  /*15640*/  STL.64 [R1+0x1250], R18 ;  /* 0x0012501201007387 */ /* 0x0001e40000100a00 */
[----:B0-----:R-:W-:Y:S02]  /*15650*/  IMAD.MOV.U32 R18, RZ, RZ, R13 ;  /* 0x000000ffff127224 */ /* 0x001fe400078e000d */
[----:B------:R-:W-:-:S07]  /*15660*/  IMAD.MOV.U32 R19, RZ, RZ, R12 ;  /* 0x000000ffff137224 */ /* 0x000fce00078e000c */
[----:B--2---:R-:W-:Y:S01]  /*15670*/  HMMA.16816.F32.BF16 R8, R20, R18, R8 ;  /* 0x000000121408723c */ /* 0x004fe20000041808 */
[----:B------:R-:W-:Y:S04]  /*15680*/  STL.64 [R1+0x1248], R16 ;  /* 0x0012481001007387 */ /* 0x000fe80000100a00 */
[----:B------:R0:W-:Y:S04]  /*15690*/  STL.64 [R1+0x1220], R22 ;  /* 0x0012201601007387 */ /* 0x0001e80000100a00 */
[----:B------:R1:W-:Y:S01]  /*156a0*/  STL.64 [R1+0x1218], R20 ;  /* 0x0012181401007387 */ /* 0x0003e20000100a00 */
[----:B0-----:R-:W-:-:S02]  /*156b0*/  IMAD.MOV.U32 R22, RZ, RZ, R26 ;  /* 0x000000ffff167224 */ /* 0x001fc400078e001a */
[----:B-1----:R-:W-:-:S11]  /*156c0*/  IMAD.MOV.U32 R20, RZ, RZ, R24 ;  /* 0x000000ffff147224 */ /* 0x002fd600078e0018 */
[----:B------:R0:W-:Y:S01]  /*156d0*/  STL.64 [R1+0x3d0], R8 ;  /* 0x0003d00801007387 */ /* 0x0001e20000100a00 */
[----:B------:R-:W-:-:S03]  /*156e0*/  IMAD.MOV.U32 R21, RZ, RZ, R25 ;  /* 0x000000ffff157224 */ /* 0x000fc600078e0019 */
[----:B------:R1:W-:Y:S01]  /*156f0*/  STL.64 [R1+0x3d8], R10 ;  /* 0x0003d80a01007387 */ /* 0x0003e20000100a00 */
[----:B------:R-:W-:-:S03]  /*15700*/  IMAD.MOV.U32 R23, RZ, RZ, R27 ;  /* 0x000000ffff177224 */ /* 0x000fc600078e001b */
[----:B------:R-:W3:Y:S04]  /*15710*/  LDL.LU R24, [R1+0x12c4] ;  /* 0x0012c40001187983 */ /* 0x000ee80000300800 */
[----:B------:R-:W3:Y:S04]  /*15720*/  LDL.LU R25, [R1+0x12c0] ;  /* 0x0012c00001197983 */ /* 0x000ee80000300800 */
[----:B------:R-:W3:Y:S04]  /*15730*/  LDL.LU R26, [R1+0x12bc] ;  /* 0x0012bc00011a7983 */ /* 0x000ee80000300800 */
[----:B------:R-:W3:Y:S04]  /*15740*/  LDL.LU R27, [R1+0x12b8] ;  /* 0x0012b800011b7983 */ /* 0x000ee80000300800 */
[----:B0-----:R-:W2:Y:S04]  /*15750*/  LDL.LU.64 R8, [R1+0x430] ;  /* 0x0004300001087983 */ /* 0x001ea80000300a00 */
[----:B-1----:R-:W2:Y:S04]  /*15760*/  LDL.LU.64 R10, [R1+0x438] ;  /* 0x00043800010a7983 */ /* 0x002ea80000300a00 */
[----:B--2---:R-:W-:Y:S04]  /*15770*/  STL.64 [R1+0x12a0], R10 ;  /* 0x0012a00a01007387 */ /* 0x004fe80000100a00 */
[----:B------:R0:W-:Y:S04]  /*15780*/  STL.64 [R1+0x1298], R8 ;  /* 0x0012980801007387 */ /* 0x0001e80000100a00 */
[----:B0-----:R-:W2:Y:S04]  /*15790*/  LDL.LU.64 R8, [R1+0x4b0] ;  /* 0x0004b00001087983 */ /* 0x001ea80000300a00 */
[----:B------:R-:W2:Y:S04]  /*157a0*/  LDL.LU.64 R10, [R1+0x4b8] ;  /* 0x0004b800010a7983 */ /* 0x000ea80000300a00 */
[----:B------:R-:W2:Y:S04]  /*157b0*/  LDL.LU.64 R12, [R1+0x3b0] ;  /* 0x0003b000010c7983 */ /* 0x000ea80000300a00 */
[----:B------:R-:W2:Y:S04]  /*157c0*/  LDL.LU.64 R14, [R1+0x3b8] ;  /* 0x0003b800010e7983 */ /* 0x000ea80000300a00 */
[----:B------:R0:W-:Y:S04]  /*157d0*/  STL.64 [R1+0x1240], R22 ;  /* 0x0012401601007387 */ /* 0x0001e80000100a00 */
[----:B------:R4:W-:Y:S01]  /*157e0*/  STL.64 [R1+0x1238], R20 ;  /* 0x0012381401007387 */ /* 0x0009e20000100a00 */
[----:B0-----:R-:W-:-:S02]  /*157f0*/  IMAD.MOV.U32 R22, RZ, RZ, R3 ;  /* 0x000000ffff167224 */ /* 0x001fc400078e0003 */
[----:B------:R-:W-:Y:S02]  /*15800*/  IMAD.MOV.U32 R23, RZ, RZ, R2 ;  /* 0x000000ffff177224 */ /* 0x000fe400078e0002 */
[----:B----4-:R-:W-:Y:S02]  /*15810*/  IMAD.MOV.U32 R20, RZ, RZ, R29 ;  /* 0x000000ffff147224 */ /* 0x010fe400078e001d */
[----:B------:R-:W-:Y:S01]  /*15820*/  IMAD.MOV.U32 R21, RZ, RZ, R28 ;  /* 0x000000ffff157224 */ /* 0x000fe200078e001c */
[----:B------:R-:W-:Y:S01]  /*15830*/  STL.64 [R1+0x1260], R22 ;  /* 0x0012601601007387 */ /* 0x000fe20000100a00 */
[----:B---3--:R-:W-:Y:S03]  /*15840*/  HMMA.16816.F32.BF16 R16, R24, R18, R4 ;  /* 0x000000121810723c */ /* 0x008fe60000041804 */
[----:B------:R0:W-:Y:S04]  /*15850*/  STL.64 [R1+0x1258], R20 ;  /* 0x0012581401007387 */ /* 0x0001e80000100a00 */
[----:B0-----:R-:W3:Y:S04]  /*15860*/  LDL.LU.64 R20, [R1+0x330] ;  /* 0x0003300001147983 */ /* 0x001ee80000300a00 */
[----:B------:R-:W3:Y:S04]  /*15870*/  LDL.LU.64 R22, [R1+0x338] ;  /* 0x0003380001167983 */ /* 0x000ee80000300a00 */
[----:B------:R-:W2:Y:S04]  /*15880*/  LDL.LU.64 R6, [R1+0x12b0] ;  /* 0x0012b00001067983 */ /* 0x000ea80000300a00 */
[----:B------:R-:W2:Y:S04]  /*15890*/  LDL.LU.64 R4, [R1+0x12a8] ;  /* 0x0012a80001047983 */ /* 0x000ea80000300a00 */
[----:B------:R-:W-:Y:S04]  /*158a0*/  STL.64 [R1+0x350], R16 ;  /* 0x0003501001007387 */ /* 0x000fe80000100a00 */
[----:B------:R-:W-:Y:S04]  /*158b0*/  STL.64 [R1+0x358], R18 ;  /* 0x0003581201007387 */ /* 0x000fe80000100a00 */
[----:B------:R-:W0:Y:S04]  /*158c0*/  LDSM.16.M88.4 R16, [R0+0x1800] ;  /* 0x001800000010783b */ /* 0x000e280000000200 */
[----:B------:R-:W-:Y:S04]  /*158d0*/  STL [R1+0x1210], R0 ;  /* 0x0012100001007387 */ /* 0x000fe80000100800 */
[----:B0-----:R-:W-:Y:S01]  /*158e0*/  STL.64 [R1+0x38], R18 ;  /* 0x0000381201007387 */ /* 0x001fe20000100a00 */
[----:B--2---:R-:W-:Y:S01]  /*158f0*/  HMMA.16816.F32.BF16 R8, R4, R16, R8 ;  /* 0x000000100408723c */ /* 0x004fe20000041808 */
[----:B------:R-:W-:-:S02]  /*15900*/  IMAD.MOV.U32 R3, RZ, RZ, R6 ;  /* 0x000000ffff037224 */ /* 0x000fc400078e0006 */
[----:B------:R-:W-:Y:S02]  /*15910*/  IMAD.MOV.U32 R2, RZ, RZ, R7 ;  /* 0x000000ffff027224 */ /* 0x000fe400078e0007 */
[----:B------:R-:W-:Y:S02]  /*15920*/  IMAD.MOV.U32 R29, RZ, RZ, R4 ;  /* 0x000000ffff1d7224 */ /* 0x000fe400078e0004 */
[----:B------:R-:W-:Y:S11]  /*15930*/  IMAD.MOV.U32 R28, RZ, RZ, R5 ;  /* 0x000000ffff1c7224 */ /* 0x000ff600078e0005 */
[----:B------:R-:W-:Y:S05]  /*15940*/  @!UPT UIADD3 URZ, URZ, URZ, URZ ;  /* 0x0000003f3f3ff290 */ /* 0x000fea000fffe03f */
        /* <DEDUP_REMOVED lines=53> */
[----:B------:R-:W4:Y:S04]  /*15ca0*/  LDL.LU.64 R20, [R1+0x1218] ;  /* 0x0012180001147983 */ /* 0x000f280000300a00 */
[----:B------:R-:W-:Y:S04]  /*15cb0*/  STL.64 [R1+0x11c8], R18 ;  /* 0x0011c81201007387 */ /* 0x000fe80000100a00 */
[----:B------:R0:W-:Y:S04]  /*15cc0*/  STL.64 [R1+0x11c0], R16 ;  /* 0x0011c01001007387 */ /* 0x0001e80000100a00 */
[----:B0-----:R-:W3:Y:S04]  /*15cd0*/  LDL.LU R16, [R1+0x50] ;  /* 0x0000500001107983 */ /* 0x001ee80000300800 */
[----:B------:R-:W3:Y:S04]  /*15ce0*/  LDL.LU R17, [R1+0x54] ;  /* 0x0000540001117983 */ /* 0x000ee80000300800 */
[----:B------:R-:W3:Y:S04]  /*15cf0*/  LDL.LU R18, [R1+0x58] ;  /* 0x0000580001127983 */ /* 0x000ee80000300800 */
[----:B------:R-:W3:Y:S04]  /*15d00*/  LDL.LU R19, [R1+0x5c] ;  /* 0x00005c0001137983 */ /* 0x000ee80000300800 */
[----:B--2---:R-:W-:Y:S04]  /*15d10*/  STL.64 [R1+0x11b8], R22 ;  /* 0x0011b81601007387 */ /* 0x004fe80000100a00 */
[----:B----4-:R0:W-:Y:S01]  /*15d20*/  STL.64 [R1+0x11b0], R20 ;  /* 0x0011b01401007387 */ /* 0x0101e20000100a00 */
[-C--:B---3--:R-:W-:Y:S08]  /*15d30*/  HMMA.16816.F32.BF16 R16, R20, R10.reuse, R16 ;  /* 0x0000000a1410723c */ /* 0x088ff00000041810 */
        /* <DEDUP_REMOVED lines=945> */
[----:B------:R-:W-:Y:S02]  /*19850*/  IMAD.MOV.U32 R3, RZ, RZ, R22 ;  /* 0x000000ffff037224 */ /* 0x000fe400078e0016 */
[----:B------:R-:W-:Y:S01]  /*19860*/  IMAD.MOV.U32 R2, RZ, RZ, R23 ;  /* 0x000000ffff027224 */ /* 0x000fe200078e0017 */
[----:B------:R0:W-:Y:S04]  /*19870*/  STL [R1+0xd28], R0 ;  /* 0x000d280001007387 */ /* 0x0001e80000100800 */
[----:B------:R-:W-:Y:S04]  /*19880*/  STL [R1+0xce4], R3 ;  /* 0x000ce40301007387 */ /* 0x000fe80000100800 */
[----:B------:R-:W-:Y:S11]  /*19890*/  STL [R1+0xce0], R2 ;  /* 0x000ce00201007387 */ /* 0x000ff60000100800 */
[----:B------:R-:W-:Y:S01]  /*198a0*/  @!UPT UIADD3 URZ, URZ, URZ, URZ ;  /* 0x0000003f3f3ff290 */ /* 0x000fe2000fffe03f */
[----:B0-----:R-:W-:Y:S01]  /*198b0*/  IMAD.MOV.U32 R0, RZ, RZ, R11 ;  /* 0x000000ffff007224 */ /* 0x001fe200078e000b */
[----:B---3--:R-:W-:Y:S11]  /*198c0*/  HMMA.16816.F32.BF16 R16, R16, R20, R24 ;  /* 0x000000141010723c */ /* 0x008ff60000041818 */
[----:B------:R-:W-:Y:S11]  /*198d0*/  @!UPT UIADD3 URZ, URZ, URZ, URZ ;  /* 0x0000003f3f3ff290 */ /* 0x000ff6000fffe03f */
[----:B------:R-:W-:Y:S02]  /*198e0*/  @!UPT UIADD3 URZ, URZ, URZ, URZ ;  /* 0x0000003f3f3ff290 */ /* 0x000fe4000fffe03f */
[----:B------:R-:W-:Y:S02]  /*198f0*/  IMAD.MOV.U32 R24, RZ, RZ, R16 ;  /* 0x000000ffff187224 */ /* 0x000fe400078e0010 */
[----:B------:R-:W-:Y:S02]  /*19900*/  IMAD.MOV.U32 R25, RZ, RZ, R17 ;  /* 0x000000ffff197224 */ /* 0x000fe400078e0011 */
[----:B------:R-:W-:Y:S01]  /*19910*/  IMAD.MOV.U32 R26, RZ, RZ, R18 ;  /* 0x000000ffff1a7224 */ /* 0x000fe200078e0012 */
[----:B------:R-:W2:Y:S01]  /*19920*/  LDL.LU.64 R16, [R1+0x130] ;  /* 0x0001300001107983 */ /* 0x000ea20000300a00 */
[----:B------:R-:W-:-:S03]  /*19930*/  IMAD.MOV.U32 R27, RZ, RZ, R19 ;  /* 0x000000ffff1b7224 */ /* 0x000fc600078e0013 */
[----:B------:R-:W2:Y:S04]  /*19940*/  LDL.LU.64 R18, [R1+0x138] ;  /* 0x0001380001127983 */ /* 0x000ea80000300a00 */
[----:B------:R-:W-:Y:S04]  /*19950*/  STL.64 [R1+0x70], R8 ;  /* 0x0000700801007387 */ /* 0x000fe80000100a00 */
[----:B------:R0:W-:Y:S04]  /*19960*/  STL [R1+0x78], R10 ;  /* 0x0000780a01007387 */ /* 0x0001e80000100800 */
[----:B0-----:R-:W3:Y:S04]  /*19970*/  LDL.LU.64 R10, [R1+0xd88] ;  /* 0x000d8800010a7983 */ /* 0x001ee80000300a00 */
[----:B------:R-:W3:Y:S04]  /*19980*/  LDL.LU.64 R8, [R1+0xd80] ;  /* 0x000d800001087983 */ /* 0x000ee80000300a00 */
[----:B------:R0:W-:Y:S04]  /*19990*/  STL.64 [R1+0xd00], R6 ;  /* 0x000d000601007387 */ /* 0x0001e80000100a00 */
[----:B------:R-:W-:Y:S04]  /*199a0*/  STL.64 [R1+0xcf8], R4 ;  /* 0x000cf80401007387 */ /* 0x000fe80000100a00 */
[----:B0-----:R-:W4:Y:S01]  /*199b0*/  LDL.LU.64 R6, [R1+0x38] ;  /* 0x0000380001067983 */ /* 0x001f220000300a00 */
        /* <DEDUP_REMOVED lines=10> */
[----:B------:R0:W-:Y:S04]  /*19a60*/  STL.64 [R1+0xce8], R8 ;  /* 0x000ce80801007387 */ /* 0x0001e80000100a00 */
[----:B0-----:R-:W4:Y:S04]  /*19a70*/  LDL.LU R8, [R1+0xc0] ;  /* 0x0000c00001087983 */ /* 0x001f280000300800 */
[----:B------:R-:W4:Y:S04]  /*19a80*/  LDL.LU R9, [R1+0xc4] ;  /* 0x0000c40001097983 */ /* 0x000f280000300800 */
[----:B------:R-:W4:Y:S04]  /*19a90*/  LDL.LU R10, [R1+0xc8] ;  /* 0x0000c800010a7983 */ /* 0x000f280000300800 */
[----:B------:R-:W4:Y:S01]  /*19aa0*/  LDL.LU R11, [R1+0xcc] ;  /* 0x0000cc00010b7983 */ /* 0x000f220000300800 */
[----:B--2---:R-:W-:Y:S03]  /*19ab0*/  HMMA.16816.F32.BF16 R20, R12, R20, R16 ;  /* 0x000000140c14723c */ /* 0x004fe60000041810 */
[----:B------:R-:W4:Y:S04]  /*19ac0*/  LDL.LU.64 R18, [R1+0xd68] ;  /* 0x000d680001127983 */ /* 0x000f280000300a00 */
[----:B------:R-:W4:Y:S11]  /*19ad0*/  LDL.LU.64 R16, [R1+0xd60] ;  /* 0x000d600001107983 */ /* 0x000f360000300a00 */
[----:B------:R-:W-:Y:S05]  /*19ae0*/  @!UPT UIADD3 URZ, URZ, URZ, URZ ;  /* 0x0000003f3f3ff290 */ /* 0x000fea000fffe03f */
[----:B------:R-:W-:Y:S04]  /*19af0*/  STL.64 [R1+0x50], R20 ;  /* 0x0000501401007387 */ /* 0x000fe80000100a00 */
[----:B------:R0:W-:Y:S04]  /*19b00*/  STL.64 [R1+0x58], R22 ;  /* 0x0000581601007387 */ /* 0x0001e80000100a00 */
[----:B0-----:R-:W2:Y:S04]  /*19b10*/  LDL.LU.64 R22, [R1+0xd58] ;  /* 0x000d580001167983 */ /* 0x001ea80000300a00 */
[----:B------:R-:W2:Y:S04]  /*19b20*/  LDL.LU.64 R20, [R1+0xd50] ;  /* 0x000d500001147983 */ /* 0x000ea80000300a00 */
[----:B------:R-:W-:Y:S04]  /*19b30*/  STL.64 [R1+0xcd8], R14 ;  /* 0x000cd80e01007387 */ /* 0x000fe80000100a00 */
[----:B------:R0:W-:Y:S01]  /*19b40*/  STL.64 [R1+0xcd0], R12 ;  /* 0x000cd00c01007387 */ /* 0x0001e20000100a00 */
[----:B----4-:R-:W-:Y:S01]  /*19b50*/  HMMA.16816.F32.BF16 R8, R16, R6, R8 ;  /* 0x000000061008723c */ /* 0x010fe20000041808 */
[----:B0-----:R-:W-:-:S02]  /*19b60*/  IMAD.MOV.U32 R13, RZ, RZ, R16 ;  /* 0x000000ffff0d7224 */ /* 0x001fc400078e0010 */
[----:B------:R-:W-:Y:S11]  /*19b70*/  IMAD.MOV.U32 R12, RZ, RZ, R17 ;  /* 0x000000ffff0c7224 */ /* 0x000ff600078e0011 */
[----:B------:R-:W-:Y:S09]  /*19b80*/  @!UPT UIADD3 URZ, URZ, URZ, URZ ;  /* 0x0000003f3f3ff290 */ /* 0x000ff2000fffe03f */
[----:B------:R-:W-:Y:S04]  /*19b90*/  STL.64 [R1+0x2b0], R8 ;  /* 0x0002b00801007387 */ /* 0x000fe80000100a00 */
[----:B------:R0:W-:Y:S02]  /*19ba0*/  STL.64 [R1+0x2b8], R10 ;  /* 0x0002b80a01007387 */ /* 0x0001e40000100a00 */
[----:B0-----:R-:W-:Y:S02]  /*19bb0*/  IMAD.MOV.U32 R11, RZ, RZ, R18 ;  /* 0x000000ffff0b7224 */ /* 0x001fe400078e0012 */
[----:B------:R-:W-:Y:S02]  /*19bc0*/  IMAD.MOV.U32 R10, RZ, RZ, R19 ;  /* 0x000000ffff0a7224 */ /* 0x000fe400078e0013 */
[----:B------:R-:W2:Y:S04]  /*19bd0*/  LDL.LU.64 R18, [R1+0xd48] ;  /* 0x000d480001127983 */ /* 0x000ea80000300a00 */
[----:B------:R-:W2:Y:S02]  /*19be0*/  LDL.LU.64 R16, [R1+0xd40] ;  /* 0x000d400001107983 */ /* 0x000ea40000300a00 */
[----:B--2---:R-:W-:Y:S11]  /*19bf0*/  HMMA.16816.F32.BF16 R20, R16, R6, R20 ;  /* 0x000000061014723c */ /* 0x004ff60000041814 */
        /* <DEDUP_REMOVED lines=8> */
[----:B0-----:R-:W2:Y:S04]  /*19c80*/  LDL.LU R16, [R1+0xa0] ;  /* 0x0000a00001107983 */ /* 0x001ea80000300800 */
[----:B------:R-:W2:Y:S04]  /*19c90*/  LDL.LU R17, [R1+0xa4] ;  /* 0x0000a40001117983 */ /* 0x000ea80000300800 */
[----:B------:R-:W2:Y:S04]  /*19ca0*/  LDL.LU R18, [R1+0xa8] ;  /* 0x0000a80001127983 */ /* 0x000ea80000300800 */
[----:B------:R-:W2:Y:S01]  /*19cb0*/  LDL.LU R19, [R1+0xac] ;  /* 0x0000ac0001137983 */ /* 0x000ea20000300800 */
[----:B------:R-:W-:-:S02]  /*19cc0*/  IMAD.MOV.U32 R9, RZ, RZ, R6 ;  /* 0x000000ffff097224 */ /* 0x000fc400078e0006 */
[----:B------:R-:W-:Y:S01]  /*19cd0*/  IMAD.MOV.U32 R8, RZ, RZ, R7 ;  /* 0x000000ffff087224 */ /* 0x000fe200078e0007 */
[----:B--2---:R-:W-:Y:S11]  /*19ce0*/  HMMA.16816.F32.BF16 R16, R20, R6, R16 ;  /* 0x000000061410723c */ /* 0x004ff60000041810 */
[----:B------:R-:W-:Y:S11]  /*19cf0*/  @!UPT UIADD3 URZ, URZ, URZ, URZ ;  /* 0x0000003f3f3ff290 */ /* 0x000ff6000fffe03f */
[----:B------:R-:W-:Y:S01]  /*19d00*/  @!UPT UIADD3 URZ, URZ, URZ, URZ ;  /* 0x0000003f3f3ff290 */ /* 0x000fe2000fffe03f */
[----:B------:R0:W-:Y:S04]  /*19d10*/  STL.64 [R1+0x1b0], R16 ;  /* 0x0001b01001007387 */ /* 0x0001e80000100a00 */
[----:B------:R1:W-:Y:S04]  /*19d20*/  STL.64 [R1+0x1b8], R18 ;  /* 0x0001b81201007387 */ /* 0x0003e80000100a00 */
[----:B------:R-:W2:Y:S01]  /*19d30*/  LDL R4, [R1+0x10] ;  /* 0x0000100001047983 */ /* 0x000ea20000100800 */
[----:B0-----:R-:W-:-:S03]  /*19d40*/  IMAD.MOV.U32 R16, RZ, RZ, R13 ;  /* 0x000000ffff107224 */ /* 0x001fc600078e000d */
[----:B------:R-:W2:Y:S01]  /*19d50*/  LDL R5, [R1+0x14] ;  /* 0x0000140001057983 */ /* 0x000ea20000100800 */
[----:B------:R-:W-:Y:S02]  /*19d60*/  IMAD.MOV.U32 R17, RZ, RZ, R12 ;  /* 0x000000ffff117224 */ /* 0x000fe400078e000c */
[----:B-1----:R-:W-:Y:S01]  /*19d70*/  IMAD.MOV.U32 R18, RZ, RZ, R11 ;  /* 0x000000ffff127224 */ /* 0x002fe200078e000b */
[----:B------:R-:W2:Y:S01]  /*19d80*/  LDL R6, [R1+0x18] ;  /* 0x0000180001067983 */ /* 0x000ea20000100800 */
[----:B------:R-:W-:-:S03]  /*19d90*/  IMAD.MOV.U32 R19, RZ, RZ, R10 ;  /* 0x000000ffff137224 */ /* 0x000fc600078e000a */
[----:B------:R-:W2:Y:S04]  /*19da0*/  LDL R7, [R1+0x1c] ;  /* 0x00001c0001077983 */ /* 0x000ea80000100800 */
[----:B------:R0:W-:Y:S04]  /*19db0*/  STL.64 [R1+0xcb8], R18 ;  /* 0x000cb81201007387 */ /* 0x0001e80000100a00 */
[----:B------:R-:W-:Y:S04]  /*19dc0*/  STL.64 [R1+0xcb0], R16 ;  /* 0x000cb01001007387 */ /* 0x000fe80000100a00 */
[----:B------:R1:W-:Y:S04]  /*19dd0*/  STL.64 [R1+0xc88], R22 ;  /* 0x000c881601007387 */ /* 0x0003e80000100a00 */
[----:B------:R3:W-:Y:S01]  /*19de0*/  STL.64 [R1+0xc80], R20 ;  /* 0x000c801401007387 */ /* 0x0007e20000100a00 */
[----:B0-----:R-:W-:-:S02]  /*19df0*/  IMAD.MOV.U32 R18, RZ, RZ, R9 ;  /* 0x000000ffff127224 */ /* 0x001fc400078e0009 */
[----:B------:R-:W-:Y:S02]  /*19e00*/  IMAD.MOV.U32 R19, RZ, RZ, R8 ;  /* 0x000000ffff137224 */ /* 0x000fe400078e0008 */
[----:B-1----:R-:W-:Y:S01]  /*19e10*/  IMAD.MOV.U32 R23, RZ, RZ, R0 ;  /* 0x000000ffff177224 */ /* 0x002fe200078e0000 */
[----:B---3--:R-:W3:Y:S04]  /*19e20*/  LDL.LU R20, [R1+0x70] ;  /* 0x0000700001147983 */ /* 0x008ee80000300800 */
[----:B------:R-:W3:Y:S04]  /*19e30*/  LDL.LU R21, [R1+0x74] ;  /* 0x0000740001157983 */ /* 0x000ee80000300800 */
[----:B------:R-:W4:Y:S04]  /*19e40*/  LDL.LU R22, [R1+0x78] ;  /* 0x0000780001167983 */ /* 0x000f280000300800 */
[----:B------:R-:W2:Y:S04]  /*19e50*/  LDL.LU R0, [R1+0xd28] ;  /* 0x000d280001007983 */ /* 0x000ea80000300800 */
[----:B------:R-:W2:Y:S04]  /*19e60*/  LDL.LU.64 R8, [R1+0x210] ;  /* 0x0002100001087983 */ /* 0x000ea80000300a00 */
[----:B------:R-:W2:Y:S04]  /*19e70*/  LDL.LU.64 R10, [R1+0x218] ;  /* 0x00021800010a7983 */ /* 0x000ea80000300a00 */
[----:B--2---:R-:W-:Y:S04]  /*19e80*/  STL.64 [R1+0xd10], R10 ;  /* 0x000d100a01007387 */ /* 0x004fe80000100a00 */
[----:B------:R0:W-:Y:S04]  /*19e90*/  STL.64 [R1+0xd08], R8 ;  /* 0x000d080801007387 */ /* 0x0001e80000100a00 */
[----:B0-----:R-:W2:Y:S04]  /*19ea0*/  LDL.LU.64 R8, [R1+0x290] ;  /* 0x0002900001087983 */ /* 0x001ea80000300a00 */
[----:B------:R-:W2:Y:S04]  /*19eb0*/  LDL.LU.64 R10, [R1+0x298] ;  /* 0x00029800010a7983 */ /* 0x000ea80000300a00 */
[----:B----4-:R0:W-:Y:S04]  /*19ec0*/  STL.64 [R1+0xca8], R22 ;  /* 0x000ca81601007387 */ /* 0x0101e80000100a00 */
[----:B---3--:R1:W-:Y:S01]  /*19ed0*/  STL.64 [R1+0xca0], R20 ;  /* 0x000ca01401007387 */ /* 0x0083e20000100a00 */
[----:B0-----:R-:W-:-:S02]  /*19ee0*/  IMAD.MOV.U32 R22, RZ, RZ, R26 ;  /* 0x000000ffff167224 */ /* 0x001fc400078e001a */
[----:B------:R-:W-:Y:S02]  /*19ef0*/  IMAD.MOV.U32 R23, RZ, RZ, R27 ;  /* 0x000000ffff177224 */ /* 0x000fe400078e001b */
[----:B-1----:R-:W-:Y:S02]  /*19f00*/  IMAD.MOV.U32 R20, RZ, RZ, R24 ;  /* 0x000000ffff147224 */ /* 0x002fe400078e0018 */
[----:B------:R-:W3:Y:S01]  /*19f10*/  LDL.LU R24, [R1+0xd24] ;  /* 0x000d240001187983 */ /* 0x000ee20000300800 */
[----:B------:R-:W-:-:S03]  /*19f20*/  IMAD.MOV.U32 R21, RZ, RZ, R25 ;  /* 0x000000ffff157224 */ /* 0x000fc600078e0019 */
[----:B------:R-:W3:Y:S04]  /*19f30*/  LDL.LU R25, [R1+0xd20] ;  /* 0x000d200001197983 */ /* 0x000ee80000300800 */
[----:B------:R-:W3:Y:S04]  /*19f40*/  LDL.LU R26, [R1+0xd1c] ;  /* 0x000d1c00011a7983 */ /* 0x000ee80000300800 */
[----:B------:R-:W3:Y:S04]  /*19f50*/  LDL.LU R27, [R1+0xd18] ;  /* 0x000d1800011b7983 */ /* 0x000ee80000300800 */
[----:B------:R-:W4:Y:S04]  /*19f60*/  LDL.LU.64 R12, [R1+0x190] ;  /* 0x00019000010c7983 */ /* 0x000f280000300a00 */
[----:B------:R-:W4:Y:S04]  /*19f70*/  LDL.LU.64 R14, [R1+0x198] ;  /* 0x00019800010e7983 */ /* 0x000f280000300a00 */
[----:B------:R-:W-:Y:S04]  /*19f80*/  STL.64 [R1+0xcc8], R22 ;  /* 0x000cc81601007387 */ /* 0x000fe80000100a00 */
[----:B------:R0:W-:Y:S04]  /*19f90*/  STL.64 [R1+0xcc0], R20 ;  /* 0x000cc01401007387 */ /* 0x0001e80000100a00 */
[----:B0-----:R-:W3:Y:S04]  /*19fa0*/  LDL.LU R20, [R1+0x90] ;  /* 0x0000900001147983 */ /* 0x001ee80000300800 */
[----:B------:R-:W3:Y:S04]  /*19fb0*/  LDL.LU R21, [R1+0x94] ;  /* 0x0000940001157983 */ /* 0x000ee80000300800 */
[----:B------:R-:W3:Y:S04]  /*19fc0*/  LDL.LU R22, [R1+0x98] ;  /* 0x0000980001167983 */ /* 0x000ee80000300800 */
[----:B------:R-:W3:Y:S02]  /*19fd0*/  LDL.LU R23, [R1+0x9c] ;  /* 0x00009c0001177983 */ /* 0x000ee40000300800 */
[----:B---3--:R-:W-:Y:S02]  /*19fe0*/  HMMA.16816.F32.BF16 R16, R24, R18, R20 ;  /* 0x000000121810723c */ /* 0x008fe40000041814 */
[----:B------:R-:W3:Y:S01]  /*19ff0*/  LDL.LU.64 R20, [R1+0x120] ;  /* 0x0001200001147983 */ /* 0x000ee20000300a00 */
[----:B------:R-:W3:Y:S11]  /*1a000*/  LDL.LU.64 R22, [R1+0x128] ;  /* 0x0001280001167983 */ /* 0x000ef60000300a00 */
[----:B------:R-:W-:Y:S09]  /*1a010*/  @!UPT UIADD3 URZ, URZ, URZ, URZ ;  /* 0x0000003f3f3ff290 */ /* 0x000ff2000fffe03f */
[----:B------:R-:W-:Y:S01]  /*1a020*/  STL.64 [R1+0x140], R16 ;  /* 0x0001401001007387 */ /* 0x000fe20000100a00 */
[----:B------:R-:W-:Y:S02]  /*1a030*/  STL.64 [R1+0x148], R18 ;  /* 0x0001481201007387 */ /* 0x000fe40000100a00 */
[----:B------:R-:W2:Y:S04]  /*1a040*/  LDSM.16.M88.4 R16, [R0+0x6800] ;  /* 0x006800000010783b */ /* 0x000ea80000000200 */
[----:B------:R-:W-:Y:S01]  /*1a050*/  STL [R1+0xc78], R0 ;  /* 0x000c780001007387 */ /* 0x000fe20000100800 */
[-C--:B--2---:R-:W-:Y:S01]  /*1a060*/  HMMA.16816.F32.BF16 R4, R4, R16.reuse, R8 ;  /* 0x000000100404723c */ /* 0x084fe20000041808 */
[----:B------:R-:W-:Y:S01]  /*1a070*/  STL.64 [R1+0x48], R18 ;  /* 0x0000481201007387 */ /* 0x000fe20000100a00 */
[----:B------:R-:W2:Y:S02]  /*1a080*/  LDL.LU.64 R10, [R1+0xd10] ;  /* 0x000d1000010a7983 */ /* 0x000ea40000300a00 */
[----:B------:R-:W2:Y:S11]  /*1a090*/  LDL.LU.64 R8, [R1+0xd08] ;  /* 0x000d080001087983 */ /* 0x000eb60000300a00 */
[----:B------:R-:W-:Y:S08]  /*1a0a0*/  @!UPT UIADD3 URZ, URZ, URZ, URZ ;  /* 0x0000003f3f3ff290 */ /* 0x000ff0000fffe03f */
[----:B------:R-:W-:Y:S01]  /*1a0b0*/  STL.64 [R1+0xc0], R4 ;  /* 0x0000c00401007387 */ /* 0x000fe20000100a00 */
[----:B------:R0:W-:Y:S03]  /*1a0c0*/  STL.64 [R1+0xc8], R6 ;  /* 0x0000c80601007387 */ /* 0x0001e60000100a00 */
[----:B0-----:R-:W2:Y:S01]  /*1a0d0*/  LDL.LU.64 R6, [R1+0xd00] ;  /* 0x000d000001067983 */ /* 0x001ea20000300a00 */
[----:B------:R-:W2:Y:S02]  /*1a0e0*/  LDL.LU.64 R4, [R1+0xcf8] ;  /* 0x000cf80001047983 */ /* 0x000ea40000300a00 */
[----:B--2---:R-:W-:Y:S11]  /*1a0f0*/  HMMA.16816.F32.BF16 R8, R4, R16, R8 ;  /* 0x000000100408723c */ /* 0x004ff60000041808 */
[----:B------:R-:W-:Y:S11]  /*1a100*/  @!UPT UIADD3 URZ, URZ, URZ, URZ ;  /* 0x0000003f3f3ff290 */ /* 0x000ff6000fffe03f */
[----:B------:R-:W-:Y:S01]  /*1a110*/  @!UPT UIADD3 URZ, URZ, URZ, URZ ;  /* 0x0000003f3f3ff290 */ /* 0x000fe2000fffe03f */
[----:B------:R-:W-:Y:S01]  /*1a120*/  STL.64 [R1+0xb0], R8 ;  /* 0x0000b00801007387 */ /* 0x000fe20000100a00 */
[----:B------:R0:W-:Y:S02]  /*1a130*/  STL [R1+0xb8], R10 ;  /* 0x0000b80a01007387 */ /* 0x0001e40000100800 */
[----:B------:R-:W-:Y:S02]  /*1a140*/  IMAD.MOV.U32 R0, RZ, RZ, R11 ;  /* 0x000000ffff007224 */ /* 0x000fe400078e000b */
[----:B0-----:R-:W4:Y:S01]  /*1a150*/  LDL.LU.64 R10, [R1+0xcf0] ;  /* 0x000cf000010a7983 */ /* 0x001f220000300a00 */
[----:B------:R-:W4:Y:S02]  /*1a160*/  LDL.LU.64 R8, [R1+0xce8] ;  /* 0x000ce80001087983 */ /* 0x000f240000300a00 */
[----:B------:R-:W-:Y:S02]  /*1a170*/  STL.64 [R1+0xc60], R6 ;  /* 0x000c600601007387 */ /* 0x000fe40000100a00 */
[----:B------:R0:W-:Y:S02]  /*1a180*/  STL.64 [R1+0xc58], R4 ;  /* 0x000c580401007387 */ /* 0x0001e40000100a00 */
[----:B0-----:R-:W-:-:S02]  /*1a190*/  IMAD.MOV.U32 R4, RZ, RZ, R3 ;  /* 0x000000ffff047224 */ /* 0x001fc400078e0003 */
[----:B------:R-:W-:Y:S01]  /*1a1a0*/  IMAD.MOV.U32 R5, RZ, RZ, R2 ;  /* 0x000000ffff057224 */ /* 0x000fe200078e0002 */
[----:B------:R-:W2:Y:S01]  /*1a1b0*/  LDL.LU R3, [R1+0xce4] ;  /* 0x000ce40001037983 */ /* 0x000ea20000300800 */
[----:B------:R-:W2:Y:S01]  /*1a1c0*/  LDL.LU R2, [R1+0xce0] ;  /* 0x000ce00001027983 */ /* 0x000ea20000300800 */
[----:B----4-:R-:W-:Y:S11]  /*1a1d0*/  HMMA.16816.F32.BF16 R12, R8, R16, R12 ;  /* 0x00000010080c723c */ /* 0x010ff6000004180c */
[----:B------:R-:W-:Y:S11]  /*1a1e0*/  @!UPT UIADD3 URZ, URZ, URZ, URZ ;  /* 0x0000003f3f3ff290 */ /* 0x000ff6000fffe03f */
[----:B------:R-:W-:Y:S01]  /*1a1f0*/  @!UPT UIADD3 URZ, URZ, URZ, URZ ;  /* 0x0000003f3f3ff290 */ /* 0x000fe2000fffe03f */
[----:B------:R-:W-:Y:S01]  /*1a200*/  STL.64 [R1+0xa0], R12 ;  /* 0x0000a00c01007387 */ /* 0x000fe20000100a00 */
[----:B------:R0:W-:Y:S03]  /*1a210*/  STL.64 [R1+0xa8], R14 ;  /* 0x0000a80e01007387 */ /* 0x0001e60000100a00 */
[----:B0-----:R-:W3:Y:S01]  /*1a220*/  LDL.LU.64 R14, [R1+0xcd8] ;  /* 0x000cd800010e7983 */ /* 0x001ee20000300a00 */
[----:B------:R-:W3:Y:S02]  /*1a230*/  LDL.LU.64 R12, [R1+0xcd0] ;  /* 0x000cd000010c7983 */ /* 0x000ee40000300a00 */
[----:B------:R2:W-:Y:S02]  /*1a240*/  STL.64 [R1+0xc50], R10 ;  /* 0x000c500a01007387 */ /* 0x0005e40000100a00 */
[----:B------:R-:W-:Y:S02]  /*1a250*/  STL.64 [R1+0xc48], R8 ;  /* 0x000c480801007387 */ /* 0x000fe40000100a00 */
[----:B------:R-:W-:-:S02]  /*1a260*/  IMAD.MOV.U32 R6, RZ, RZ, R29 ;  /* 0x000000ffff067224 */ /* 0x000fc400078e001d */
[----:B------:R-:W-:Y:S02]  /*1a270*/  IMAD.MOV.U32 R7, RZ, RZ, R28 ;  /* 0x000000ffff077224 */ /* 0x000fe400078e001c */
[----:B--2---:R-:W-:Y:S02]  /*1a280*/  IMAD.MOV.U32 R10, RZ, RZ, R3 ;  /* 0x000000ffff0a7224 */ /* 0x004fe400078e0003 */
[----:B------:R-:W-:Y:S01]  /*1a290*/  IMAD.MOV.U32 R11, RZ, RZ, R2 ;  /* 0x000000ffff0b7224 */ /* 0x000fe200078e0002 */
[----:B---3--:R-:W-:Y:S01]  /*1a2a0*/  HMMA.16816.F32.BF16 R16, R12, R16, R20 ;  /* 0x000000100c10723c */ /* 0x008fe20000041814 */
[----:B------:R-:W2:Y:S01]  /*1a2b0*/  LDL.LU.64 R22, [R1+0xcc8] ;  /* 0x000cc80001167983 */ /* 0x000ea20000300a00 */
[----:B------:R-:W2:Y:S11]  /*1a2c0*/  LDL.LU.64 R20, [R1+0xcc0] ;  /* 0x000cc00001147983 */ /* 0x000eb60000300a00 */
[----:B------:R-:W-:Y:S11]  /*1a2d0*/  @!UPT UIADD3 URZ, URZ, URZ, URZ ;  /* 0x0000003f3f3ff290 */ /* 0x000ff6000fffe03f */
[----:B------:R-:W-:Y:S02]  /*1a2e0*/  IMAD.MOV.U32 R3, RZ, RZ, R18 ;  /* 0x000000ffff037224 */ /* 0x000fe400078e0012 */
[----:B------:R-:W-:Y:S02]  /*1a2f0*/  IMAD.MOV.U32 R2, RZ, RZ, R19 ;  /* 0x000000ffff027224 */ /* 0x000fe400078e0013 */
[----:B------:R-:W-:Y:S02]  /*1a300*/  IMAD.MOV.U32 R29, RZ, RZ, R16 ;  /* 0x000000ffff1d7224 */ /* 0x000fe400078e0010 */
[----:B------:R-:W-:Y:S01]  /*1a310*/  IMAD.MOV.U32 R28, RZ, RZ, R17 ;  /* 0x000000ffff1c7224 */ /* 0x000fe200078e0011 */
[----:B------:R-:W2:Y:S01]  /*1a320*/  LDL.LU.64 R18, [R1+0xcb8] ;  /* 0x000cb80001127983 */ /* 0x000ea20000300a00 */
[----:B------:R-:W2:Y:S02]  /*1a330*/  LDL.LU.64 R16, [R1+0xcb0] ;  /* 0x000cb00001107983 */ /* 0x000ea40000300a00 */
[----:B------:R-:W-:Y:S02]  /*1a340*/  STL.64 [R1+0xc40], R14 ;  /* 0x000c400e01007387 */ /* 0x000fe40000100a00 */
[----:B------:R0:W-:Y:S02]  /*1a350*/  STL.64 [R1+0xc38], R12 ;  /* 0x000c380c01007387 */ /* 0x0001e40000100a00 */
[----:B0-----:R-:W3:Y:S01]  /*1a360*/  LDL.LU R12, [R1+0x50] ;  /* 0x00005000010c7983 */ /* 0x001ee20000300800 */
[----:B------:R-:W3:Y:S02]  /*1a370*/  LDL.LU R13, [R1+0x54] ;  /* 0x00005400010d7983 */ /* 0x000ee40000300800 */
[----:B------:R-:W3:Y:S02]  /*1a380*/  LDL.LU R14, [R1+0x58] ;  /* 0x00005800010e7983 */ /* 0x000ee40000300800 */
[----:B------:R-:W3:Y:S01]  /*1a390*/  LDL.LU R15, [R1+0x5c] ;  /* 0x00005c00010f7983 */ /* 0x000ee20000300800 */
[-C--:B--2---:R-:W-:Y:S01]  /*1a3a0*/  HMMA.16816.F32.BF16 R16, R16, R10.reuse, R20 ;  /* 0x0000000a1010723c */ /* 0x084fe20000041814 */
[----:B------:R-:W2:Y:S01]  /*1a3b0*/  LDL.LU.64 R22, [R1+0xca8] ;  /* 0x000ca80001167983 */ /* 0x000ea20000300a00 */
[----:B------:R-:W2:Y:S11]  /*1a3c0*/  LDL.LU.64 R20, [R1+0xca0] ;  /* 0x000ca00001147983 */ /* 0x000eb60000300a00 */
[----:B------:R-:W-:Y:S10]  /*1a3d0*/  @!UPT UIADD3 URZ, URZ, URZ, URZ ;  /* 0x0000003f3f3ff290 */ /* 0x000ff4000fffe03f */
[----:B------:R-:W-:Y:S01]  /*1a3e0*/  STL.64 [R1+0x2a0], R16 ;  /* 0x0002a01001007387 */ /* 0x000fe20000100a00 */
[----:B------:R0:W-:Y:S03]  /*1a3f0*/  STL.64 [R1+0x2a8], R18 ;  /* 0x0002a81201007387 */ /* 0x0001e60000100a00 */
[----:B0-----:R-:W2:Y:S01]  /*1a400*/  LDL.LU.64 R18, [R1+0xc98] ;  /* 0x000c980001127983 */ /* 0x001ea20000300a00 */
[----:B------:R-:W2:Y:S02]  /*1a410*/  LDL.LU.64 R16, [R1+0xc90] ;  /* 0x000c900001107983 */ /* 0x000ea40000300a00 */
[-C--:B--2---:R-:W-:Y:S11]  /*1a420*/  HMMA.16816.F32.BF16 R20, R16, R10.reuse, R20 ;  /* 0x0000000a1014723c */ /* 0x084ff60000041814 */
[----:B------:R-:W-:Y:S11]  /*1a430*/  @!UPT UIADD3 URZ, URZ, URZ, URZ ;  /* 0x0000003f3f3ff290 */ /* 0x000ff6000fffe03f */
[----:B------:R-:W-:Y:S01]  /*1a440*/  @!UPT UIADD3 URZ, URZ, URZ, URZ ;  /* 0x0000003f3f3ff290 */ /* 0x000fe2000fffe03f */
[----:B------:R-:W-:Y:S01]  /*1a450*/  STL.64 [R1+0x220], R20 ;  /* 0x0002201401007387 */ /* 0x000fe20000100a00 */
[----:B------:R0:W-:Y:S03]  /*1a460*/  STL.64 [R1+0x228], R22 ;  /* 0x0002281601007387 */ /* 0x0001e60000100a00 */
[----:B0-----:R-:W2:Y:S01]  /*1a470*/  LDL.LU.64 R22, [R1+0xc88] ;  /* 0x000c880001167983 */ /* 0x001ea20000300a00 */
[----:B------:R-:W2:Y:S02]  /*1a480*/  LDL.LU.64 R20, [R1+0xc80] ;  /* 0x000c800001147983 */ /* 0x000ea40000300a00 */
[----:B------:R-:W-:Y:S02]  /*1a490*/  STL.64 [R1+0xc00], R18 ;  /* 0x000c001201007387 */ /* 0x000fe40000100a00 */
[----:B------:R2:W-:Y:S02]  /*1a4a0*/  STL.64 [R1+0xbf8], R16 ;  /* 0x000bf81001007387 */ /* 0x0005e40000100a00 */
[-C--:B--2---:R-:W-:Y:S08]  /*1a4b0*/  HMMA.16816.F32.BF16 R16, R20, R10.reuse, R4 ;  /* 0x0000000a1410723c */ /* 0x084ff00000041804 */
[----:B---3--:R-:W-:Y:S01]  /*1a4c0*/  HMMA.16816.F32.BF16 R8, R24, R10, R12 ;  /* 0x0000000a1808723c */ /* 0x008fe2000004180c */
[----:B------:R-:W2:Y:S11]  /*1a4d0*/  LDL R4, [R1+0x10] ;  /* 0x0000100001047983 */ /* 0x000eb60000100800 */
[----:B------:R-:W-:Y:S03]  /*1a4e0*/  @!UPT UIADD3 URZ, URZ, URZ, URZ ;  /* 0x0000003f3f3ff290 */ /* 0x000fe6000fffe03f */
[----:B------:R-:W-:Y:S01]  /*1a4f0*/  STL.64 [R1+0x1a0], R16 ;  /* 0x0001a01001007387 */ /* 0x000fe20000100a00 */
[----:B------:R-:W-:Y:S02]  /*1a500*/  STL.64 [R1+0x1a8], R18 ;  /* 0x0001a81201007387 */ /* 0x000fe40000100a00 */
[----:B------:R-:W2:Y:S02]  /*1a510*/  LDL R5, [R1+0x14] ;  /* 0x0000140001057983 */ /* 0x000ea40000100800 */
[----:B------:R-:W2:Y:S01]  /*1a520*/  LDL R6, [R1+0x18] ;  /* 0x0000180001067983 */ /* 0x000ea20000100800 */
[----:B------:R-:W2:Y:S01]  /*1a530*/  LDL R7, [R1+0x1c] ;  /* 0x00001c0001077983 */ /* 0x000ea20000100800 */
[----:B------:R-:W-:Y:S02]  /*1a540*/  STL.64 [R1+0xbf0], R22 ;  /* 0x000bf01601007387 */ /* 0x000fe40000100a00 */
[----:B------:R0:W-:Y:S02]  /*1a550*/  STL.64 [R1+0xbe8], R20 ;  /* 0x000be81401007387 */ /* 0x0001e40000100a00 */
[----:B0-----:R-:W3:Y:S01]  /*1a560*/  LDL.LU R20, [R1+0xb0] ;  /* 0x0000b00001147983 */ /* 0x001ee20000300800 */
[----:B------:R-:W-:Y:S02]  /*1a570*/  STL.64 [R1+0x130], R8 ;  /* 0x0001300801007387 */ /* 0x000fe40000100a00 */
[----:B------:R-:W-:Y:S02]  /*1a580*/  STL.64 [R1+0x138], R10 ;  /* 0x0001380a01007387 */ /* 0x000fe40000100a00 */
[----:B------:R-:W3:Y:S01]  /*1a590*/  LDL.LU R21, [R1+0xb4] ;  /* 0x0000b40001157983 */ /* 0x000ee20000300800 */
[----:B------:R-:W4:Y:S01]  /*1a5a0*/  LDL.LU R22, [R1+0xb8] ;  /* 0x0000b80001167983 */ /* 0x000f220000300800 */
[----:B------:R-:W-:-:S02]  /*1a5b0*/  IMAD.MOV.U32 R23, RZ, RZ, R0 ;  /* 0x000000ffff177224 */ /* 0x000fc400078e0000 */
[----:B------:R-:W2:Y:S03]  /*1a5c0*/  LDL.LU R0, [R1+0xc78] ;  /* 0x000c780001007983 */ /* 0x000ea60000300800 */
[----:B----4-:R-:W-:Y:S01]  /*1a5d0*/  STL.64 [R1+0xc10], R22 ;  /* 0x000c101601007387 */ /* 0x010fe20000100a00 */
[----:B---3--:R0:W-:Y:S03]  /*1a5e0*/  STL.64 [R1+0xc08], R20 ;  /* 0x000c081401007387 */ /* 0x0081e60000100a00 */
[----:B0-----:R-:W3:Y:S01]  /*1a5f0*/  LDL.LU R20, [R1+0xc0] ;  /* 0x0000c00001147983 */ /* 0x001ee20000300800 */
[----:B------:R-:W3:Y:S02]  /*1a600*/  LDL.LU R21, [R1+0xc4] ;  /* 0x0000c40001157983 */ /* 0x000ee40000300800 */
[----:B------:R-:W4:Y:S02]  /*1a610*/  LDL.LU R22, [R1+0xc8] ;  /* 0x0000c80001167983 */ /* 0x000f240000300800 */
[----:B------:R-:W4:Y:S01]  /*1a620*/  LDL.LU R23, [R1+0xcc] ;  /* 0x0000cc0001177983 */ /* 0x000f220000300800 */
[----:B------:R-:W2:Y:S01]  /*1a630*/  LDL.LU.64 R8, [R1+0x1f0] ;  /* 0x0001f00001087983 */ /* 0x000ea20000300a00 */
[----:B------:R-:W2:Y:S03]  /*1a640*/  LDL.LU.64 R10, [R1+0x1f8] ;  /* 0x0001f800010a7983 */ /* 0x000ea60000300a00 */
[----:B--2---:R-:W-:Y:S01]  /*1a650*/  STL.64 [R1+0xc70], R10 ;  /* 0x000c700a01007387 */ /* 0x004fe20000100a00 */
[----:B------:R0:W-:Y:S03]  /*1a660*/  STL.64 [R1+0xc68], R8 ;  /* 0x000c680801007387 */ /* 0x0001e60000100a00 */
[----:B0-----:R-:W2:Y:S01]  /*1a670*/  LDL.LU.64 R8, [R1+0x280] ;  /* 0x0002800001087983 */ /* 0x001ea20000300a00 */
[----:B------:R-:W2:Y:S02]  /*1a680*/  LDL.LU.64 R10, [R1+0x288] ;  /* 0x00028800010a7983 */ /* 0x000ea40000300a00 */
[----:B------:R-:W2:Y:S02]  /*1a690*/  LDL.LU.64 R12, [R1+0x100] ;  /* 0x00010000010c7983 */ /* 0x000ea40000300a00 */
[----:B------:R-:W2:Y:S01]  /*1a6a0*/  LDL.LU.64 R14, [R1+0x108] ;  /* 0x00010800010e7983 */ /* 0x000ea20000300a00 */
[----:B----4-:R-:W-:Y:S01]  /*1a6b0*/  STL.64 [R1+0xc20], R22 ;  /* 0x000c201601007387 */ /* 0x010fe20000100a00 */
[----:B---3--:R-:W-:Y:S02]  /*1a6c0*/  STL.64 [R1+0xc18], R20 ;  /* 0x000c181401007387 */ /* 0x008fe40000100a00 */
[----:B------:R-:W3:Y:S02]  /*1a6d0*/  LDL.LU.64 R16, [R1] ;  /* 0x0000000001107983 */ /* 0x000ee40000300a00 */
[----:B------:R-:W4:Y:S01]  /*1a6e0*/  LDL.LU.64 R18, [R1+0x8] ;  /* 0x0000080001127983 */ /* 0x000f220000300a00 */
[----:B------:R-:W0:Y:S02]  /*1a6f0*/  LDSM.16.M88.4 R20, [R0+0x7000] ;  /* 0x007000000014783b */ /* 0x000e240000000200 */
[----:B0-----:R-:W-:Y:S01]  /*1a700*/  IMAD.MOV.U32 R0, RZ, RZ, R23 ;  /* 0x000000ffff007224 */ /* 0x001fe200078e0017 */
[-C--:B--2---:R-:W-:Y:S01]  /*1a710*/  HMMA.16816.F32.BF16 R4, R4, R20.reuse, R8 ;  /* 0x000000140404723c */ /* 0x084fe20000041808 */
[----:B----4-:R-:W-:Y:S01]  /*1a720*/  STL.64 [R1+0xc30], R18 ;  /* 0x000c301201007387 */ /* 0x010fe20000100a00 */
[----:B---3--:R0:W-:Y:S02]  /*1a730*/  STL.64 [R1+0xc28], R16 ;  /* 0x000c281001007387 */ /* 0x0081e40000100a00 */
[----:B------:R-:W-:Y:S02]  /*1a740*/  STL [R1+0xbe0], R26 ;  /* 0x000be01a01007387 */ /* 0x000fe40000100800 */
[----:B------:R-:W-:Y:S01]  /*1a750*/  STL [R1+0xbdc], R27 ;  /* 0x000bdc1b01007387 */ /* 0x000fe20000100800 */
[----:B0-----:R-:W2:Y:S01]  /*1a760*/  LDL.LU.64 R16, [R1+0xf0] ;  /* 0x0000f00001107983 */ /* 0x001ea20000300a00 */
[----:B------:R-:W2:Y:S02]  /*1a770*/  LDL.LU.64 R18, [R1+0xf8] ;  /* 0x0000f80001127983 */ /* 0x000ea40000300a00 */
[----:B------:R-:W-:Y:S02]  /*1a780*/  STL [R1+0xbd8], R0 ;  /* 0x000bd80001007387 */ /* 0x000fe40000100800 */
[----:B------:R-:W3:Y:S01]  /*1a790*/  LDL.LU.64 R10, [R1+0xc70] ;  /* 0x000c7000010a7983 */ /* 0x000ee20000300a00 */
[----:B------:R-:W3:Y:S10]  /*1a7a0*/  LDL.LU.64 R8, [R1+0xc68] ;  /* 0x000c680001087983 */ /* 0x000ef40000300a00 */
[----:B------:R-:W-:Y:S02]  /*1a7b0*/  STL.64 [R1+0x80], R4 ;  /* 0x0000800401007387 */ /* 0x000fe40000100a00 */
[----:B------:R0:W-:Y:S02]  /*1a7c0*/  STL.64 [R1+0x88], R6 ;  /* 0x0000880601007387 */ /* 0x0001e40000100a00 */
[----:B0-----:R-:W3:Y:S01]  /*1a7d0*/  LDL.LU.64 R6, [R1+0xc60] ;  /* 0x000c600001067983 */ /* 0x001ee20000300a00 */
[----:B------:R-:W3:Y:S02]  /*1a7e0*/  LDL.LU.64 R4, [R1+0xc58] ;  /* 0x000c580001047983 */ /* 0x000ee40000300a00 */
[----:B------:R-:W-:Y:S01]  /*1a7f0*/  STL [R1+0x38], R22 ;  /* 0x0000381601007387 */ /* 0x000fe20000100800 */
[-C--:B---3--:R-:W-:Y:S11]  /*1a800*/  HMMA.16816.F32.BF16 R8, R4, R20.reuse, R8 ;  /* 0x000000140408723c */ /* 0x088ff60000041808 */
[----:B------:R-:W-:Y:S11]  /*1a810*/  @!UPT UIADD3 URZ, URZ, URZ, URZ ;  /* 0x0000003f3f3ff290 */ /* 0x000ff6000fffe03f */
[----:B------:R-:W-:Y:S01]  /*1a820*/  @!UPT UIADD3 URZ, URZ, URZ, URZ ;  /* 0x0000003f3f3ff290 */ /* 0x000fe2000fffe03f */
[----:B------:R-:W-:Y:S01]  /*1a830*/  STL.64 [R1+0x70], R8 ;  /* 0x0000700801007387 */ /* 0x000fe20000100a00 */
[----:B------:R0:W-:Y:S02]  /*1a840*/  STL [R1+0x78], R10 ;  /* 0x0000780a01007387 */ /* 0x0001e40000100800 */
[----:B------:R-:W-:Y:S02]  /*1a850*/  IMAD.MOV.U32 R0, RZ, RZ, R11 ;  /* 0x000000ffff007224 */ /* 0x000fe400078e000b */
[----:B0-----:R-:W3:Y:S01]  /*1a860*/  LDL.LU.64 R10, [R1+0xc50] ;  /* 0x000c5000010a7983 */ /* 0x001ee20000300a00 */
[----:B------:R-:W3:Y:S02]  /*1a870*/  LDL.LU.64 R8, [R1+0xc48] ;  /* 0x000c480001087983 */ /* 0x000ee40000300a00 */
[----:B------:R0:W-:Y:S02]  /*1a880*/  STL.64 [R1+0xbd0], R6 ;  /* 0x000bd00601007387 */ /* 0x0001e40000100a00 */
[----:B------:R-:W-:Y:S01]  /*1a890*/  STL.64 [R1+0xbc8], R4 ;  /* 0x000bc80401007387 */ /* 0x000fe20000100a00 */
[----:B0-----:R-:W4:Y:S01]  /*1a8a0*/  LDL.LU R6, [R1+0x48] ;  /* 0x0000480001067983 */ /* 0x001f220000300800 */
[----:B------:R-:W4:Y:S01]  /*1a8b0*/  LDL.LU R7, [R1+0x4c] ;  /* 0x00004c0001077983 */ /* 0x000f220000300800 */
[----:B---3--:R-:W-:Y:S11]  /*1a8c0*/  HMMA.16816.F32.BF16 R12, R8, R20, R12 ;  /* 0x00000014080c723c */ /* 0x008ff6000004180c */
[----:B------:R-:W-:Y:S11]  /*1a8d0*/  @!UPT UIADD3 URZ, URZ, URZ, URZ ;  /* 0x0000003f3f3ff290 */ /* 0x000ff6000fffe03f */
[----:B------:R-:W-:Y:S01]  /*1a8e0*/  @!UPT UIADD3 URZ, URZ, URZ, URZ ;  /* 0x0000003f3f3ff290 */ /* 0x000fe2000fffe03f */
[----:B------:R-:W-:Y:S01]  /*1a8f0*/  STL.64 [R1+0x60], R12 ;  /* 0x0000600c01007387 */ /* 0x000fe20000100a00 */
[----:B------:R0:W-:Y:S03]  /*1a900*/  STL.64 [R1+0x68], R14 ;  /* 0x0000680e01007387 */ /* 0x0001e60000100a00 */
[----:B0-----:R-:W2:Y:S01]  /*1a910*/  LDL.LU.64 R14, [R1+0xc40] ;  /* 0x000c4000010e7983 */ /* 0x001ea20000300a00 */
[----:B------:R-:W2:Y:S02]  /*1a920*/  LDL.LU.64 R12, [R1+0xc38] ;  /* 0x000c3800010c7983 */ /* 0x000ea40000300a00 */
[----:B------:R0:W-:Y:S02]  /*1a930*/  STL.64 [R1+0xbc0], R10 ;  /* 0x000bc00a01007387 */ /* 0x0001e40000100a00 */
[----:B------:R1:W-:Y:S02]  /*1a940*/  STL.64 [R1+0xbb8], R8 ;  /* 0x000bb80801007387 */ /* 0x0003e40000100a00 */
[----:B0-----:R-:W-:-:S02]  /*1a950*/  IMAD.MOV.U32 R10, RZ, RZ, R3 ;  /* 0x000000ffff0a7224 */ /* 0x001fc400078e0003 */
[----:B-1----:R-:W-:Y:S02]  /*1a960*/  IMAD.MOV.U32 R8, RZ, RZ, R29 ;  /* 0x000000ffff087224 */ /* 0x002fe400078e001d */
[----:B------:R-:W-:Y:S02]  /*1a970*/  IMAD.MOV.U32 R9, RZ, RZ, R28 ;  /* 0x000000ffff097224 */ /* 0x000fe400078e001c */
[----:B------:R-:W-:Y:S01]  /*1a980*/  IMAD.MOV.U32 R11, RZ, RZ, R2 ;  /* 0x000000ffff0b7224 */ /* 0x000fe200078e0002 */
[----:B--2---:R-:W-:Y:S01]  /*1a990*/  HMMA.16816.F32.BF16 R20, R12, R20, R16 ;  /* 0x000000140c14723c */ /* 0x004fe20000041810 */
[----:B------:R-:W2:Y:S01]  /*1a9a0*/  LDL.LU.64 R18, [R1+0xc30] ;  /* 0x000c300001127983 */ /* 0x000ea20000300a00 */
[----:B------:R-:W4:Y:S11]  /*1a9b0*/  LDL.LU.64 R16, [R1+0xc28] ;  /* 0x000c280001107983 */ /* 0x000f360000300a00 */
[----:B------:R-:W-:Y:S11]  /*1a9c0*/  @!UPT UIADD3 URZ, URZ, URZ, URZ ;  /* 0x0000003f3f3ff290 */ /* 0x000ff6000fffe03f */
[----:B------:R-:W-:Y:S02]  /*1a9d0*/  IMAD.MOV.U32 R3, RZ, RZ, R22 ;  /* 0x000000ffff037224 */ /* 0x000fe400078e0016 */
[----:B------:R-:W-:Y:S02]  /*1a9e0*/  IMAD.MOV.U32 R29, RZ, RZ, R23 ;  /* 0x000000ffff1d7224 */ /* 0x000fe400078e0017 */
[----:B------:R-:W-:Y:S02]  /*1a9f0*/  IMAD.MOV.U32 R28, RZ, RZ, R20 ;  /* 0x000000ffff1c7224 */ /* 0x000fe400078e0014 */
[----:B------:R-:W-:Y:S01]  /*1aa00*/  IMAD.MOV.U32 R2, RZ, RZ, R21 ;  /* 0x000000ffff027224 */ /* 0x000fe200078e0015 */
[----:B------:R-:W4:Y:S01]  /*1aa10*/  LDL.LU.64 R22, [R1+0xc20] ;  /* 0x000c200001167983 */ /* 0x000f220000300a00 */
[----:B------:R-:W4:Y:S02]  /*1aa20*/  LDL.LU.64 R20, [R1+0xc18] ;  /* 0x000c180001147983 */ /* 0x000f240000300a00 */
[----:B------:R-:W-:Y:S02]  /*1aa30*/  STL.64 [R1+0xbb0], R14 ;  /* 0x000bb00e01007387 */ /* 0x000fe40000100a00 */
[----:B------:R0:W-:Y:S02]  /*1aa40*/  STL.64 [R1+0xba8], R12 ;  /* 0x000ba80c01007387 */ /* 0x0001e40000100a00 */
[----:B0-----:R-:W3:Y:S01]  /*1aa50*/  LDL.LU R12, [R1+0xa0] ;  /* 0x0000a000010c7983 */ /* 0x001ee20000300800 */
[----:B------:R-:W3:Y:S02]  /*1aa60*/  LDL.LU R13, [R1+0xa4] ;  /* 0x0000a400010d7983 */ /* 0x000ee40000300800 */
[----:B------:R-:W3:Y:S02]  /*1aa70*/  LDL.LU R14, [R1+0xa8] ;  /* 0x0000a800010e7983 */ /* 0x000ee40000300800 */
[----:B------:R-:W3:Y:S02]  /*1aa80*/  LDL.LU R15, [R1+0xac] ;  /* 0x0000ac00010f7983 */ /* 0x000ee40000300800 */
[----:B--2---:R-:W-:-:S02]  /*1aa90*/  IMAD.MOV.U32 R5, RZ, RZ, R18 ;  /* 0x000000ffff057224 */ /* 0x004fc400078e0012 */
[----:B------:R-:W-:Y:S01]  /*1aaa0*/  IMAD.MOV.U32 R4, RZ, RZ, R19 ;  /* 0x000000ffff047224 */ /* 0x000fe200078e0013 */
[-C--:B----4-:R-:W-:Y:S01]  /*1aab0*/  HMMA.16816.F32.BF16 R20, R16, R6.reuse, R20 ;  /* 0x000000061014723c */ /* 0x090fe20000041814 */
[----:B------:R-:W-:Y:S02]  /*1aac0*/  IMAD.MOV.U32 R26, RZ, RZ, R16 ;  /* 0x000000ffff1a7224 */ /* 0x000fe400078e0010 */
[----:B------:R-:W-:Y:S11]  /*1aad0*/  IMAD.MOV.U32 R27, RZ, RZ, R17 ;  /* 0x000000ffff1b7224 */ /* 0x000ff600078e0011 */
[----:B------:R-:W-:Y:S09]  /*1aae0*/  @!UPT UIADD3 URZ, URZ, URZ, URZ ;  /* 0x0000003f3f3ff290 */ /* 0x000ff2000fffe03f */
[----:B------:R-:W-:Y:S01]  /*1aaf0*/  STL.64 [R1+0x290], R20 ;  /* 0x0002901401007387 */ /* 0x000fe20000100a00 */
[----:B------:R0:W-:Y:S03]  /*1ab00*/  STL.64 [R1+0x298], R22 ;  /* 0x0002981601007387 */ /* 0x0001e60000100a00 */
[----:B0-----:R-:W2:Y:S01]  /*1ab10*/  LDL.LU.64 R22, [R1+0xc10] ;  /* 0x000c100001167983 */ /* 0x001ea20000300a00 */
[----:B------:R-:W2:Y:S02]  /*1ab20*/  LDL.LU.64 R20, [R1+0xc08] ;  /* 0x000c080001147983 */ /* 0x000ea40000300a00 */
[----:B------:R-:W2:Y:S02]  /*1ab30*/  LDL.LU.64 R18, [R1+0xc00] ;  /* 0x000c000001127983 */ /* 0x000ea40000300a00 */
[----:B------:R-:W2:Y:S02]  /*1ab40*/  LDL.LU.64 R16, [R1+0xbf8] ;  /* 0x000bf80001107983 */ /* 0x000ea40000300a00 */
[----:B--2---:R-:W-:Y:S11]  /*1ab50*/  HMMA.16816.F32.BF16 R20, R16, R6, R20 ;  /* 0x000000061014723c */ /* 0x004ff60000041814 */
[----:B------:R-:W-:Y:S11]  /*1ab60*/  @!UPT UIADD3 URZ, URZ, URZ, URZ ;  /* 0x0000003f3f3ff290 */ /* 0x000ff6000fffe03f */
[----:B------:R-:W-:Y:S01]  /*1ab70*/  @!UPT UIADD3 URZ, URZ, URZ, URZ ;  /* 0x0000003f3f3ff290 */ /* 0x000fe2000fffe03f */
[----:B------:R-:W-:Y:S01]  /*1ab80*/  STL.64 [R1+0x210], R20 ;  /* 0x0002101401007387 */ /* 0x000fe20000100a00 */
[----:B------:R0:W-:Y:S03]  /*1ab90*/  STL.64 [R1+0x218], R22 ;  /* 0x0002181601007387 */ /* 0x0001e60000100a00 */
[----:B0-----:R-:W3:Y:S01]  /*1aba0*/  LDL.LU.64 R22, [R1+0xbf0] ;  /* 0x000bf00001167983 */ /* 0x001ee20000300a00 */
[----:B------:R-:W3:Y:S02]  /*1abb0*/  LDL.LU.64 R20, [R1+0xbe8] ;  /* 0x000be80001147983 */ /* 0x000ee40000300a00 */
[----:B------:R-:W-:Y:S02]  /*1abc0*/  STL.64 [R1+0xb68], R18 ;  /* 0x000b681201007387 */ /* 0x000fe40000100a00 */
[----:B------:R0:W-:Y:S02]  /*1abd0*/  STL.64 [R1+0xb60], R16 ;  /* 0x000b601001007387 */ /* 0x0001e40000100a00 */
[----:B0-----:R-:W-:-:S02]  /*1abe0*/  IMAD.MOV.U32 R16, RZ, RZ, R26 ;  /* 0x000000ffff107224 */ /* 0x001fc400078e001a */
[----:B------:R-:W-:Y:S01]  /*1abf0*/  IMAD.MOV.U32 R17, RZ, RZ, R27 ;  /* 0x000000ffff117224 */ /* 0x000fe200078e001b */
[----:B------:R-:W2:Y:S01]  /*1ac00*/  LDL.LU R26, [R1+0xbe0] ;  /* 0x000be000011a7983 */ /* 0x000ea20000300800 */
[----:B------:R-:W2:Y:S02]  /*1ac10*/  LDL.LU R27, [R1+0xbdc] ;  /* 0x000bdc00011b7983 */ /* 0x000ea40000300800 */
[----:B------:R-:W-:Y:S02]  /*1ac20*/  IMAD.MOV.U32 R18, RZ, RZ, R5 ;  /* 0x000000ffff127224 */ /* 0x000fe400078e0005 */
[----:B------:R-:W-:-:S05]  /*1ac30*/  IMAD.MOV.U32 R19, RZ, RZ, R4 ;  /* 0x000000ffff137224 */ /* 0x000fca00078e0004 */
[----:B------:R-:W-:Y:S01]  /*1ac40*/  STL.64 [R1+0xba0], R18 ;  /* 0x000ba01201007387 */ /* 0x000fe20000100a00 */
[----:B------:R-:W-:Y:S01]  /*1ac50*/  STL.64 [R1+0xb98], R16 ;  /* 0x000b981001007387 */ /* 0x000fe20000100a00 */
[-C--:B---3--:R-:W-:Y:S02]  /*1ac60*/  HMMA.16816.F32.BF16 R12, R20, R6.reuse, R12 ;  /* 0x00000006140c723c */ /* 0x088fe4000004180c */
[----:B------:R0:W-:Y:S04]  /*1ac70*/  STL.64 [R1+0xb48], R22 ;  /* 0x000b481601007387 */ /* 0x0001e80000100a00 */
[----:B0-----:R-:W3:Y:S02]  /*1ac80*/  LDL R23, [R1+0xd0] ;  /* 0x0000d00001177983 */ /* 0x001ee40000100800 */
[----:B--2---:R-:W-:Y:S11]  /*1ac90*/  HMMA.16816.F32.BF16 R8, R24, R6, R8 ;  /* 0x000000061808723c */ /* 0x004ff60000041808 */
[----:B------:R-:W-:Y:S04]  /*1aca0*/  @!UPT UIADD3 URZ, URZ, URZ, URZ ;  /* 0x0000003f3f3ff290 */ /* 0x000fe8000fffe03f */
[----:B------:R-:W-:Y:S01]  /*1acb0*/  STL.64 [R1+0x190], R12 ;  /* 0x0001900c01007387 */ /* 0x000fe20000100a00 */
[----:B------:R-:W-:Y:S02]  /*1acc0*/  STL.64 [R1+0x198], R14 ;  /* 0x0001980e01007387 */ /* 0x000fe40000100a00 */
[----:B------:R-:W-:Y:S02]  /*1acd0*/  STL.64 [R1+0xb40], R20 ;  /* 0x000b401401007387 */ /* 0x000fe40000100a00 */
[----:B------:R-:W2:Y:S01]  /*1ace0*/  LDL.LU.64 R4, [R1+0x270] ;  /* 0x0002700001047983 */ /* 0x000ea20000300a00 */
[----:B------:R-:W2:Y:S04]  /*1acf0*/  LDL.LU.64 R6, [R1+0x278] ;  /* 0x0002780001067983 */ /* 0x000ea80000300a00 */
[----:B------:R-:W-:Y:S01]  /*1ad00*/  STL.64 [R1+0x120], R8 ;  /* 0x0001200801007387 */ /* 0x000fe20000100a00 */
[----:B------:R-:W-:Y:S02]  /*1ad10*/  STL.64 [R1+0x128], R10 ;  /* 0x0001280a01007387 */ /* 0x000fe40000100a00 */
[----:B------:R-:W-:Y:S02]  /*1ad20*/  STL.64 [R1+0xb38], R26 ;  /* 0x000b381a01007387 */ /* 0x000fe40000100a00 */
[----:B------:R0:W-:Y:S02]  /*1ad30*/  STL.64 [R1+0xb30], R24 ;  /* 0x000b301801007387 */ /* 0x0001e40000100a00 */
[----:B0-----:R-:W4:Y:S01]  /*1ad40*/  LDL.LU R24, [R1+0x60] ;  /* 0x0000600001187983 */ /* 0x001f220000300800 */
[----:B------:R-:W4:Y:S02]  /*1ad50*/  LDL.LU R25, [R1+0x64] ;  /* 0x0000640001197983 */ /* 0x000f240000300800 */
[----:B------:R-:W2:Y:S02]  /*1ad60*/  LDL.LU R26, [R1+0x68] ;  /* 0x00006800011a7983 */ /* 0x000ea40000300800 */
[----:B------:R-:W2:Y:S01]  /*1ad70*/  LDL.LU R27, [R1+0x6c] ;  /* 0x00006c00011b7983 */ /* 0x000ea20000300800 */
[----:B------:R-:W4:Y:S01]  /*1ad80*/  LDL.LU.64 R8, [R1+0x200] ;  /* 0x0002000001087983 */ /* 0x000f220000300a00 */
[----:B------:R-:W4:Y:S02]  /*1ad90*/  LDL.LU.64 R10, [R1+0x208] ;  /* 0x00020800010a7983 */ /* 0x000f240000300a00 */
[----:B------:R-:W4:Y:S02]  /*1ada0*/  LDL.LU.64 R12, [R1+0x180] ;  /* 0x00018000010c7983 */ /* 0x000f240000300a00 */
[----:B------:R-:W4:Y:S01]  /*1adb0*/  LDL.LU.64 R14, [R1+0x188] ;  /* 0x00018800010e7983 */ /* 0x000f220000300a00 */
[----:B------:R-:W4:Y:S01]  /*1adc0*/  LDL.LU.64 R16, [R1+0x110] ;  /* 0x0001100001107983 */ /* 0x000f220000300a00 */
[----:B------:R-:W4:Y:S03]  /*1add0*/  LDL.LU.64 R18, [R1+0x118] ;  /* 0x0001180001127983 */ /* 0x000f260000300a00 */
[----:B---3--:R-:W0:Y:S04]  /*1ade0*/  LDSM.16.M88.4 R20, [R23+0x7800] ;  /* 0x007800001714783b */ /* 0x008e280000000200 */
[----:B--2---:R-:W-:Y:S01]  /*1adf0*/  STL.64 [R1+0xb58], R26 ;  /* 0x000b581a01007387 */ /* 0x004fe20000100a00 */
[----:B----4-:R1:W-:Y:S03]  /*1ae00*/  STL.64 [R1+0xb50], R24 ;  /* 0x000b501801007387 */ /* 0x0103e60000100a00 */
[----:B-1----:R-:W2:Y:S01]  /*1ae10*/  LDL.LU R24, [R1+0x70] ;  /* 0x0000700001187983 */ /* 0x002ea20000300800 */
[----:B------:R-:W2:Y:S02]  /*1ae20*/  LDL.LU R25, [R1+0x74] ;  /* 0x0000740001197983 */ /* 0x000ea40000300800 */
[----:B------:R-:W3:Y:S02]  /*1ae30*/  LDL.LU R26, [R1+0x78] ;  /* 0x00007800011a7983 */ /* 0x000ee40000300800 */
[----:B------:R-:W-:-:S02]  /*1ae40*/  IMAD.MOV.U32 R27, RZ, RZ, R0 ;  /* 0x000000ffff1b7224 */ /* 0x000fc400078e0000 */
[----:B------:R-:W4:Y:S04]  /*1ae50*/  LDL.LU R0, [R1+0xbd8] ;  /* 0x000bd80001007983 */ /* 0x000f280000300800 */
[----:B---3--:R-:W-:Y:S01]  /*1ae60*/  STL.64 [R1+0xb78], R26 ;  /* 0x000b781a01007387 */ /* 0x008fe20000100a00 */
[----:B--2---:R1:W-:Y:S03]  /*1ae70*/  STL.64 [R1+0xb70], R24 ;  /* 0x000b701801007387 */ /* 0x0043e60000100a00 */
[----:B-1----:R-:W0:Y:S01]  /*1ae80*/  LDL.LU R24, [R1+0x10] ;  /* 0x0000100001187983 */ /* 0x002e220000300800 */
[----:B------:R-:W0:Y:S02]  /*1ae90*/  LDL.LU R25, [R1+0x14] ;  /* 0x0000140001197983 */ /* 0x000e240000300800 */
[----:B------:R-:W0:Y:S02]  /*1aea0*/  LDL.LU R26, [R1+0x18] ;  /* 0x00001800011a7983 */ /* 0x000e240000300800 */
[----:B------:R-:W0:Y:S02]  /*1aeb0*/  LDL.LU R27, [R1+0x1c] ;  /* 0x00001c00011b7983 */ /* 0x000e240000300800 */
[-C--:B0-----:R-:W-:Y:S01]  /*1aec0*/  HMMA.16816.F32.BF16 R24, R24, R20.reuse, R4 ;  /* 0x000000141818723c */ /* 0x081fe20000041804 */
[----:B------:R-:W2:Y:S01]  /*1aed0*/  LDL.LU.64 R6, [R1+0xbd0] ;  /* 0x000bd00001067983 */ /* 0x000ea20000300a00 */
[----:B------:R-:W2:Y:S11]  /*1aee0*/  LDL.LU.64 R4, [R1+0xbc8] ;  /* 0x000bc80001047983 */ /* 0x000eb60000300a00 */
[----:B------:R-:W-:Y:S10]  /*1aef0*/  @!UPT UIADD3 URZ, URZ, URZ, URZ ;  /* 0x0000003f3f3ff290 */ /* 0x000ff4000fffe03f */
[----:B------:R-:W-:Y:S01]  /*1af00*/  STL.64 [R1+0xb88], R26 ;  /* 0x000b881a01007387 */ /* 0x000fe20000100a00 */
[----:B------:R0:W-:Y:S03]  /*1af10*/  STL.64 [R1+0xb80], R24 ;  /* 0x000b801801007387 */ /* 0x0001e60000100a00 */
[----:B0-----:R-:W3:Y:S01]  /*1af20*/  LDL.LU R24, [R1+0x80] ;  /* 0x0000800001187983 */ /* 0x001ee20000300800 */
[----:B------:R-:W3:Y:S02]  /*1af30*/  LDL.LU R25, [R1+0x84] ;  /* 0x0000840001197983 */ /* 0x000ee40000300800 */
[----:B------:R-:W3:Y:S02]  /*1af40*/  LDL.LU R26, [R1+0x88] ;  /* 0x00008800011a7983 */ /* 0x000ee40000300800 */
[----:B------:R-:W3:Y:S01]  /*1af50*/  LDL.LU R27, [R1+0x8c] ;  /* 0x00008c00011b7983 */ /* 0x000ee20000300800 */
[-C--:B--2---:R-:W-:Y:S01]  /*1af60*/  HMMA.16816.F32.BF16 R4, R4, R20.reuse, R8 ;  /* 0x000000140404723c */ /* 0x084fe20000041808 */
[----:B------:R-:W2:Y:S01]  /*1af70*/  LDL.LU.64 R10, [R1+0xbc0] ;  /* 0x000bc000010a7983 */ /* 0x000ea20000300a00 */
[----:B------:R-:W2:Y:S06]  /*1af80*/  LDL.LU.64 R8, [R1+0xbb8] ;  /* 0x000bb80001087983 */ /* 0x000eac0000300a00 */
[-C--:B--2---:R-:W-:Y:S01]  /*1af90*/  HMMA.16816.F32.BF16 R8, R8, R20.reuse, R12 ;  /* 0x000000140808723c */ /* 0x084fe2000004180c */
[----:B------:R-:W2:Y:S01]  /*1afa0*/  LDL.LU.64 R14, [R1+0xbb0] ;  /* 0x000bb000010e7983 */ /* 0x000ea20000300a00 */
[----:B------:R-:W2:Y:S06]  /*1afb0*/  LDL.LU.64 R12, [R1+0xba8] ;  /* 0x000ba800010c7983 */ /* 0x000eac0000300a00 */
[----:B--2---:R-:W-:Y:S01]  /*1afc0*/  HMMA.16816.F32.BF16 R12, R12, R20, R16 ;  /* 0x000000140c0c723c */ /* 0x004fe20000041810 */
[----:B------:R-:W3:Y:S01]  /*1afd0*/  LDL.LU.64 R18, [R1+0xba0] ;  /* 0x000ba00001127983 */ /* 0x000ee20000300a00 */
[----:B------:R-:W3:Y:S11]  /*1afe0*/  LDL.LU.64 R16, [R1+0xb98] ;  /* 0x000b980001107983 */ /* 0x000ef60000300a00 */
[----:B------:R-:W-:Y:S10]  /*1aff0*/  @!UPT UIADD3 URZ, URZ, URZ, URZ ;  /* 0x0000003f3f3ff290 */ /* 0x000ff4000fffe03f */
[----:B------:R-:W-:Y:S01]  /*1b000*/  STL.64 [R1+0xb10], R14 ;  /* 0x000b100e01007387 */ /* 0x000fe20000100a00 */
[----:B------:R0:W-:Y:S03]  /*1b010*/  STL.64 [R1+0xb08], R12 ;  /* 0x000b080c01007387 */ /* 0x0001e60000100a00 */
[----:B0-----:R-:W2:Y:S01]  /*1b020*/  LDL.LU R12, [R1+0x8d8] ;  /* 0x0008d800010c7983 */ /* 0x001ea20000300800 */
[----:B------:R-:W2:Y:S02]  /*1b030*/  LDL.LU R13, [R1+0x820] ;  /* 0x00082000010d7983 */ /* 0x000ea40000300800 */
[----:B------:R-:W3:Y:S02]  /*1b040*/  LDL.LU R14, [R1+0x38] ;  /* 0x00003800010e7983 */ /* 0x000ee40000300800 */
[----:B----4-:R-:W-:Y:S02]  /*1b050*/  IMAD.MOV.U32 R15, RZ, RZ, R0 ;  /* 0x000000ffff0f7224 */ /* 0x010fe400078e0000 */
[----:B------:R0:W5:Y:S05]  /*1b060*/  LDL.LU R0, [R1+0xb90] ;  /* 0x000b900001007983 */ /* 0x00016a0000300800 */
[C---:B---3--:R-:W-:Y:S11]  /*1b070*/  HMMA.16816.F32.BF16 R24, R16.reuse, R14, R24 ;  /* 0x0000000e1018723c */ /* 0x048ff60000041818 */
[----:B------:R-:W-:Y:S11]  /*1b080*/  @!UPT UIADD3 URZ, URZ, URZ, URZ ;  /* 0x0000003f3f3ff290 */ /* 0x000ff6000fffe03f */
[----:B------:R-:W-:Y:S01]  /*1b090*/  @!UPT UIADD3 URZ, URZ, URZ, URZ ;  /* 0x0000003f3f3ff290 */ /* 0x000fe2000fffe03f */
[----:B------:R-:W-:Y:S01]  /*1b0a0*/  STL.64 [R1+0x280], R24 ;  /* 0x0002801801007387 */ /* 0x000fe20000100a00 */
[----:B------:R1:W-:Y:S03]  /*1b0b0*/  STL.64 [R1+0x288], R26 ;  /* 0x0002881a01007387 */ /* 0x0003e60000100a00 */
[----:B-1----:R-:W3:Y:S01]  /*1b0c0*/  LDL.LU.64 R26, [R1+0xb88] ;  /* 0x000b8800011a7983 */ /* 0x002ee20000300a00 */
[----:B------:R-:W3:Y:S02]  /*1b0d0*/  LDL.LU.64 R24, [R1+0xb80] ;  /* 0x000b800001187983 */ /* 0x000ee40000300a00 */
[----:B---3--:R-:W-:Y:S01]  /*1b0e0*/  HMMA.16816.F32.BF16 R16, R16, R22, R24 ;  /* 0x000000161010723c */ /* 0x008fe20000041818 */
[----:B------:R-:W3:Y:S01]  /*1b0f0*/  LDL.LU.64 R26, [R1+0xb78] ;  /* 0x000b7800011a7983 */ /* 0x000ee20000300a00 */
[----:B------:R-:W3:Y:S11]  /*1b100*/  LDL.LU.64 R24, [R1+0xb70] ;  /* 0x000b700001187983 */ /* 0x000ef60000300a00 */
[----:B------:R-:W-:Y:S10]  /*1b110*/  @!UPT UIADD3 URZ, URZ, URZ, URZ ;  /* 0x0000003f3f3ff290 */ /* 0x000ff4000fffe03f */
[----:B------:R-:W-:Y:S01]  /*1b120*/  STL.64 [R1+0x270], R16 ;  /* 0x0002701001007387 */ /* 0x000fe20000100a00 */
[----:B------:R1:W-:Y:S03]  /*1b130*/  STL.64 [R1+0x278], R18 ;  /* 0x0002781201007387 */ /* 0x0003e60000100a00 */
[----:B-1----:R-:W3:Y:S01]  /*1b140*/  LDL.LU.64 R18, [R1+0xb68] ;  /* 0x000b680001127983 */ /* 0x002ee20000300a00 */
[----:B------:R-:W3:Y:S02]  /*1b150*/  LDL.LU.64 R16, [R1+0xb60] ;  /* 0x000b600001107983 */ /* 0x000ee40000300a00 */
[C---:B---3--:R-:W-:Y:S08]  /*1b160*/  HMMA.16816.F32.BF16 R24, R16.reuse, R14, R24 ;  /* 0x0000000e1018723c */ /* 0x048ff00000041818 */
[----:B------:R-:W-:Y:S07]  /*1b170*/  HMMA.16816.F32.BF16 R16, R16, R22, R4 ;  /* 0x000000161010723c */ /* 0x000fee0000041804 */
[----:B------:R-:W-:-:S02]  /*1b180*/  IMAD.MOV.U32 R5, RZ, RZ, R22 ;  /* 0x000000ffff057224 */ /* 0x000fc400078e0016 */
[----:B------:R-:W-:-:S06]  /*1b190*/  IMAD.MOV.U32 R4, RZ, RZ, R23 ;  /* 0x000000ffff047224 */ /* 0x000fcc00078e0017 */
[----:B------:R-:W-:Y:S01]  /*1b1a0*/  STL.64 [R1+0x1f0], R24 ;  /* 0x0001f01801007387 */ /* 0x000fe20000100a00 */
[----:B------:R1:W-:Y:S03]  /*1b1b0*/  STL.64 [R1+0x1f8], R26 ;  /* 0x0001f81a01007387 */ /* 0x0003e60000100a00 */
[----:B-1----:R-:W3:Y:S01]  /*1b1c0*/  LDL.LU.64 R26, [R1+0xb58] ;  /* 0x000b5800011a7983 */ /* 0x002ee20000300a00 */
[----:B------:R-:W3:Y:S03]  /*1b1d0*/  LDL.LU.64 R24, [R1+0xb50] ;  /* 0x000b500001187983 */ /* 0x000ee60000300a00 */
[----:B------:R1:W-:Y:S02]  /*1b1e0*/  STL.64 [R1+0x200], R16 ;  /* 0x0002001001007387 */ /* 0x0003e40000100a00 */
[----:B------:R4:W-:Y:S01]  /*1b1f0*/  STL.64 [R1+0x208], R18 ;  /* 0x0002081201007387 */ /* 0x0009e20000100a00 */
[----:B------:R-:W3:Y:S01]  /*1b200*/  LDL.LU.64 R22, [R1+0xb48] ;  /* 0x000b480001167983 */ /* 0x000ee20000300a00 */
[----:B------:R-:W3:Y:S03]  /*1b210*/  LDL.LU.64 R20, [R1+0xb40] ;  /* 0x000b400001147983 */ /* 0x000ee60000300a00 */
[----:B-1----:R-:W2:Y:S01]  /*1b220*/  LDL.LU R17, [R1+0x8e0] ;  /* 0x0008e00001117983 */ /* 0x002ea20000300800 */
[----:B----4-:R-:W-:-:S02]  /*1b230*/  IMAD.MOV.U32 R19, RZ, RZ, R4 ;  /* 0x000000ffff137224 */ /* 0x010fc400078e0004 */
[----:B------:R-:W-:Y:S02]  /*1b240*/  IMAD.MOV.U32 R18, RZ, RZ, R5 ;  /* 0x000000ffff127224 */ /* 0x000fe400078e0005 */
[----:B------:R-:W4:Y:S01]  /*1b250*/  LDL.LU R4, [R1+0x6e0] ;  /* 0x0006e00001047983 */ /* 0x000f220000300800 */
[----:B------:R-:W4:Y:S01]  /*1b260*/  LDL.LU R5, [R1+0x838] ;  /* 0x0008380001057983 */ /* 0x000f220000300800 */
[----:B------:R-:W2:Y:S02]  /*1b270*/  LDL.LU R6, [R1+0x590] ;  /* 0x0005900001067983 */ /* 0x000ea40000300800 */
[----:B------:R-:W2:Y:S01]  /*1b280*/  LDL.LU R7, [R1+0x594] ;  /* 0x0005940001077983 */ /* 0x000ea20000300800 */
[----:B---3--:R-:W-:Y:S01]  /*1b290*/  HMMA.16816.F32.BF16 R24, R20, R14, R24 ;  /* 0x0000000e1418723c */ /* 0x008fe20000041818 */
[----:B--2---:R-:W-:Y:S01]  /*1b2a0*/  STL.64 [R1+0xb00], R6 ;  /* 0x000b000601007387 */ /* 0x004fe20000100a00 */
[----:B----4-:R1:W-:Y:S11]  /*1b2b0*/  STL.64 [R1+0xaf8], R4 ;  /* 0x000af80401007387 */ /* 0x0103f60000100a00 */
[----:B------:R-:W-:Y:S10]  /*1b2c0*/  @!UPT UIADD3 URZ, URZ, URZ, URZ ;  /* 0x0000003f3f3ff290 */ /* 0x000ff4000fffe03f */
[----:B------:R-:W-:Y:S01]  /*1b2d0*/  STL.64 [R1+0x100], R24 ;  /* 0x0001001801007387 */ /* 0x000fe20000100a00 */
[----:B------:R2:W-:Y:S02]  /*1b2e0*/  STL.64 [R1+0x108], R26 ;  /* 0x0001081a01007387 */ /* 0x0005e40000100a00 */
[----:B------:R-:W-:Y:S02]  /*1b2f0*/  IMAD.MOV.U32 R16, RZ, RZ, R25 ;  /* 0x000000ffff107224 */ /* 0x000fe400078e0019 */
[----:B-1----:R-:W-:Y:S02]  /*1b300*/  IMAD.MOV.U32 R5, RZ, RZ, R17 ;  /* 0x000000ffff057224 */ /* 0x002fe400078e0011 */
[----:B------:R-:W-:Y:S02]  /*1b310*/  IMAD.MOV.U32 R17, RZ, RZ, R26 ;  /* 0x000000ffff117224 */ /* 0x000fe400078e001a */
[----:B--2---:R-:W2:Y:S01]  /*1b320*/  LDL.LU.64 R26, [R1+0xb38] ;  /* 0x000b3800011a7983 */ /* 0x004ea20000300a00 */
[----:B------:R-:W2:Y:S02]  /*1b330*/  LDL.LU.64 R24, [R1+0xb30] ;  /* 0x000b300001187983 */ /* 0x000ea40000300a00 */
[----:B------:R-:W-:-:S02]  /*1b340*/  IMAD.MOV.U32 R6, RZ, RZ, R18 ;  /* 0x000000ffff067224 */ /* 0x000fc400078e0012 */
[----:B------:R-:W-:Y:S01]  /*1b350*/  IMAD.MOV.U32 R7, RZ, RZ, R19 ;  /* 0x000000ffff077224 */ /* 0x000fe200078e0013 */
[----:B------:R1:W-:Y:S01]  /*1b360*/  STL.64 [R1+0xb18], R16 ;  /* 0x000b181001007387 */ /* 0x0003e20000100a00 */
[----:B------:R-:W-:Y:S02]  /*1b370*/  IMAD.MOV.U32 R18, RZ, RZ, R3 ;  /* 0x000000ffff127224 */ /* 0x000fe400078e0003 */
[----:B------:R-:W-:-:S03]  /*1b380*/  IMAD.MOV.U32 R19, RZ, RZ, R29 ;  /* 0x000000ffff137224 */ /* 0x000fc600078e001d */
[----:B------:R-:W-:Y:S01]  /*1b390*/  HMMA.16816.F32.BF16 R8, R20, R6, R8 ;  /* 0x000000061408723c */ /* 0x000fe20000041808 */
[----:B-1----:R-:W-:Y:S02]  /*1b3a0*/  IMAD.MOV.U32 R16, RZ, RZ, R28 ;  /* 0x000000ffff107224 */ /* 0x002fe400078e001c */
[----:B------:R-:W-:-:S04]  /*1b3b0*/  IMAD.MOV.U32 R17, RZ, RZ, R2 ;  /* 0x000000ffff117224 */ /* 0x000fc800078e0002 */
[----:B------:R-:W-:Y:S02]  /*1b3c0*/  IMAD.MOV.U32 R23, RZ, RZ, R12 ;  /* 0x000000ffff177224 */ /* 0x000fe400078e000c */
[----:B------:R-:W-:Y:S01]  /*1b3d0*/  IMAD.MOV.U32 R22, RZ, RZ, R13 ;  /* 0x000000ffff167224 */ /* 0x000fe200078e000d */
[----:B------:R-:W3:Y:S01]  /*1b3e0*/  LDL.LU R28, [R1+0xb2c] ;  /* 0x000b2c00011c7983 */ /* 0x000ee20000300800 */
[----:B------:R0:W5:Y:S02]  /*1b3f0*/  LDL.LU R2, [R1+0xb28] ;  /* 0x000b280001027983 */ /* 0x0001640000300800 */
[----:B------:R-:W4:Y:S02]  /*1b400*/  LDL.LU R3, [R1+0xb24] ;  /* 0x000b240001037983 */ /* 0x000f240000300800 */
[----:B------:R-:W3:Y:S08]  /*1b410*/  LDL.LU R29, [R1+0xb20] ;  /* 0x000b2000011d7983 */ /* 0x000ef00000300800 */
[----:B------:R1:W-:Y:S01]  /*1b420*/  STL.64 [R1+0x180], R8 ;  /* 0x0001800801007387 */ /* 0x0003e20000100a00 */
[----:B------:R-:W-:-:S02]  /*1b430*/  IMAD.MOV.U32 R20, RZ, RZ, R10 ;  /* 0x000000ffff147224 */ /* 0x000fc400078e000a */
[----:B------:R0:W-:Y:S01]  /*1b440*/  STL.64 [R1+0x188], R10 ;  /* 0x0001880a01007387 */ /* 0x0001e20000100a00 */
[----:B-1----:R-:W3:Y:S01]  /*1b450*/  LDL.LU R8, [R1+0x6e8] ;  /* 0x0006e80001087983 */ /* 0x002ee20000300800 */
[----:B0-----:R-:W-:-:S03]  /*1b460*/  IMAD.MOV.U32 R10, RZ, RZ, R9 ;  /* 0x000000ffff0a7224 */ /* 0x001fc600078e0009 */
[----:B------:R-:W3:Y:S01]  /*1b470*/  LDL.LU R9, [R1+0x83c] ;  /* 0x00083c0001097983 */ /* 0x000ee20000300800 */
[C---:B--2---:R-:W-:Y:S03]  /*1b480*/  HMMA.16816.F32.BF16 R12, R24.reuse, R14, R16 ;  /* 0x0000000e180c723c */ /* 0x044fe60000041810 */
[----:B------:R0:W5:Y:S11]  /*1b490*/  LDL.LU.64 R16, [R1+0xb18] ;  /* 0x000b180001107983 */ /* 0x0001760000300a00 */
[----:B------:R-:W-:Y:S09]  /*1b4a0*/  @!UPT UIADD3 URZ, URZ, URZ, URZ ;  /* 0x0000003f3f3ff290 */ /* 0x000ff2000fffe03f */
[----:B------:R-:W-:Y:S01]  /*1b4b0*/  STL.64 [R1+0xf0], R12 ;  /* 0x0000f00c01007387 */ /* 0x000fe20000100a00 */
[----:B------:R1:W-:Y:S02]  /*1b4c0*/  STL.64 [R1+0xf8], R14 ;  /* 0x0000f80e01007387 */ /* 0x0003e40000100a00 */
[----:B------:R-:W-:Y:S02]  /*1b4d0*/  IMAD.MOV.U32 R18, RZ, RZ, R15 ;  /* 0x000000ffff127224 */ /* 0x000fe400078e000f */
[----:B-1----:R-:W2:Y:S01]  /*1b4e0*/  LDL.LU.64 R14, [R1+0xb10] ;  /* 0x000b1000010e7983 */ /* 0x002ea20000300a00 */
[----:B------:R-:W2:Y:S02]  /*1b4f0*/  LDL.LU.64 R12, [R1+0xb08] ;  /* 0x000b0800010c7983 */ /* 0x000ea40000300a00 */
[----:B------:R-:W-:Y:S01]  /*1b500*/  IMAD.MOV.U32 R21, RZ, RZ, R5 ;  /* 0x000000ffff157224 */ /* 0x000fe200078e0005 */
[----:B--2---:R-:W-:Y:S01]  /*1b510*/  HMMA.16816.F32.BF16 R12, R24, R6, R12 ;  /* 0x00000006180c723c */ /* 0x004fe2000004180c */
[----:B------:R-:W2:Y:S01]  /*1b520*/  LDL.LU.64 R6, [R1+0xb00] ;  /* 0x000b000001067983 */ /* 0x000ea20000300a00 */
[----:B------:R-:W2:Y:S02]  /*1b530*/  LDL.LU.64 R4, [R1+0xaf8] ;  /* 0x000af80001047983 */ /* 0x000ea40000300a00 */
[----:B------:R-:W-:-:S04]  /*1b540*/  IMAD.MOV.U32 R19, RZ, RZ, c[0x0][0x18c] ;  /* 0x00006300ff137624 */ /* 0x000fc800078e00ff */
[----:B------:R-:W-:Y:S11]  /*1b550*/  IMAD.SHL.U32 R19, R19, 0x20, RZ ;  /* 0x0000002013137824 */ /* 0x000ff600078e00ff */
[----:B------:R-:W-:Y:S04]  /*1b560*/  @!UPT UIADD3 URZ, URZ, URZ, URZ ;  /* 0x0000003f3f3ff290 */ /* 0x000fe8000fffe03f */
[----:B------:R-:W-:Y:S01]  /*1b570*/  STL.64 [R1+0x110], R12 ;  /* 0x0001100c01007387 */ /* 0x000fe20000100a00 */
[----:B------:R1:W-:Y:S02]  /*1b580*/  STL.64 [R1+0x118], R14 ;  /* 0x0001180e01007387 */ /* 0x0003e40000100a00 */
[----:B------:R-:W-:Y:S02]  /*1b590*/  IMAD.MOV.U32 R11, RZ, RZ, R15 ;  /* 0x000000ffff0b7224 */ /* 0x000fe400078e000f */
[----:B-1----:R-:W4:Y:S01]  /*1b5a0*/  LDL.LU R15, [R1+0x830] ;  /* 0x00083000010f7983 */ /* 0x002f220000300800 */
[----:B------:R-:W4:Y:S02]  /*1b5b0*/  LDL.LU R14, [R1+0x6d8] ;  /* 0x0006d800010e7983 */ /* 0x000f240000300800 */
[----:B------:R-:W4:Y:S02]  /*1b5c0*/  LDL.LU R24, [R1+0x6c8] ;  /* 0x0006c80001187983 */ /* 0x000f240000300800 */
[----:B------:R-:W4:Y:S01]  /*1b5d0*/  LDL.LU R13, [R1+0x58c] ;  /* 0x00058c00010d7983 */ /* 0x000f220000300800 */
[----:B------:R-:W4:Y:S01]  /*1b5e0*/  LDL.LU R25, [R1+0x6c4] ;  /* 0x0006c40001197983 */ /* 0x000f220000300800 */
[----:B------:R-:W4:Y:S02]  /*1b5f0*/  LDL.LU R12, [R1+0x6d4] ;  /* 0x0006d400010c7983 */ /* 0x000f240000300800 */
[----:B------:R-:W4:Y:S02]  /*1b600*/  LDL.LU R27, [R1+0x824] ;  /* 0x00082400011b7983 */ /* 0x000f240000300800 */
[----:B------:R-:W4:Y:S01]  /*1b610*/  LDL.LU R26, [R1+0x814] ;  /* 0x00081400011a7983 */ /* 0x000f220000300800 */
[----:B--2---:R-:W-:-:S04]  /*1b620*/  LOP3.LUT R5, R5, R4, RZ, 0x3c, !PT ;  /* 0x0000000405057212 */ /* 0x004fc800078e3cff */
[----:B------:R-:W-:-:S04]  /*1b630*/  LOP3.LUT R4, R5, R4, RZ, 0x3c, !PT ;  /* 0x0000000405047212 */ /* 0x000fc800078e3cff */
[----:B------:R-:W-:-:S05]  /*1b640*/  LOP3.LUT R5, R5, R4, RZ, 0x3c, !PT ;  /* 0x0000000405057212 */ /* 0x000fca00078e3cff */
[----:B------:R-:W-:-:S05]  /*1b650*/  IMAD.WIDE R4, R19, 0x2, R4 ;  /* 0x0000000213047825 */ /* 0x000fca00078e0204 */
[----:B------:R-:W-:Y:S01]  /*1b660*/  STL [R1+0x838], R4 ;  /* 0x0008380401007387 */ /* 0x000fe20000100800 */
[----:B------:R1:W-:Y:S03]  /*1b670*/  STL [R1+0x6e0], R5 ;  /* 0x0006e00501007387 */ /* 0x0003e60000100800 */
[----:B-1----:R-:W2:Y:S01]  /*1b680*/  LDL.LU R5, [R1+0xe8] ;  /* 0x0000e80001057983 */ /* 0x002ea20000300800 */
[----:B------:R-:W-:Y:S02]  /*1b690*/  IMAD.MOV.U32 R4, RZ, RZ, R6 ;  /* 0x000000ffff047224 */ /* 0x000fe400078e0006 */
[----:B---3--:R-:W-:Y:S02]  /*1b6a0*/  IMAD.MOV.U32 R6, RZ, RZ, R28 ;  /* 0x000000ffff067224 */ /* 0x008fe400078e001c */
[----:B------:R-:W2:Y:S02]  /*1b6b0*/  LDL.LU R28, [R1+0xaf4] ;  /* 0x000af400011c7983 */ /* 0x000ea40000300800 */
[----:B------:R-:W-:Y:S01]  /*1b6c0*/  IMAD.WIDE R6, R19, 0x2, R6 ;  /* 0x0000000213067825 */ /* 0x000fe200078e0206 */
[----:B------:R-:W-:-:S04]  /*1b6d0*/  LOP3.LUT R9, R9, R8, RZ, 0x3c, !PT ;  /* 0x0000000809097212 */ /* 0x000fc800078e3cff */
[----:B------:R-:W-:-:S04]  /*1b6e0*/  LOP3.LUT R8, R9, R8, RZ, 0x3c, !PT ;  /* 0x0000000809087212 */ /* 0x000fc800078e3cff */
[----:B------:R-:W-:-:S05]  /*1b6f0*/  LOP3.LUT R9, R9, R8, RZ, 0x3c, !PT ;  /* 0x0000000809097212 */ /* 0x000fca00078e3cff */
[----:B------:R-:W-:-:S04]  /*1b700*/  IMAD.WIDE R8, R19, 0x2, R8 ;  /* 0x0000000213087825 */ /* 0x000fc800078e0208 */
[----:B--2---:R-:W-:-:S05]  /*1b710*/  IMAD.WIDE R4, R19, 0x2, R4 ;  /* 0x0000000213047825 */ /* 0x004fca00078e0204 */
[----:B------:R-:W-:Y:S01]  /*1b720*/  STL [R1+0x590], R4 ;  /* 0x0005900401007387 */ /* 0x000fe20000100800 */
[----:B------:R-:W-:Y:S02]  /*1b730*/  STL [R1+0xe8], R5 ;  /* 0x0000e80501007387 */ /* 0x000fe40000100800 */
[----:B------:R1:W-:Y:S02]  /*1b740*/  STL [R1+0x6e4], R6 ;  /* 0x0006e40601007387 */ /* 0x0003e40000100800 */
[----:B------:R2:W-:Y:S01]  /*1b750*/  STL [R1+0x594], R7 ;  /* 0x0005940701007387 */ /* 0x0005e20000100800 */
[----:B-1----:R-:W3:Y:S01]  /*1b760*/  LDL.LU R6, [R1+0x59c] ;  /* 0x00059c0001067983 */ /* 0x002ee20000300800 */
[----:B--2---:R-:W3:Y:S02]  /*1b770*/  LDL.LU R7, [R1+0x6ec] ;  /* 0x0006ec0001077983 */ /* 0x004ee40000300800 */
[----:B------:R-:W-:Y:S02]  /*1b780*/  STL [R1+0x83c], R8 ;  /* 0x00083c0801007387 */ /* 0x000fe40000100800 */
[----:B------:R1:W-:Y:S02]  /*1b790*/  STL [R1+0x6e8], R9 ;  /* 0x0006e80901007387 */ /* 0x0003e40000100800 */
[----:B-1----:R-:W2:Y:S01]  /*1b7a0*/  LDL.LU R9, [R1+0x6f0] ;  /* 0x0006f00001097983 */ /* 0x002ea20000300800 */
[----:B------:R-:W-:-:S02]  /*1b7b0*/  IMAD.MOV.U32 R4, RZ, RZ, R29 ;  /* 0x000000ffff047224 */ /* 0x000fc400078e001d */
[----:B----4-:R-:W-:Y:S02]  /*1b7c0*/  IMAD.MOV.U32 R5, RZ, RZ, R3 ;  /* 0x000000ffff057224 */ /* 0x010fe400078e0003 */
[----:B------:R-:W-:Y:S01]  /*1b7d0*/  IMAD.MOV.U32 R8, RZ, RZ, R28 ;  /* 0x000000ffff087224 */ /* 0x000fe200078e001c */
[----:B------:R-:W4:Y:S01]  /*1b7e0*/  LDL.LU R3, [R1+0xaf0] ;  /* 0x000af00001037983 */ /* 0x000f220000300800 */
[----:B------:R-:W4:Y:S02]  /*1b7f0*/  LDL.LU R29, [R1+0xaec] ;  /* 0x000aec00011d7983 */ /* 0x000f240000300800 */
[----:B------:R-:W-:-:S04]  /*1b800*/  IMAD.WIDE R4, R19, 0x2, R4 ;  /* 0x0000000213047825 */ /* 0x000fc800078e0204 */
[----:B------:R-:W4:Y:S01]  /*1b810*/  LDL.LU R28, [R1+0xae8] ;  /* 0x000ae800011c7983 */ /* 0x000f220000300800 */
[----:B------:R1:W-:Y:S01]  /*1b820*/  STL [R1+0x598], R4 ;  /* 0x0005980401007387 */ /* 0x0003e20000100800 */
[----:B------:R0:W-:Y:S03]  /*1b830*/  STL [R1+0xec], R5 ;  /* 0x0000ec0501007387 */ /* 0x0001e60000100800 */
[----:B-1----:R-:W4:Y:S01]  /*1b840*/  LDL.LU R4, [R1+0x4f0] ;  /* 0x0004f00001047983 */ /* 0x002f220000300800 */
[----:B0-----:R-:W4:Y:S01]  /*1b850*/  LDL.LU R5, [R1+0x5a0] ;  /* 0x0005a00001057983 */ /* 0x001f220000300800 */
[----:B---3--:R-:W-:-:S04]  /*1b860*/  LOP3.LUT R7, R7, R6, RZ, 0x3c, !PT ;  /* 0x0000000607077212 */ /* 0x008fc800078e3cff */
[----:B------:R-:W-:-:S04]  /*1b870*/  LOP3.LUT R6, R7, R6, RZ, 0x3c, !PT ;  /* 0x0000000607067212 */ /* 0x000fc800078e3cff */
[----:B------:R-:W-:-:S05]  /*1b880*/  LOP3.LUT R7, R7, R6, RZ, 0x3c, !PT ;  /* 0x0000000607077212 */ /* 0x000fca00078e3cff */
[----:B------:R-:W-:-:S04]  /*1b890*/  IMAD.WIDE R6, R19, 0x2, R6 ;  /* 0x0000000213067825 */ /* 0x000fc800078e0206 */
[----:B--2---:R-:W-:Y:S01]  /*1b8a0*/  IMAD.WIDE R8, R19, 0x2, R8 ;  /* 0x0000000213087825 */ /* 0x004fe200078e0208 */
[----:B------:R-:W-:Y:S03]  /*1b8b0*/  STL [R1+0x6ec], R6 ;  /* 0x0006ec0601007387 */ /* 0x000fe60000100800 */
[----:B------:R-:W-:Y:S02]  /*1b8c0*/  STL [R1+0x59c], R7 ;  /* 0x00059c0701007387 */ /* 0x000fe40000100800 */
[----:B------:R0:W-:Y:S02]  /*1b8d0*/  STL [R1+0x840], R8 ;  /* 0x0008400801007387 */ /* 0x0001e40000100800 */
[----:B------:R1:W-:Y:S01]  /*1b8e0*/  STL [R1+0x6f0], R9 ;  /* 0x0006f00901007387 */ /* 0x0003e20000100800 */
[----:B0-----:R-:W2:Y:S01]  /*1b8f0*/  LDL.LU R8, [R1+0x6f8] ;  /* 0x0006f80001087983 */ /* 0x001ea20000300800 */
[----:B-1----:R-:W2:Y:S01]  /*1b900*/  LDL.LU R9, [R1+0x844] ;  /* 0x0008440001097983 */ /* 0x002ea20000300800 */
[----:B----4-:R-:W-:-:S04]  /*1b910*/  LOP3.LUT R5, R5, R4, RZ, 0x3c, !PT ;  /* 0x0000000405057212 */ /* 0x010fc800078e3cff */
[----:B------:R-:W-:-:S04]  /*1b920*/  LOP3.LUT R4, R5, R4, RZ, 0x3c, !PT ;  /* 0x0000000405047212 */ /* 0x000fc800078e3cff */
[----:B------:R-:W-:Y:S01]  /*1b930*/  LOP3.LUT R5, R5, R4, RZ, 0x3c, !PT ;  /* 0x0000000405057212 */ /* 0x000fe200078e3cff */
[----:B------:R-:W-:Y:S02]  /*1b940*/  IMAD.MOV.U32 R6, RZ, RZ, R29 ;  /* 0x000000ffff067224 */ /* 0x000fe400078e001d */
[----:B------:R-:W-:Y:S02]  /*1b950*/  IMAD.MOV.U32 R7, RZ, RZ, R3 ;  /* 0x000000ffff077224 */ /* 0x000fe400078e0003 */
[----:B------:R-:W3:Y:S01]  /*1b960*/  LDL.LU R3, [R1+0xae4] ;  /* 0x000ae40001037983 */ /* 0x000ee20000300800 */
[----:B------:R-:W-:-:S04]  /*1b970*/  IMAD.WIDE R4, R19, 0x2, R4 ;  /* 0x0000000213047825 */ /* 0x000fc800078e0204 */
[----:B------:R-:W-:-:S04]  /*1b980*/  IMAD.WIDE R6, R19, 0x2, R6 ;  /* 0x0000000213067825 */ /* 0x000fc800078e0206 */
[----:B------:R-:W4:Y:S01]  /*1b990*/  LDL.LU R29, [R1+0xae0] ;  /* 0x000ae000011d7983 */ /* 0x000f220000300800 */
[----:B------:R-:W-:Y:S01]  /*1b9a0*/  STL [R1+0x5a0], R4 ;  /* 0x0005a00401007387 */ /* 0x000fe20000100800 */
[----:B------:R0:W-:Y:S03]  /*1b9b0*/  STL [R1+0x4f0], R5 ;  /* 0x0004f00501007387 */ /* 0x0001e60000100800 */
[----:B0-----:R-:W4:Y:S01]  /*1b9c0*/  LDL.LU R5, [R1+0x4f4] ;  /* 0x0004f40001057983 */ /* 0x001f220000300800 */
[----:B------:R0:W-:Y:S02]  /*1b9d0*/  STL [R1+0x6f4], R6 ;  /* 0x0006f40601007387 */ /* 0x0001e40000100800 */
[----:B------:R1:W-:Y:S01]  /*1b9e0*/  STL [R1+0x5a4], R7 ;  /* 0x0005a40701007387 */ /* 0x0003e20000100800 */
[----:B0-----:R-:W4:Y:S01]  /*1b9f0*/  LDL.LU R6, [R1+0x5ac] ;  /* 0x0005ac0001067983 */ /* 0x001f220000300800 */
[----:B-1----:R-:W4:Y:S02]  /*1ba00*/  LDL.LU R7, [R1+0x6fc] ;  /* 0x0006fc0001077983 */ /* 0x002f240000300800 */
[----:B------:R-:W-:Y:S01]  /*1ba10*/  IMAD.MOV.U32 R4, RZ, RZ, R28 ;  /* 0x000000ffff047224 */ /* 0x000fe200078e001c */
[----:B--2---:R-:W-:-:S04]  /*1ba20*/  LOP3.LUT R9, R9, R8, RZ, 0x3c, !PT ;  /* 0x0000000809097212 */ /* 0x004fc800078e3cff */
[----:B------:R-:W-:-:S04]  /*1ba30*/  LOP3.LUT R8, R9, R8, RZ, 0x3c, !PT ;  /* 0x0000000809087212 */ /* 0x000fc800078e3cff */
[----:B------:R-:W-:-:S05]  /*1ba40*/  LOP3.LUT R9, R9, R8, RZ, 0x3c, !PT ;  /* 0x0000000809097212 */ /* 0x000fca00078e3cff */
[----:B------:R-:W-:-:S05]  /*1ba50*/  IMAD.WIDE R8, R19, 0x2, R8 ;  /* 0x0000000213087825 */ /* 0x000fca00078e0208 */
[----:B------:R-:W-:Y:S01]  /*1ba60*/  STL [R1+0x844], R8 ;  /* 0x0008440801007387 */ /* 0x000fe20000100800 */
[----:B------:R3:W-:Y:S02]  /*1ba70*/  STL [R1+0x6f8], R9 ;  /* 0x0006f80901007387 */ /* 0x0007e40000100800 */
[----:B------:R-:W2:Y:S02]  /*1ba80*/  LDL.LU R28, [R1+0xadc] ;  /* 0x000adc00011c7983 */ /* 0x000ea40000300800 */
[----:B---3--:R-:W-:Y:S02]  /*1ba90*/  IMAD.MOV.U32 R9, RZ, RZ, R3 ;  /* 0x000000ffff097224 */ /* 0x008fe400078e0003 */
[----:B----4-:R-:W-:Y:S01]  /*1baa0*/  IMAD.MOV.U32 R8, RZ, RZ, R29 ;  /* 0x000000ffff087224 */ /* 0x010fe200078e001d */
[----:B------:R-:W3:Y:S01]  /*1bab0*/  LDL.LU R3, [R1+0xad8] ;  /* 0x000ad80001037983 */ /* 0x000ee20000300800 */
[----:B------:R-:W4:Y:S02]  /*1bac0*/  LDL.LU R29, [R1+0xad4] ;  /* 0x000ad400011d7983 */ /* 0x000f240000300800 */
[----:B------:R-:W-:-:S05]  /*1bad0*/  IMAD.WIDE R4, R19, 0x2, R4 ;  /* 0x0000000213047825 */ /* 0x000fca00078e0204 */
[----:B------:R0:W-:Y:S01]  /*1bae0*/  STL [R1+0x5a8], R4 ;  /* 0x0005a80401007387 */ /* 0x0001e20000100800 */
[----:B------:R1:W-:Y:S01]  /*1baf0*/  STL [R1+0x4f4], R5 ;  /* 0x0004f40501007387 */ /* 0x0003e20000100800 */
[-C--:B------:R-:W-:Y:S02]  /*1bb00*/  LOP3.LUT R7, R7, R6.reuse, RZ, 0x3c, !PT ;  /* 0x0000000607077212 */ /* 0x080fe400078e3cff */
[----:B0-----:R-:W3:Y:S02]  /*1bb10*/  LDL.LU R4, [R1+0x4f8] ;  /* 0x0004f80001047983 */ /* 0x001ee40000300800 */
[C---:B------:R-:W-:Y:S01]  /*1bb20*/  LOP3.LUT R6, R7.reuse, R6, RZ, 0x3c, !PT ;  /* 0x0000000607067212 */ /* 0x040fe200078e3cff */
[----:B-1----:R-:W3:Y:S03]  /*1bb30*/  LDL.LU R5, [R1+0x5b0] ;  /* 0x0005b00001057983 */ /* 0x002ee60000300800 */
[----:B------:R-:W-:Y:S01]  /*1bb40*/  LOP3.LUT R7, R7, R6, RZ, 0x3c, !PT ;  /* 0x0000000607077212 */ /* 0x000fe200078e3cff */
[----:B------:R-:W-:-:S04]  /*1bb50*/  IMAD.WIDE R8, R19, 0x2, R8 ;  /* 0x0000000213087825 */ /* 0x000fc800078e0208 */
[----:B------:R-:W-:-:S05]  /*1bb60*/  IMAD.WIDE R6, R19, 0x2, R6 ;  /* 0x0000000213067825 */ /* 0x000fca00078e0206 */
[----:B------:R-:W-:Y:S01]  /*1bb70*/  STL [R1+0x6fc], R6 ;  /* 0x0006fc0601007387 */ /* 0x000fe20000100800 */
[----:B------:R0:W-:Y:S03]  /*1bb80*/  STL [R1+0x5ac], R7 ;  /* 0x0005ac0701007387 */ /* 0x0001e60000100800 */
[----:B0-----:R-:W4:Y:S01]  /*1bb90*/  LDL.LU R7, [R1+0x5b4] ;  /* 0x0005b40001077983 */ /* 0x001f220000300800 */
[----:B------:R0:W-:Y:S02]  /*1bba0*/  STL [R1+0x848], R8 ;  /* 0x0008480801007387 */ /* 0x0001e40000100800 */
[----:B------:R1:W-:Y:S01]  /*1bbb0*/  STL [R1+0x700], R9 ;  /* 0x0007000901007387 */ /* 0x0003e20000100800 */
[----:B0-----:R-:W4:Y:S01]  /*1bbc0*/  LDL.LU R8, [R1+0x708] ;  /* 0x0007080001087983 */ /* 0x001f220000300800 */
[----:B-1----:R-:W4:Y:S02]  /*1bbd0*/  LDL.LU R9, [R1+0x84c] ;  /* 0x00084c0001097983 */ /* 0x002f240000300800 */
[----:B--2---:R-:W-:-:S02]  /*1bbe0*/  IMAD.MOV.U32 R6, RZ, RZ, R28 ;  /* 0x000000ffff067224 */ /* 0x004fc400078e001c */
[----:B------:R-:W2:Y:S01]  /*1bbf0*/  LDL.LU R28, [R1+0xad0] ;  /* 0x000ad000011c7983 */ /* 0x000ea20000300800 */
[----:B---3--:R-:W-:-:S04]  /*1bc00*/  LOP3.LUT R5, R5, R4, RZ, 0x3c, !PT ;  /* 0x0000000405057212 */ /* 0x008fc800078e3cff */
[----:B------:R-:W-:-:S04]  /*1bc10*/  LOP3.LUT R4, R5, R4, RZ, 0x3c, !PT ;  /* 0x0000000405047212 */ /* 0x000fc800078e3cff */
[----:B------:R-:W-:-:S05]  /*1bc20*/  LOP3.LUT R5, R5, R4, RZ, 0x3c, !PT ;  /* 0x0000000405057212 */ /* 0x000fca00078e3cff */
[----:B------:R-:W-:-:S05]  /*1bc30*/  IMAD.WIDE R4, R19, 0x2, R4 ;  /* 0x0000000213047825 */ /* 0x000fca00078e0204 */
[----:B------:R-:W-:Y:S01]  /*1bc40*/  STL [R1+0x5b0], R4 ;  /* 0x0005b00401007387 */ /* 0x000fe20000100800 */
[----:B------:R-:W-:Y:S02]  /*1bc50*/  STL [R1+0x4f8], R5 ;  /* 0x0004f80501007387 */ /* 0x000fe40000100800 */
[----:B----4-:R-:W-:-:S05]  /*1bc60*/  IMAD.WIDE R6, R19, 0x2, R6 ;  /* 0x0000000213067825 */ /* 0x010fca00078e0206 */
[----:B------:R0:W-:Y:S01]  /*1bc70*/  STL [R1+0x704], R6 ;  /* 0x0007040601007387 */ /* 0x0001e20000100800 */
[----:B------:R1:W-:Y:S01]  /*1bc80*/  STL [R1+0x5b4], R7 ;  /* 0x0005b40701007387 */ /* 0x0003e20000100800 */
[-C--:B------:R-:W-:Y:S02]  /*1bc90*/  LOP3.LUT R9, R9, R8.reuse, RZ, 0x3c, !PT ;  /* 0x0000000809097212 */ /* 0x080fe400078e3cff */
[----:B0-----:R-:W3:Y:S02]  /*1bca0*/  LDL.LU R6, [R1+0x5bc] ;  /* 0x0005bc0001067983 */ /* 0x001ee40000300800 */
[C---:B------:R-:W-:Y:S01]  /*1bcb0*/  LOP3.LUT R8, R9.reuse, R8, RZ, 0x3c, !PT ;  /* 0x0000000809087212 */ /* 0x040fe200078e3cff */
[----:B-1----:R-:W3:Y:S03]  /*1bcc0*/  LDL.LU R7, [R1+0x70c] ;  /* 0x00070c0001077983 */ /* 0x002ee60000300800 */
[----:B------:R-:W-:Y:S01]  /*1bcd0*/  LOP3.LUT R9, R9, R8, RZ, 0x3c, !PT ;  /* 0x0000000809097212 */ /* 0x000fe200078e3cff */
[----:B------:R-:W-:-:S02]  /*1bce0*/  IMAD.MOV.U32 R4, RZ, RZ, R29 ;  /* 0x000000ffff047224 */ /* 0x000fc400078e001d */
[----:B------:R-:W-:Y:S02]  /*1bcf0*/  IMAD.MOV.U32 R5, RZ, RZ, R3 ;  /* 0x000000ffff057224 */ /* 0x000fe400078e0003 */
[----:B------:R-:W-:-:S04]  /*1bd00*/  IMAD.WIDE R8, R19, 0x2, R8 ;  /* 0x0000000213087825 */ /* 0x000fc800078e0208 */
[----:B------:R-:W-:Y:S01]  /*1bd10*/  IMAD.WIDE R4, R19, 0x2, R4 ;  /* 0x0000000213047825 */ /* 0x000fe200078e0204 */
[----:B------:R-:W-:Y:S03]  /*1bd20*/  STL [R1+0x84c], R8 ;  /* 0x00084c0801007387 */ /* 0x000fe60000100800 */
[----:B------:R0:W-:Y:S02]  /*1bd30*/  STL [R1+0x708], R9 ;  /* 0x0007080901007387 */ /* 0x0001e40000100800 */
[----:B0-----:R-:W4:Y:S01]  /*1bd40*/  LDL.LU R9, [R1+0x710] ;  /* 0x0007100001097983 */ /* 0x001f220000300800 */
[----:B------:R-:W4:Y:S02]  /*1bd50*/  LDL.LU R3, [R1+0xacc] ;  /* 0x000acc0001037983 */ /* 0x000f240000300800 */
[----:B------:R-:W4:Y:S02]  /*1bd60*/  LDL.LU R29, [R1+0xac8] ;  /* 0x000ac800011d7983 */ /* 0x000f240000300800 */
[----:B--2---:R-:W-:-:S02]  /*1bd70*/  IMAD.MOV.U32 R8, RZ, RZ, R28 ;  /* 0x000000ffff087224 */ /* 0x004fc400078e001c */
[----:B------:R-:W2:Y:S01]  /*1bd80*/  LDL.LU R28, [R1+0xac4] ;  /* 0x000ac400011c7983 */ /* 0x000ea20000300800 */
[----:B------:R0:W-:Y:S02]  /*1bd90*/  STL [R1+0x5b8], R4 ;  /* 0x0005b80401007387 */ /* 0x0001e40000100800 */
[----:B------:R1:W-:Y:S01]  /*1bda0*/  STL [R1+0x4fc], R5 ;  /* 0x0004fc0501007387 */ /* 0x0003e20000100800 */
[----:B0-----:R-:W2:Y:S01]  /*1bdb0*/  LDL.LU R4, [R1+0x500] ;  /* 0x0005000001047983 */ /* 0x001ea20000300800 */
[----:B-1----:R-:W2:Y:S01]  /*1bdc0*/  LDL.LU R5, [R1+0x5c0] ;  /* 0x0005c00001057983 */ /* 0x002ea20000300800 */
        /* <DEDUP_REMOVED lines=8> */
[----:B------:R1:W-:Y:S03]  /*1be50*/  STL [R1+0x710], R9 ;  /* 0x0007100901007387 */ /* 0x0003e60000100800 */
[----:B0-----:R-:W3:Y:S01]  /*1be60*/  LDL.LU R8, [R1+0x718] ;  /* 0x0007180001087983 */ /* 0x001ee20000300800 */
[----:B-1----:R-:W3:Y:S02]  /*1be70*/  LDL.LU R9, [R1+0x854] ;  /* 0x0008540001097983 */ /* 0x002ee40000300800 */
[----:B------:R-:W-:Y:S02]  /*1be80*/  IMAD.MOV.U32 R6, RZ, RZ, R29 ;  /* 0x000000ffff067224 */ /* 0x000fe400078e001d */
[----:B------:R-:W-:Y:S02]  /*1be90*/  IMAD.MOV.U32 R7, RZ, RZ, R3 ;  /* 0x000000ffff077224 */ /* 0x000fe400078e0003 */
[----:B------:R-:W4:Y:S01]  /*1bea0*/  LDL.LU R3, [R1+0xac0] ;  /* 0x000ac00001037983 */ /* 0x000f220000300800 */
[----:B------:R-:W4:Y:S02]  /*1beb0*/  LDL.LU R29, [R1+0xabc] ;  /* 0x000abc00011d7983 */ /* 0x000f240000300800 */
[----:B------:R-:W-:Y:S01]  /*1bec0*/  IMAD.WIDE R6, R19, 0x2, R6 ;  /* 0x0000000213067825 */ /* 0x000fe200078e0206 */
[----:B--2---:R-:W-:-:S04]  /*1bed0*/  LOP3.LUT R5, R5, R4, RZ, 0x3c, !PT ;  /* 0x0000000405057212 */ /* 0x004fc800078e3cff */
[----:B------:R-:W-:-:S04]  /*1bee0*/  LOP3.LUT R4, R5, R4, RZ, 0x3c, !PT ;  /* 0x0000000405047212 */ /* 0x000fc800078e3cff */
[----:B------:R-:W-:-:S05]  /*1bef0*/  LOP3.LUT R5, R5, R4, RZ, 0x3c, !PT ;  /* 0x0000000405057212 */ /* 0x000fca00078e3cff */
[----:B------:R-:W-:-:S05]  /*1bf00*/  IMAD.WIDE R4, R19, 0x2, R4 ;  /* 0x0000000213047825 */ /* 0x000fca00078e0204 */
[----:B------:R-:W-:Y:S01]  /*1bf10*/  STL [R1+0x5c0], R4 ;  /* 0x0005c00401007387 */ /* 0x000fe20000100800 */
[----:B------:R0:W-:Y:S03]  /*1bf20*/  STL [R1+0x500], R5 ;  /* 0x0005000501007387 */ /* 0x0001e60000100800 */
[----:B0-----:R-:W2:Y:S01]  /*1bf30*/  LDL.LU R5, [R1+0x504] ;  /* 0x0005040001057983 */ /* 0x001ea20000300800 */
[----:B------:R0:W-:Y:S02]  /*1bf40*/  STL [R1+0x714], R6 ;  /* 0x0007140601007387 */ /* 0x0001e40000100800 */
[----:B------:R1:W-:Y:S01]  /*1bf50*/  STL [R1+0x5c4], R7 ;  /* 0x0005c40701007387 */ /* 0x0003e20000100800 */
[----:B0-----:R-:W2:Y:S01]  /*1bf60*/  LDL.LU R6, [R1+0x5cc] ;  /* 0x0005cc0001067983 */ /* 0x001ea20000300800 */
[----:B-1----:R-:W2:Y:S02]  /*1bf70*/  LDL.LU R7, [R1+0x71c] ;  /* 0x00071c0001077983 */ /* 0x002ea40000300800 */
[----:B------:R-:W-:Y:S01]  /*1bf80*/  IMAD.MOV.U32 R4, RZ, RZ, R28 ;  /* 0x000000ffff047224 */ /* 0x000fe200078e001c */
[----:B---3--:R-:W-:-:S04]  /*1bf90*/  LOP3.LUT R9, R9, R8, RZ, 0x3c, !PT ;  /* 0x0000000809097212 */ /* 0x008fc800078e3cff */
[----:B------:R-:W-:-:S04]  /*1bfa0*/  LOP3.LUT R8, R9, R8, RZ, 0x3c, !PT ;  /* 0x0000000809087212 */ /* 0x000fc800078e3cff */
[----:B------:R-:W-:-:S05]  /*1bfb0*/  LOP3.LUT R9, R9, R8, RZ, 0x3c, !PT ;  /* 0x0000000809097212 */ /* 0x000fca00078e3cff */
[----:B------:R-:W-:-:S05]  /*1bfc0*/  IMAD.WIDE R8, R19, 0x2, R8 ;  /* 0x0000000213087825 */ /* 0x000fca00078e0208 */
[----:B------:R-:W-:Y:S01]  /*1bfd0*/  STL [R1+0x854], R8 ;  /* 0x0008540801007387 */ /* 0x000fe20000100800 */
[----:B------:R4:W-:Y:S02]  /*1bfe0*/  STL [R1+0x718], R9 ;  /* 0x0007180901007387 */ /* 0x0009e40000100800 */
[----:B------:R-:W3:Y:S02]  /*1bff0*/  LDL.LU R28, [R1+0xab8] ;  /* 0x000ab800011c7983 */ /* 0x000ee40000300800 */
[----:B----4-:R-:W-:Y:S02]  /*1c000*/  IMAD.MOV.U32 R9, RZ, RZ, R3 ;  /* 0x000000ffff097224 */ /* 0x010fe400078e0003 */
[----:B------:R-:W-:Y:S01]  /*1c010*/  IMAD.MOV.U32 R8, RZ, RZ, R29 ;  /* 0x000000ffff087224 */ /* 0x000fe200078e001d */
[----:B------:R-:W4:Y:S01]  /*1c020*/  LDL.LU R3, [R1+0xab4] ;  /* 0x000ab40001037983 */ /* 0x000f220000300800 */
[----:B------:R-:W4:Y:S02]  /*1c030*/  LDL.LU R29, [R1+0xab0] ;  /* 0x000ab000011d7983 */ /* 0x000f240000300800 */
[----:B------:R-:W-:-:S04]  /*1c040*/  IMAD.WIDE R8, R19, 0x2, R8 ;  /* 0x0000000213087825 */ /* 0x000fc800078e0208 */
[----:B--2---:R-:W-:-:S05]  /*1c050*/  IMAD.WIDE R4, R19, 0x2, R4 ;  /* 0x0000000213047825 */ /* 0x004fca00078e0204 */
[----:B------:R0:W-:Y:S01]  /*1c060*/  STL [R1+0x5c8], R4 ;  /* 0x0005c80401007387 */ /* 0x0001e20000100800 */
[----:B------:R1:W-:Y:S01]  /*1c070*/  STL [R1+0x504], R5 ;  /* 0x0005040501007387 */ /* 0x0003e20000100800 */
[-C--:B------:R-:W-:Y:S02]  /*1c080*/  LOP3.LUT R7, R7, R6.reuse, RZ, 0x3c, !PT ;  /* 0x0000000607077212 */ /* 0x080fe400078e3cff */
[----:B0-----:R-:W2:Y:S02]  /*1c090*/  LDL.LU R4, [R1+0x508] ;  /* 0x0005080001047983 */ /* 0x001ea40000300800 */
[C---:B------:R-:W-:Y:S01]  /*1c0a0*/  LOP3.LUT R6, R7.reuse, R6, RZ, 0x3c, !PT ;  /* 0x0000000607067212 */ /* 0x040fe200078e3cff */
[----:B-1----:R-:W2:Y:S03]  /*1c0b0*/  LDL.LU R5, [R1+0x5d0] ;  /* 0x0005d00001057983 */ /* 0x002ea60000300800 */
[----:B------:R-:W-:-:S05]  /*1c0c0*/  LOP3.LUT R7, R7, R6, RZ, 0x3c, !PT ;  /* 0x0000000607077212 */ /* 0x000fca00078e3cff */
        /* <DEDUP_REMOVED lines=8> */
[----:B---3--:R-:W-:-:S02]  /*1c150*/  IMAD.MOV.U32 R6, RZ, RZ, R28 ;  /* 0x000000ffff067224 */ /* 0x008fc400078e001c */
[----:B------:R-:W3:Y:S01]  /*1c160*/  LDL.LU R28, [R1+0xaac] ;  /* 0x000aac00011c7983 */ /* 0x000ee20000300800 */
[----:B--2---:R-:W-:-:S04]  /*1c170*/  LOP3.LUT R5, R5, R4, RZ, 0x3c, !PT ;  /* 0x0000000405057212 */ /* 0x004fc800078e3cff */
        /* <DEDUP_REMOVED lines=17> */
[----:B------:R-:W-:Y:S02]  /*1c290*/  IMAD.MOV.U32 R4, RZ, RZ, R29 ;  /* 0x000000ffff047224 */ /* 0x000fe400078e001d */
[----:B------:R-:W-:Y:S02]  /*1c2a0*/  IMAD.MOV.U32 R5, RZ, RZ, R3 ;  /* 0x000000ffff057224 */ /* 0x000fe400078e0003 */
[----:B------:R-:W4:Y:S01]  /*1c2b0*/  LDL.LU R3, [R1+0xaa8] ;  /* 0x000aa80001037983 */ /* 0x000f220000300800 */
[----:B------:R-:W4:Y:S02]  /*1c2c0*/  LDL.LU R29, [R1+0xaa4] ;  /* 0x000aa400011d7983 */ /* 0x000f240000300800 */
[----:B------:R-:W-:-:S04]  /*1c2d0*/  IMAD.WIDE R4, R19, 0x2, R4 ;  /* 0x0000000213047825 */ /* 0x000fc800078e0204 */
[----:B---3--:R-:W-:Y:S02]  /*1c2e0*/  IMAD.MOV.U32 R8, RZ, RZ, R28 ;  /* 0x000000ffff087224 */ /* 0x008fe400078e001c */
[----:B------:R-:W3:Y:S01]  /*1c2f0*/  LDL.LU R28, [R1+0xaa0] ;  /* 0x000aa000011c7983 */ /* 0x000ee20000300800 */
[----:B------:R0:W-:Y:S02]  /*1c300*/  STL [R1+0x5d8], R4 ;  /* 0x0005d80401007387 */ /* 0x0001e40000100800 */
[----:B------:R1:W-:Y:S01]  /*1c310*/  STL [R1+0x50c], R5 ;  /* 0x00050c0501007387 */ /* 0x0003e20000100800 */
[----:B0-----:R-:W3:Y:S01]  /*1c320*/  LDL.LU R4, [R1+0x510] ;  /* 0x0005100001047983 */ /* 0x001ee20000300800 */
[----:B-1----:R-:W3:Y:S01]  /*1c330*/  LDL.LU R5, [R1+0x5e0] ;  /* 0x0005e00001057983 */ /* 0x002ee20000300800 */
        /* <DEDUP_REMOVED lines=9> */
[----:B0-----:R-:W2:Y:S01]  /*1c3d0*/  LDL.LU R8, [R1+0x738] ;  /* 0x0007380001087983 */ /* 0x001ea20000300800 */
[----:B-1----:R-:W2:Y:S01]  /*1c3e0*/  LDL.LU R9, [R1+0x864] ;  /* 0x0008640001097983 */ /* 0x002ea20000300800 */
[----:B---3--:R-:W-:-:S04]  /*1c3f0*/  LOP3.LUT R5, R5, R4, RZ, 0x3c, !PT ;  /* 0x0000000405057212 */ /* 0x008fc800078e3cff */
        /* <DEDUP_REMOVED lines=87> */
[----:B------:R-:W-:Y:S01]  /*1c970*/  IMAD.MOV.U32 R6, RZ, RZ, R29 ;  /* 0x000000ffff067224 */ /* 0x000fe200078e001d */
[----:B------:R-:W4:Y:S01]  /*1c980*/  LDL.LU R3, [R1+0xa78] ;  /* 0x000a780001037983 */ /* 0x000f220000300800 */
[----:B------:R-:W4:Y:S01]  /*1c990*/  LDL.LU R29, [R1+0xa74] ;  /* 0x000a7400011d7983 */ /* 0x000f220000300800 */
[----:B--2---:R-:W-:-:S04]  /*1c9a0*/  LOP3.LUT R5, R5, R4, RZ, 0x3c, !PT ;  /* 0x0000000405057212 */ /* 0x004fc800078e3cff */
[----:B------:R-:W-:-:S04]  /*1c9b0*/  LOP3.LUT R4, R5, R4, RZ, 0x3c, !PT ;  /* 0x0000000405047212 */ /* 0x000fc800078e3cff */
[----:B------:R-:W-:-:S05]  /*1c9c0*/  LOP3.LUT R5, R5, R4, RZ, 0x3c, !PT ;  /* 0x0000000405057212 */ /* 0x000fca00078e3cff */
[----:B------:R-:W-:-:S05]  /*1c9d0*/  IMAD.WIDE R4, R19, 0x2, R4 ;  /* 0x0000000213047825 */ /* 0x000fca00078e0204 */
[----:B------:R-:W-:Y:S01]  /*1c9e0*/  STL [R1+0x600], R4 ;  /* 0x0006000401007387 */ /* 0x000fe20000100800 */
[----:B------:R0:W-:Y:S03]  /*1c9f0*/  STL [R1+0x520], R5 ;  /* 0x0005200501007387 */ /* 0x0001e60000100800 */
[----:B0-----:R-:W2:Y:S01]  /*1ca00*/  LDL.LU R5, [R1+0x524] ;  /* 0x0005240001057983 */ /* 0x001ea20000300800 */
[----:B------:R-:W-:-:S05]  /*1ca10*/  IMAD.WIDE R6, R19, 0x2, R6 ;  /* 0x0000000213067825 */ /* 0x000fca00078e0206 */
[----:B------:R0:W-:Y:S01]  /*1ca20*/  STL [R1+0x754], R6 ;  /* 0x0007540601007387 */ /* 0x0001e20000100800 */
[----:B------:R1:W-:Y:S02]  /*1ca30*/  STL [R1+0x604], R7 ;  /* 0x0006040701007387 */ /* 0x0003e40000100800 */
[----:B------:R-:W-:Y:S01]  /*1ca40*/  IMAD.MOV.U32 R4, RZ, RZ, R28 ;  /* 0x000000ffff047224 */ /* 0x000fe200078e001c */
[----:B0-----:R-:W2:Y:S01]  /*1ca50*/  LDL.LU R6, [R1+0x60c] ;  /* 0x00060c0001067983 */ /* 0x001ea20000300800 */
[----:B-1----:R-:W2:Y:S01]  /*1ca60*/  LDL.LU R7, [R1+0x75c] ;  /* 0x00075c0001077983 */ /* 0x002ea20000300800 */
        /* <DEDUP_REMOVED lines=11> */
[----:B--2---:R-:W-:-:S05]  /*1cb20*/  IMAD.WIDE R4, R19, 0x2, R4 ;  /* 0x0000000213047825 */ /* 0x004fca00078e0204 */
[----:B------:R0:W-:Y:S01]  /*1cb30*/  STL [R1+0x608], R4 ;  /* 0x0006080401007387 */ /* 0x0001e20000100800 */
[----:B------:R1:W-:Y:S03]  /*1cb40*/  STL [R1+0x524], R5 ;  /* 0x0005240501007387 */ /* 0x0003e60000100800 */
[----:B0-----:R-:W2:Y:S01]  /*1cb50*/  LDL.LU R4, [R1+0x528] ;  /* 0x0005280001047983 */ /* 0x001ea20000300800 */
[----:B-1----:R-:W2:Y:S01]  /*1cb60*/  LDL.LU R5, [R1+0x610] ;  /* 0x0006100001057983 */ /* 0x002ea20000300800 */
[----:B------:R-:W-:-:S04]  /*1cb70*/  LOP3.LUT R7, R7, R6, RZ, 0x3c, !PT ;  /* 0x0000000607077212 */ /* 0x000fc800078e3cff */
[----:B------:R-:W-:-:S04]  /*1cb80*/  LOP3.LUT R6, R7, R6, RZ, 0x3c, !PT ;  /* 0x0000000607067212 */ /* 0x000fc800078e3cff */
[----:B------:R-:W-:Y:S01]  /*1cb90*/  LOP3.LUT R7, R7, R6, RZ, 0x3c, !PT ;  /* 0x0000000607077212 */ /* 0x000fe200078e3cff */
[----:B------:R-:W-:-:S04]  /*1cba0*/  IMAD.WIDE R8, R19, 0x2, R8 ;  /* 0x0000000213087825 */ /* 0x000fc800078e0208 */
[----:B------:R-:W-:-:S05]  /*1cbb0*/  IMAD.WIDE R6, R19, 0x2, R6 ;  /* 0x0000000213067825 */ /* 0x000fca00078e0206 */
[----:B------:R-:W-:Y:S01]  /*1cbc0*/  STL [R1+0x75c], R6 ;  /* 0x00075c0601007387 */ /* 0x000fe20000100800 */
[----:B------:R-:W-:Y:S02]  /*1cbd0*/  STL [R1+0x60c], R7 ;  /* 0x00060c0701007387 */ /* 0x000fe40000100800 */
[----:B------:R0:W-:Y:S02]  /*1cbe0*/  STL [R1+0x878], R8 ;  /* 0x0008780801007387 */ /* 0x0001e40000100800 */
[----:B------:R1:W-:Y:S01]  /*1cbf0*/  STL [R1+0x760], R9 ;  /* 0x0007600901007387 */ /* 0x0003e20000100800 */
[----:B0-----:R-:W2:Y:S01]  /*1cc00*/  LDL.LU R8, [R1+0x768] ;  /* 0x0007680001087983 */ /* 0x001ea20000300800 */
[----:B-1----:R-:W2:Y:S02]  /*1cc10*/  LDL.LU R9, [R1+0x87c] ;  /* 0x00087c0001097983 */ /* 0x002ea40000300800 */
[----:B---3--:R-:W-:Y:S02]  /*1cc20*/  IMAD.MOV.U32 R7, RZ, RZ, R28 ;  /* 0x000000ffff077224 */ /* 0x008fe400078e001c */
[----:B------:R-:W3:Y:S01]  /*1cc30*/  LDL.LU R28, [R1+0xa64] ;  /* 0x000a6400011c7983 */ /* 0x000ee20000300800 */
[----:B----4-:R-:W-:-:S03]  /*1cc40*/  IMAD.MOV.U32 R6, RZ, RZ, R3 ;  /* 0x000000ffff067224 */ /* 0x010fc600078e0003 */
        /* <DEDUP_REMOVED lines=8> */
[----:B------:R-:W-:Y:S01]  /*1ccd0*/  IMAD.WIDE R6, R19, 0x2, R6 ;  /* 0x0000000213067825 */ /* 0x000fe200078e0206 */
[----:B------:R-:W-:-:S04]  /*1cce0*/  LOP3.LUT R9, R9, R8, RZ, 0x3c, !PT ;  /* 0x0000000809097212 */ /* 0x000fc800078e3cff */
[C---:B------:R-:W-:Y:S01]  /*1ccf0*/  LOP3.LUT R8, R9.reuse, R8, RZ, 0x3c, !PT ;  /* 0x0000000809087212 */ /* 0x040fe200078e3cff */
[----:B------:R0:W-:Y:S01]  /*1cd00*/  STL [R1+0x764], R6 ;  /* 0x0007640601007387 */ /* 0x0001e20000100800 */
[----:B------:R1:W-:Y:S02]  /*1cd10*/  STL [R1+0x614], R7 ;  /* 0x0006140701007387 */ /* 0x0003e40000100800 */
[----:B------:R-:W-:Y:S01]  /*1cd20*/  LOP3.LUT R9, R9, R8, RZ, 0x3c, !PT ;  /* 0x0000000809097212 */ /* 0x000fe200078e3cff */
[----:B------:R-:W-:-:S04]  /*1cd30*/  IMAD.MOV.U32 R4, RZ, RZ, R29 ;  /* 0x000000ffff047224 */ /* 0x000fc800078e001d */
[----:B------:R-:W-:Y:S01]  /*1cd40*/  IMAD.WIDE R8, R19, 0x2, R8 ;  /* 0x0000000213087825 */ /* 0x000fe200078e0208 */
[----:B0-----:R-:W2:Y:S03]  /*1cd50*/  LDL.LU R6, [R1+0x61c] ;  /* 0x00061c0001067983 */ /* 0x001ea60000300800 */
[----:B-1----:R-:W2:Y:S02]  /*1cd60*/  LDL.LU R7, [R1+0x76c] ;  /* 0x00076c0001077983 */ /* 0x002ea40000300800 */
[----:B------:R-:W-:Y:S02]  /*1cd70*/  STL [R1+0x87c], R8 ;  /* 0x00087c0801007387 */ /* 0x000fe40000100800 */
[----:B------:R3:W-:Y:S01]  /*1cd80*/  STL [R1+0x768], R9 ;  /* 0x0007680901007387 */ /* 0x0007e20000100800 */
[----:B------:R-:W2:Y:S01]  /*1cd90*/  LDL.LU R29, [R1+0xa5c] ;  /* 0x000a5c00011d7983 */ /* 0x000ea20000300800 */
[----:B---3--:R-:W-:-:S03]  /*1cda0*/  IMAD.MOV.U32 R9, RZ, RZ, R28 ;  /* 0x000000ffff097224 */ /* 0x008fc600078e001c */
[----:B------:R-:W3:Y:S01]  /*1cdb0*/  LDL.LU R28, [R1+0xa58] ;  /* 0x000a5800011c7983 */ /* 0x000ee20000300800 */
[----:B----4-:R-:W-:-:S03]  /*1cdc0*/  IMAD.MOV.U32 R8, RZ, RZ, R3 ;  /* 0x000000ffff087224 */ /* 0x010fc600078e0003 */
[----:B------:R-:W4:Y:S01]  /*1cdd0*/  LDL.LU R3, [R1+0xa54] ;  /* 0x000a540001037983 */ /* 0x000f220000300800 */
        /* <DEDUP_REMOVED lines=14> */
[----:B0-----:R-:W4:Y:S01]  /*1cec0*/  LDL.LU R8, [R1+0x778] ;  /* 0x0007780001087983 */ /* 0x001f220000300800 */
[----:B-1----:R-:W4:Y:S02]  /*1ced0*/  LDL.LU R9, [R1+0x884] ;  /* 0x0008840001097983 */ /* 0x002f240000300800 */
[----:B------:R-:W-:Y:S02]  /*1cee0*/  IMAD.MOV.U32 R7, RZ, RZ, R29 ;  /* 0x000000ffff077224 */ /* 0x000fe400078e001d */
[----:B---3--:R-:W-:Y:S01]  /*1cef0*/  IMAD.MOV.U32 R6, RZ, RZ, R28 ;  /* 0x000000ffff067224 */ /* 0x008fe200078e001c */
[----:B------:R-:W3:Y:S01]  /*1cf00*/  LDL.LU R29, [R1+0xa50] ;  /* 0x000a5000011d7983 */ /* 0x000ee20000300800 */
[----:B------:R-:W3:Y:S01]  /*1cf10*/  LDL.LU R28, [R1+0xa4c] ;  /* 0x000a4c00011c7983 */ /* 0x000ee20000300800 */
        /* <DEDUP_REMOVED lines=9> */
[----:B------:R1:W-:Y:S01]  /*1cfb0*/  STL [R1+0x624], R7 ;  /* 0x0006240701007387 */ /* 0x0003e20000100800 */
[----:B----4-:R-:W-:-:S04]  /*1cfc0*/  LOP3.LUT R9, R9, R8, RZ, 0x3c, !PT ;  /* 0x0000000809097212 */ /* 0x010fc800078e3cff */
[C---:B------:R-:W-:Y:S01]  /*1cfd0*/  LOP3.LUT R8, R9.reuse, R8, RZ, 0x3c, !PT ;  /* 0x0000000809087212 */ /* 0x040fe200078e3cff */
[----:B0-----:R-:W4:Y:S01]  /*1cfe0*/  LDL.LU R6, [R1+0x62c] ;  /* 0x00062c0001067983 */ /* 0x001f220000300800 */
[----:B-1----:R-:W4:Y:S02]  /*1cff0*/  LDL.LU R7, [R1+0x77c] ;  /* 0x00077c0001077983 */ /* 0x002f240000300800 */
[----:B------:R-:W-:-:S05]  /*1d000*/  LOP3.LUT R9, R9, R8, RZ, 0x3c, !PT ;  /* 0x0000000809097212 */ /* 0x000fca00078e3cff */
[----:B------:R-:W-:-:S05]  /*1d010*/  IMAD.WIDE R8, R19, 0x2, R8 ;  /* 0x0000000213087825 */ /* 0x000fca00078e0208 */
[----:B------:R-:W-:Y:S01]  /*1d020*/  STL [R1+0x884], R8 ;  /* 0x0008840801007387 */ /* 0x000fe20000100800 */
[----:B------:R3:W-:Y:S02]  /*1d030*/  STL [R1+0x778], R9 ;  /* 0x0007780901007387 */ /* 0x0007e40000100800 */
[----:B---3--:R-:W-:Y:S02]  /*1d040*/  IMAD.MOV.U32 R9, RZ, RZ, R29 ;  /* 0x000000ffff097224 */ /* 0x008fe400078e001d */
[----:B------:R-:W-:Y:S02]  /*1d050*/  IMAD.MOV.U32 R8, RZ, RZ, R28 ;  /* 0x000000ffff087224 */ /* 0x000fe400078e001c */
[----:B--2---:R-:W-:Y:S02]  /*1d060*/  IMAD.MOV.U32 R4, RZ, RZ, R5 ;  /* 0x000000ffff047224 */ /* 0x004fe400078e0005 */
[----:B------:R-:W-:Y:S02]  /*1d070*/  IMAD.MOV.U32 R5, RZ, RZ, R3 ;  /* 0x000000ffff057224 */ /* 0x000fe400078e0003 */
[----:B------:R0:W5:Y:S01]  /*1d080*/  LDL.LU R3, [R1+0xa48] ;  /* 0x000a480001037983 */ /* 0x0001620000300800 */
[----:B------:R-:W2:Y:S02]  /*1d090*/  LDL.LU R29, [R1+0xa44] ;  /* 0x000a4400011d7983 */ /* 0x000ea40000300800 */
[----:B------:R-:W-:-:S04]  /*1d0a0*/  IMAD.WIDE R4, R19, 0x2, R4 ;  /* 0x0000000213047825 */ /* 0x000fc800078e0204 */
[----:B------:R-:W3:Y:S01]  /*1d0b0*/  LDL.LU R28, [R1+0xa40] ;  /* 0x000a4000011c7983 */ /* 0x000ee20000300800 */
[----:B------:R1:W-:Y:S01]  /*1d0c0*/  STL [R1+0x628], R4 ;  /* 0x0006280401007387 */ /* 0x0003e20000100800 */
[----:B------:R0:W-:Y:S03]  /*1d0d0*/  STL [R1+0x534], R5 ;  /* 0x0005340501007387 */ /* 0x0001e60000100800 */
[----:B-1----:R-:W2:Y:S01]  /*1d0e0*/  LDL.LU R4, [R1+0x538] ;  /* 0x0005380001047983 */ /* 0x002ea20000300800 */
[----:B0-----:R-:W2:Y:S01]  /*1d0f0*/  LDL.LU R5, [R1+0x630] ;  /* 0x0006300001057983 */ /* 0x001ea20000300800 */
[----:B----4-:R-:W-:-:S04]  /*1d100*/  LOP3.LUT R7, R7, R6, RZ, 0x3c, !PT ;  /* 0x0000000607077212 */ /* 0x010fc800078e3cff */
[----:B------:R-:W-:-:S04]  /*1d110*/  LOP3.LUT R6, R7, R6, RZ, 0x3c, !PT ;  /* 0x0000000607067212 */ /* 0x000fc800078e3cff */
[----:B------:R-:W-:Y:S01]  /*1d120*/  LOP3.LUT R7, R7, R6, RZ, 0x3c, !PT ;  /* 0x0000000607077212 */ /* 0x000fe200078e3cff */
[----:B------:R-:W-:-:S04]  /*1d130*/  IMAD.WIDE R8, R19, 0x2, R8 ;  /* 0x0000000213087825 */ /* 0x000fc800078e0208 */
[----:B------:R-:W-:-:S05]  /*1d140*/  IMAD.WIDE R6, R19, 0x2, R6 ;  /* 0x0000000213067825 */ /* 0x000fca00078e0206 */
[----:B------:R0:W-:Y:S01]  /*1d150*/  STL [R1+0x77c], R6 ;  /* 0x00077c0601007387 */ /* 0x0001e20000100800 */
[----:B------:R1:W-:Y:S03]  /*1d160*/  STL [R1+0x62c], R7 ;  /* 0x00062c0701007387 */ /* 0x0003e60000100800 */
[----:B0-----:R-:W4:Y:S01]  /*1d170*/  LDL.LU R6, [R1+0x634] ;  /* 0x0006340001067983 */ /* 0x001f220000300800 */
[----:B-1----:R-:W4:Y:S02]  /*1d180*/  LDL.LU R7, [R1+0x784] ;  /* 0x0007840001077983 */ /* 0x002f240000300800 */
[----:B------:R0:W-:Y:S02]  /*1d190*/  STL [R1+0x888], R8 ;  /* 0x0008880801007387 */ /* 0x0001e40000100800 */
[----:B------:R1:W-:Y:S01]  /*1d1a0*/  STL [R1+0x780], R9 ;  /* 0x0007800901007387 */ /* 0x0003e20000100800 */
[----:B0-----:R-:W4:Y:S01]  /*1d1b0*/  LDL.LU R8, [R1+0x788] ;  /* 0x0007880001087983 */ /* 0x001f220000300800 */
[----:B-1----:R-:W4:Y:S01]  /*1d1c0*/  LDL.LU R9, [R1+0x88c] ;  /* 0x00088c0001097983 */ /* 0x002f220000300800 */
[----:B--2---:R-:W-:-:S04]  /*1d1d0*/  LOP3.LUT R5, R5, R4, RZ, 0x3c, !PT ;  /* 0x0000000405057212 */ /* 0x004fc800078e3cff */
[----:B------:R-:W-:-:S04]  /*1d1e0*/  LOP3.LUT R4, R5, R4, RZ, 0x3c, !PT ;  /* 0x0000000405047212 */ /* 0x000fc800078e3cff */
[----:B------:R-:W-:-:S05]  /*1d1f0*/  LOP3.LUT R5, R5, R4, RZ, 0x3c, !PT ;  /* 0x0000000405057212 */ /* 0x000fca00078e3cff */
[----:B------:R-:W-:-:S05]  /*1d200*/  IMAD.WIDE R4, R19, 0x2, R4 ;  /* 0x0000000213047825 */ /* 0x000fca00078e0204 */
[----:B------:R0:W-:Y:S01]  /*1d210*/  STL [R1+0x630], R4 ;  /* 0x0006300401007387 */ /* 0x0001e20000100800 */
[----:B------:R3:W-:Y:S02]  /*1d220*/  STL [R1+0x538], R5 ;  /* 0x0005380501007387 */ /* 0x0007e40000100800 */
[----:B0-----:R-:W-:Y:S02]  /*1d230*/  IMAD.MOV.U32 R4, RZ, RZ, R29 ;  /* 0x000000ffff047224 */ /* 0x001fe400078e001d */
[----:B---3--:R-:W-:Y:S01]  /*1d240*/  IMAD.MOV.U32 R5, RZ, RZ, R28 ;  /* 0x000000ffff057224 */ /* 0x008fe200078e001c */
[----:B------:R-:W2:Y:S01]  /*1d250*/  LDL.LU R29, [R1+0xa3c] ;  /* 0x000a3c00011d7983 */ /* 0x000ea20000300800 */
[----:B------:R-:W3:Y:S01]  /*1d260*/  LDL.LU R28, [R1+0xa38] ;  /* 0x000a3800011c7983 */ /* 0x000ee20000300800 */
[----:B----4-:R-:W-:-:S04]  /*1d270*/  LOP3.LUT R7, R7, R6, RZ, 0x3c, !PT ;  /* 0x0000000607077212 */ /* 0x010fc800078e3cff */
[----:B------:R-:W-:Y:S02]  /*1d280*/  LOP3.LUT R6, R7, R6, RZ, 0x3c, !PT ;  /* 0x0000000607067212 */ /* 0x000fe400078e3cff */
[----:B------:R-:W-:Y:S02]  /*1d290*/  LOP3.LUT R5, R5, R4, RZ, 0x3c, !PT ;  /* 0x0000000405057212 */ /* 0x000fe400078e3cff */
[----:B------:R-:W-:Y:S02]  /*1d2a0*/  LOP3.LUT R7, R7, R6, RZ, 0x3c, !PT ;  /* 0x0000000607077212 */ /* 0x000fe400078e3cff */
[----:B------:R-:W-:-:S04]  /*1d2b0*/  LOP3.LUT R9, R9, R8, RZ, 0x3c, !PT ;  /* 0x0000000809097212 */ /* 0x000fc800078e3cff */
[----:B------:R-:W-:Y:S01]  /*1d2c0*/  LOP3.LUT R8, R9, R8, RZ, 0x3c, !PT ;  /* 0x0000000809087212 */ /* 0x000fe200078e3cff */
[----:B------:R-:W-:Y:S01]  /*1d2d0*/  IMAD.WIDE R6, R19, 0x2, R6 ;  /* 0x0000000213067825 */ /* 0x000fe200078e0206 */
[----:B------:R-:W-:Y:S02]  /*1d2e0*/  LOP3.LUT R4, R5, R4, RZ, 0x3c, !PT ;  /* 0x0000000405047212 */ /* 0x000fe400078e3cff */
[----:B------:R-:W-:Y:S02]  /*1d2f0*/  LOP3.LUT R9, R9, R8, RZ, 0x3c, !PT ;  /* 0x0000000809097212 */ /* 0x000fe400078e3cff */
[----:B------:R-:W-:Y:S01]  /*1d300*/  LOP3.LUT R5, R5, R4, RZ, 0x3c, !PT ;  /* 0x0000000405057212 */ /* 0x000fe200078e3cff */
[----:B------:R0:W-:Y:S02]  /*1d310*/  STL [R1+0x784], R6 ;  /* 0x0007840601007387 */ /* 0x0001e40000100800 */
[----:B------:R-:W-:-:S04]  /*1d320*/  IMAD.WIDE R8, R19, 0x2, R8 ;  /* 0x0000000213087825 */ /* 0x000fc800078e0208 */
[----:B------:R1:W-:Y:S02]  /*1d330*/  STL [R1+0x634], R7 ;  /* 0x0006340701007387 */ /* 0x0003e40000100800 */
[----:B------:R-:W-:Y:S01]  /*1d340*/  IMAD.WIDE R4, R19, 0x2, R4 ;  /* 0x0000000213047825 */ /* 0x000fe200078e0204 */
[----:B0-----:R-:W4:Y:S03]  /*1d350*/  LDL.LU R6, [R1+0x63c] ;  /* 0x00063c0001067983 */ /* 0x001f260000300800 */
[----:B-1----:R-:W4:Y:S02]  /*1d360*/  LDL.LU R7, [R1+0x78c] ;  /* 0x00078c0001077983 */ /* 0x002f240000300800 */
[----:B------:R-:W-:Y:S02]  /*1d370*/  STL [R1+0x88c], R8 ;  /* 0x00088c0801007387 */ /* 0x000fe40000100800 */
[----:B------:R2:W-:Y:S02]  /*1d380*/  STL [R1+0x788], R9 ;  /* 0x0007880901007387 */ /* 0x0005e40000100800 */
[----:B--2---:R-:W-:-:S02]  /*1d390*/  IMAD.MOV.U32 R9, RZ, RZ, R29 ;  /* 0x000000ffff097224 */ /* 0x004fc400078e001d */
[----:B---3--:R-:W-:Y:S01]  /*1d3a0*/  IMAD.MOV.U32 R8, RZ, RZ, R28 ;  /* 0x000000ffff087224 */ /* 0x008fe200078e001c */
[----:B------:R-:W2:Y:S01]  /*1d3b0*/  LDL.LU R29, [R1+0xa34] ;  /* 0x000a3400011d7983 */ /* 0x000ea20000300800 */
[----:B------:R-:W3:Y:S02]  /*1d3c0*/  LDL.LU R28, [R1+0xa30] ;  /* 0x000a3000011c7983 */ /* 0x000ee40000300800 */
[----:B------:R0:W-:Y:S02]  /*1d3d0*/  STL [R1+0x638], R4 ;  /* 0x0006380401007387 */ /* 0x0001e40000100800 */
[----:B------:R1:W-:Y:S01]  /*1d3e0*/  STL [R1+0x53c], R5 ;  /* 0x00053c0501007387 */ /* 0x0003e20000100800 */
[----:B0-----:R-:W2:Y:S01]  /*1d3f0*/  LDL.LU R4, [R1+0x540] ;  /* 0x0005400001047983 */ /* 0x001ea20000300800 */
[----:B-1----:R-:W2:Y:S02]  /*1d400*/  LDL.LU R5, [R1+0x640] ;  /* 0x0006400001057983 */ /* 0x002ea40000300800 */
[----:B------:R-:W-:Y:S01]  /*1d410*/  IMAD.WIDE R8, R19, 0x2, R8 ;  /* 0x0000000213087825 */ /* 0x000fe200078e0208 */
[----:B----4-:R-:W-:-:S04]  /*1d420*/  LOP3.LUT R7, R7, R6, RZ, 0x3c, !PT ;  /* 0x0000000607077212 */ /* 0x010fc800078e3cff */
[----:B------:R-:W-:-:S04]  /*1d430*/  LOP3.LUT R6, R7, R6, RZ, 0x3c, !PT ;  /* 0x0000000607067212 */ /* 0x000fc800078e3cff */
        /* <DEDUP_REMOVED lines=8> */
[----:B-1----:R-:W4:Y:S01]  /*1d4c0*/  LDL.LU R9, [R1+0x894] ;  /* 0x0008940001097983 */ /* 0x002f220000300800 */
[----:B--2---:R-:W-:-:S04]  /*1d4d0*/  LOP3.LUT R5, R5, R4, RZ, 0x3c, !PT ;  /* 0x0000000405057212 */ /* 0x004fc800078e3cff */
[----:B------:R-:W-:-:S04]  /*1d4e0*/  LOP3.LUT R4, R5, R4, RZ, 0x3c, !PT ;  /* 0x0000000405047212 */ /* 0x000fc800078e3cff */
[----:B------:R-:W-:Y:S01]  /*1d4f0*/  LOP3.LUT R5, R5, R4, RZ, 0x3c, !PT ;  /* 0x0000000405057212 */ /* 0x000fe200078e3cff */
[----:B------:R-:W-:Y:S02]  /*1d500*/  IMAD.MOV.U32 R6, RZ, RZ, R29 ;  /* 0x000000ffff067224 */ /* 0x000fe400078e001d */
[----:B------:R-:W2:Y:S02]  /*1d510*/  LDL.LU R29, [R1+0xa2c] ;  /* 0x000a2c00011d7983 */ /* 0x000ea40000300800 */
[----:B------:R-:W-:-:S05]  /*1d520*/  IMAD.WIDE R4, R19, 0x2, R4 ;  /* 0x0000000213047825 */ /* 0x000fca00078e0204 */
[----:B------:R3:W-:Y:S01]  /*1d530*/  STL [R1+0x640], R4 ;  /* 0x0006400401007387 */ /* 0x0007e20000100800 */
[----:B------:R0:W-:Y:S02]  /*1d540*/  STL [R1+0x540], R5 ;  /* 0x0005400501007387 */ /* 0x0001e40000100800 */
[----:B---3--:R-:W-:Y:S02]  /*1d550*/  IMAD.MOV.U32 R4, RZ, RZ, R28 ;  /* 0x000000ffff047224 */ /* 0x008fe400078e001c */
[----:B------:R-:W3:Y:S01]  /*1d560*/  LDL.LU R28, [R1+0xa28] ;  /* 0x000a2800011c7983 */ /* 0x000ee20000300800 */
[----:B0-----:R-:W3:Y:S02]  /*1d570*/  LDL.LU R5, [R1+0x648] ;  /* 0x0006480001057983 */ /* 0x001ee40000300800 */
[----:B----4-:R-:W-:-:S05]  /*1d580*/  IMAD.WIDE R6, R19, 0x2, R6 ;  /* 0x0000000213067825 */ /* 0x010fca00078e0206 */
[----:B------:R0:W-:Y:S01]  /*1d590*/  STL [R1+0x794], R6 ;  /* 0x0007940601007387 */ /* 0x0001e20000100800 */
[----:B------:R1:W-:Y:S01]  /*1d5a0*/  STL [R1+0x644], R7 ;  /* 0x0006440701007387 */ /* 0x0003e20000100800 */
[-C--:B------:R-:W-:Y:S02]  /*1d5b0*/  LOP3.LUT R9, R9, R8.reuse, RZ, 0x3c, !PT ;  /* 0x0000000809097212 */ /* 0x080fe400078e3cff */
[----:B0-----:R-:W4:Y:S02]  /*1d5c0*/  LDL.LU R6, [R1+0x64c] ;  /* 0x00064c0001067983 */ /* 0x001f240000300800 */
[C---:B------:R-:W-:Y:S01]  /*1d5d0*/  LOP3.LUT R8, R9.reuse, R8, RZ, 0x3c, !PT ;  /* 0x0000000809087212 */ /* 0x040fe200078e3cff */
[----:B-1----:R-:W4:Y:S03]  /*1d5e0*/  LDL.LU R7, [R1+0x79c] ;  /* 0x00079c0001077983 */ /* 0x002f260000300800 */
[----:B------:R-:W-:-:S05]  /*1d5f0*/  LOP3.LUT R9, R9, R8, RZ, 0x3c, !PT ;  /* 0x0000000809097212 */ /* 0x000fca00078e3cff */
[----:B------:R-:W-:-:S05]  /*1d600*/  IMAD.WIDE R8, R19, 0x2, R8 ;  /* 0x0000000213087825 */ /* 0x000fca00078e0208 */
[----:B------:R-:W-:Y:S01]  /*1d610*/  STL [R1+0x894], R8 ;  /* 0x0008940801007387 */ /* 0x000fe20000100800 */
[----:B------:R2:W-:Y:S02]  /*1d620*/  STL [R1+0x798], R9 ;  /* 0x0007980901007387 */ /* 0x0005e40000100800 */
[----:B--2---:R-:W-:Y:S02]  /*1d630*/  IMAD.MOV.U32 R9, RZ, RZ, R29 ;  /* 0x000000ffff097224 */ /* 0x004fe400078e001d */
[----:B------:R-:W2:Y:S01]  /*1d640*/  LDL.LU R29, [R1+0xa24] ;  /* 0x000a2400011d7983 */ /* 0x000ea20000300800 */
[----:B---3--:R-:W-:-:S04]  /*1d650*/  LOP3.LUT R5, R5, R4, RZ, 0x3c, !PT ;  /* 0x0000000405057212 */ /* 0x008fc800078e3cff */
[----:B------:R-:W-:-:S04]  /*1d660*/  LOP3.LUT R4, R5, R4, RZ, 0x3c, !PT ;  /* 0x0000000405047212 */ /* 0x000fc800078e3cff */
[----:B------:R-:W-:Y:S01]  /*1d670*/  LOP3.LUT R5, R5, R4, RZ, 0x3c, !PT ;  /* 0x0000000405057212 */ /* 0x000fe200078e3cff */
[----:B------:R-:W-:Y:S02]  /*1d680*/  IMAD.MOV.U32 R8, RZ, RZ, R28 ;  /* 0x000000ffff087224 */ /* 0x000fe400078e001c */
[----:B------:R-:W3:Y:S02]  /*1d690*/  LDL.LU R28, [R1+0xa20] ;  /* 0x000a2000011c7983 */ /* 0x000ee40000300800 */
[----:B------:R-:W-:-:S05]  /*1d6a0*/  IMAD.WIDE R4, R19, 0x2, R4 ;  /* 0x0000000213047825 */ /* 0x000fca00078e0204 */
[----:B------:R0:W-:Y:S01]  /*1d6b0*/  STL [R1+0x648], R4 ;  /* 0x0006480401007387 */ /* 0x0001e20000100800 */
[----:B------:R1:W-:Y:S03]  /*1d6c0*/  STL [R1+0x544], R5 ;  /* 0x0005440501007387 */ /* 0x0003e60000100800 */
[----:B0-----:R-:W3:Y:S01]  /*1d6d0*/  LDL.LU R4, [R1+0x548] ;  /* 0x0005480001047983 */ /* 0x001ee20000300800 */
[----:B-1----:R-:W3:Y:S01]  /*1d6e0*/  LDL.LU R5, [R1+0x650] ;  /* 0x0006500001057983 */ /* 0x002ee20000300800 */
[----:B----4-:R-:W-:-:S04]  /*1d6f0*/  LOP3.LUT R7, R7, R6, RZ, 0x3c, !PT ;  /* 0x0000000607077212 */ /* 0x010fc800078e3cff */
[----:B------:R-:W-:-:S04]  /*1d700*/  LOP3.LUT R6, R7, R6, RZ, 0x3c, !PT ;  /* 0x0000000607067212 */ /* 0x000fc800078e3cff */
[----:B------:R-:W-:-:S05]  /*1d710*/  LOP3.LUT R7, R7, R6, RZ, 0x3c, !PT ;  /* 0x0000000607077212 */ /* 0x000fca00078e3cff */
[----:B------:R-:W-:-:S05]  /*1d720*/  IMAD.WIDE R6, R19, 0x2, R6 ;  /* 0x0000000213067825 */ /* 0x000fca00078e0206 */
[----:B------:R-:W-:Y:S01]  /*1d730*/  STL [R1+0x79c], R6 ;  /* 0x00079c0601007387 */ /* 0x000fe20000100800 */
[----:B------:R0:W-:Y:S02]  /*1d740*/  STL [R1+0x64c], R7 ;  /* 0x00064c0701007387 */ /* 0x0001e40000100800 */
[----:B------:R-:W-:Y:S01]  /*1d750*/  IMAD.WIDE R8, R19, 0x2, R8 ;  /* 0x0000000213087825 */ /* 0x000fe200078e0208 */
[----:B0-----:R-:W4:Y:S04]  /*1d760*/  LDL.LU R7, [R1+0x654] ;  /* 0x0006540001077983 */ /* 0x001f280000300800 */
        /* <DEDUP_REMOVED lines=10> */
[----:B------:R0:W-:Y:S01]  /*1d810*/  STL [R1+0x650], R4 ;  /* 0x0006500401007387 */ /* 0x0001e20000100800 */
[----:B------:R1:W-:Y:S02]  /*1d820*/  STL [R1+0x548], R5 ;  /* 0x0005480501007387 */ /* 0x0003e40000100800 */
[----:B0-----:R-:W-:Y:S02]  /*1d830*/  IMAD.MOV.U32 R4, RZ, RZ, R28 ;  /* 0x000000ffff047224 */ /* 0x001fe400078e001c */
[----:B------:R-:W3:Y:S01]  /*1d840*/  LDL.LU R28, [R1+0xa18] ;  /* 0x000a1800011c7983 */ /* 0x000ee20000300800 */
[----:B-1----:R-:W3:Y:S02]  /*1d850*/  LDL.LU R5, [R1+0x658] ;  /* 0x0006580001057983 */ /* 0x002ee40000300800 */
[----:B----4-:R-:W-:-:S05]  /*1d860*/  IMAD.WIDE R6, R19, 0x2, R6 ;  /* 0x0000000213067825 */ /* 0x010fca00078e0206 */
[----:B------:R0:W-:Y:S01]  /*1d870*/  STL [R1+0x7a4], R6 ;  /* 0x0007a40601007387 */ /* 0x0001e20000100800 */
[----:B------:R1:W-:Y:S03]  /*1d880*/  STL [R1+0x654], R7 ;  /* 0x0006540701007387 */ /* 0x0003e60000100800 */
[----:B0-----:R-:W4:Y:S01]  /*1d890*/  LDL.LU R6, [R1+0x65c] ;  /* 0x00065c0001067983 */ /* 0x001f220000300800 */
[----:B-1----:R-:W4:Y:S01]  /*1d8a0*/  LDL.LU R7, [R1+0x7ac] ;  /* 0x0007ac0001077983 */ /* 0x002f220000300800 */
[----:B------:R-:W-:-:S04]  /*1d8b0*/  LOP3.LUT R9, R9, R8, RZ, 0x3c, !PT ;  /* 0x0000000809097212 */ /* 0x000fc800078e3cff */
[----:B------:R-:W-:-:S04]  /*1d8c0*/  LOP3.LUT R8, R9, R8, RZ, 0x3c, !PT ;  /* 0x0000000809087212 */ /* 0x000fc800078e3cff */
        /* <DEDUP_REMOVED lines=21> */
[----:B------:R0:W-:Y:S03]  /*1da20*/  STL [R1+0x65c], R7 ;  /* 0x00065c0701007387 */ /* 0x0001e60000100800 */
[----:B0-----:R-:W4:Y:S01]  /*1da30*/  LDL.LU R7, [R1+0x664] ;  /* 0x0006640001077983 */ /* 0x001f220000300800 */
[----:B------:R-:W-:-:S05]  /*1da40*/  IMAD.WIDE R8, R19, 0x2, R8 ;  /* 0x0000000213087825 */ /* 0x000fca00078e0208 */
[----:B------:R0:W-:Y:S01]  /*1da50*/  STL [R1+0x8a0], R8 ;  /* 0x0008a00801007387 */ /* 0x0001e20000100800 */
[----:B------:R1:W-:Y:S03]  /*1da60*/  STL [R1+0x7b0], R9 ;  /* 0x0007b00901007387 */ /* 0x0003e60000100800 */
[----:B0-----:R-:W4:Y:S01]  /*1da70*/  LDL.LU R8, [R1+0x7b8] ;  /* 0x0007b80001087983 */ /* 0x001f220000300800 */
[----:B-1----:R-:W4:Y:S02]  /*1da80*/  LDL.LU R9, [R1+0x8a4] ;  /* 0x0008a40001097983 */ /* 0x002f240000300800 */
[----:B--2---:R-:W-:Y:S02]  /*1da90*/  IMAD.MOV.U32 R6, RZ, RZ, R29 ;  /* 0x000000ffff067224 */ /* 0x004fe400078e001d */
        /* <DEDUP_REMOVED lines=31> */
[----:B0-----:R-:W2:Y:S01]  /*1dc90*/  LDL.LU R4, [R1+0x558] ;  /* 0x0005580001047983 */ /* 0x001ea20000300800 */
[----:B-1----:R-:W2:Y:S01]  /*1dca0*/  LDL.LU R5, [R1+0x670] ;  /* 0x0006700001057983 */ /* 0x002ea20000300800 */
[----:B----4-:R-:W-:-:S04]  /*1dcb0*/  LOP3.LUT R7, R7, R6, RZ, 0x3c, !PT ;  /* 0x0000000607077212 */ /* 0x010fc800078e3cff */
[----:B------:R-:W-:-:S04]  /*1dcc0*/  LOP3.LUT R6, R7, R6, RZ, 0x3c, !PT ;  /* 0x0000000607067212 */ /* 0x000fc800078e3cff */
[----:B------:R-:W-:-:S05]  /*1dcd0*/  LOP3.LUT R7, R7, R6, RZ, 0x3c, !PT ;  /* 0x0000000607077212 */ /* 0x000fca00078e3cff */
[----:B------:R-:W-:-:S05]  /*1dce0*/  IMAD.WIDE R6, R19, 0x2, R6 ;  /* 0x0000000213067825 */ /* 0x000fca00078e0206 */
[----:B------:R0:W-:Y:S01]  /*1dcf0*/  STL [R1+0x7bc], R6 ;  /* 0x0007bc0601007387 */ /* 0x0001e20000100800 */
[----:B------:R1:W-:Y:S03]  /*1dd00*/  STL [R1+0x66c], R7 ;  /* 0x00066c0701007387 */ /* 0x0003e60000100800 */
[----:B0-----:R-:W4:Y:S01]  /*1dd10*/  LDL.LU R6, [R1+0x674] ;  /* 0x0006740001067983 */ /* 0x001f220000300800 */
[----:B-1----:R-:W4:Y:S02]  /*1dd20*/  LDL.LU R7, [R1+0x7c4] ;  /* 0x0007c40001077983 */ /* 0x002f240000300800 */
[----:B------:R-:W-:-:S05]  /*1dd30*/  IMAD.WIDE R8, R19, 0x2, R8 ;  /* 0x0000000213087825 */ /* 0x000fca00078e0208 */
[----:B------:R0:W-:Y:S01]  /*1dd40*/  STL [R1+0x8a8], R8 ;  /* 0x0008a80801007387 */ /* 0x0001e20000100800 */
[----:B------:R1:W-:Y:S03]  /*1dd50*/  STL [R1+0x7c0], R9 ;  /* 0x0007c00901007387 */ /* 0x0003e60000100800 */
        /* <DEDUP_REMOVED lines=13> */
[----:B------:R-:W-:-:S04]  /*1de30*/  LOP3.LUT R6, R7, R6, RZ, 0x3c, !PT ;  /* 0x0000000607067212 */ /* 0x000fc800078e3cff */
[----:B------:R-:W-:-:S05]  /*1de40*/  LOP3.LUT R7, R7, R6, RZ, 0x3c, !PT ;  /* 0x0000000607077212 */ /* 0x000fca00078e3cff */
[----:B------:R-:W-:-:S05]  /*1de50*/  IMAD.WIDE R6, R19, 0x2, R6 ;  /* 0x0000000213067825 */ /* 0x000fca00078e0206 */
[----:B------:R0:W-:Y:S01]  /*1de60*/  STL [R1+0x7c4], R6 ;  /* 0x0007c40601007387 */ /* 0x0001e20000100800 */
[----:B------:R1:W-:Y:S01]  /*1de70*/  STL [R1+0x674], R7 ;  /* 0x0006740701007387 */ /* 0x0003e20000100800 */
[-C--:B------:R-:W-:Y:S02]  /*1de80*/  LOP3.LUT R9, R9, R8.reuse, RZ, 0x3c, !PT ;  /* 0x0000000809097212 */ /* 0x080fe400078e3cff */
[----:B0-----:R-:W4:Y:S01]  /*1de90*/  LDL.LU R6, [R1+0x67c] ;  /* 0x00067c0001067983 */ /* 0x001f220000300800 */
[----:B-1----:R-:W4:Y:S01]  /*1dea0*/  LDL.LU R7, [R1+0x7cc] ;  /* 0x0007cc0001077983 */ /* 0x002f220000300800 */
[----:B------:R-:W-:-:S04]  /*1deb0*/  LOP3.LUT R8, R9, R8, RZ, 0x3c, !PT ;  /* 0x0000000809087212 */ /* 0x000fc800078e3cff */
[----:B------:R-:W-:-:S05]  /*1dec0*/  LOP3.LUT R9, R9, R8, RZ, 0x3c, !PT ;  /* 0x0000000809097212 */ /* 0x000fca00078e3cff */
[----:B------:R-:W-:-:S05]  /*1ded0*/  IMAD.WIDE R8, R19, 0x2, R8 ;  /* 0x0000000213087825 */ /* 0x000fca00078e0208 */
[----:B------:R-:W-:Y:S01]  /*1dee0*/  STL [R1+0x8ac], R8 ;  /* 0x0008ac0801007387 */ /* 0x000fe20000100800 */
[----:B------:R2:W-:Y:S02]  /*1def0*/  STL [R1+0x7c8], R9 ;  /* 0x0007c80901007387 */ /* 0x0005e40000100800 */
[----:B--2---:R-:W-:Y:S02]  /*1df00*/  IMAD.MOV.U32 R9, RZ, RZ, R29 ;  /* 0x000000ffff097224 */ /* 0x004fe400078e001d */
[----:B---3--:R-:W-:Y:S01]  /*1df10*/  IMAD.MOV.U32 R8, RZ, RZ, R28 ;  /* 0x000000ffff087224 */ /* 0x008fe200078e001c */
[----:B------:R-:W2:Y:S01]  /*1df20*/  LDL.LU R29, [R1+0x9f4] ;  /* 0x0009f400011d7983 */ /* 0x000ea20000300800 */
[----:B------:R-:W3:Y:S01]  /*1df30*/  LDL.LU R28, [R1+0x9f0] ;  /* 0x0009f000011c7983 */ /* 0x000ee20000300800 */
[----:B------:R-:W-:-:S04]  /*1df40*/  LOP3.LUT R5, R5, R4, RZ, 0x3c, !PT ;  /* 0x0000000405057212 */ /* 0x000fc800078e3cff */
[----:B------:R-:W-:-:S04]  /*1df50*/  LOP3.LUT R4, R5, R4, RZ, 0x3c, !PT ;  /* 0x0000000405047212 */ /* 0x000fc800078e3cff */
[----:B------:R-:W-:-:S05]  /*1df60*/  LOP3.LUT R5, R5, R4, RZ, 0x3c, !PT ;  /* 0x0000000405057212 */ /* 0x000fca00078e3cff */
[----:B------:R-:W-:-:S05]  /*1df70*/  IMAD.WIDE R4, R19, 0x2, R4 ;  /* 0x0000000213047825 */ /* 0x000fca00078e0204 */
[----:B------:R0:W-:Y:S01]  /*1df80*/  STL [R1+0x678], R4 ;  /* 0x0006780401007387 */ /* 0x0001e20000100800 */
[----:B------:R1:W-:Y:S01]  /*1df90*/  STL [R1+0x55c], R5 ;  /* 0x00055c0501007387 */ /* 0x0003e20000100800 */
[-C--:B----4-:R-:W-:Y:S02]  /*1dfa0*/  LOP3.LUT R7, R7, R6.reuse, RZ, 0x3c, !PT ;  /* 0x0000000607077212 */ /* 0x090fe400078e3cff */
[----:B0-----:R-:W4:Y:S01]  /*1dfb0*/  LDL.LU R4, [R1+0x560] ;  /* 0x0005600001047983 */ /* 0x001f220000300800 */
[----:B-1----:R-:W4:Y:S01]  /*1dfc0*/  LDL.LU R5, [R1+0x680] ;  /* 0x0006800001057983 */ /* 0x002f220000300800 */
        /* <DEDUP_REMOVED lines=10> */
[----:B--2---:R-:W-:Y:S02]  /*1e070*/  IMAD.MOV.U32 R7, RZ, RZ, R29 ;  /* 0x000000ffff077224 */ /* 0x004fe400078e001d */
        /* <DEDUP_REMOVED lines=8> */
[----:B------:R3:W-:Y:S02]  /*1e100*/  STL [R1+0x560], R5 ;  /* 0x0005600501007387 */ /* 0x0007e40000100800 */
[----:B------:R-:W-:-:S04]  /*1e110*/  IMAD.WIDE R6, R19, 0x2, R6 ;  /* 0x0000000213067825 */ /* 0x000fc800078e0206 */
[----:B--2---:R-:W-:Y:S02]  /*1e120*/  IMAD.MOV.U32 R4, RZ, RZ, R29 ;  /* 0x000000ffff047224 */ /* 0x004fe400078e001d */
[----:B---3--:R-:W-:Y:S01]  /*1e130*/  IMAD.MOV.U32 R5, RZ, RZ, R28 ;  /* 0x000000ffff057224 */ /* 0x008fe200078e001c */
[----:B------:R-:W2:Y:S01]  /*1e140*/  LDL.LU R29, [R1+0x9e4] ;  /* 0x0009e400011d7983 */ /* 0x000ea20000300800 */
[----:B------:R-:W3:Y:S02]  /*1e150*/  LDL.LU R28, [R1+0x9e0] ;  /* 0x0009e000011c7983 */ /* 0x000ee40000300800 */
[----:B------:R0:W-:Y:S02]  /*1e160*/  STL [R1+0x7d4], R6 ;  /* 0x0007d40601007387 */ /* 0x0001e40000100800 */
[----:B------:R1:W-:Y:S01]  /*1e170*/  STL [R1+0x684], R7 ;  /* 0x0006840701007387 */ /* 0x0003e20000100800 */
[----:B0-----:R-:W4:Y:S01]  /*1e180*/  LDL.LU R6, [R1+0x68c] ;  /* 0x00068c0001067983 */ /* 0x001f220000300800 */
[----:B-1----:R-:W4:Y:S01]  /*1e190*/  LDL.LU R7, [R1+0x7dc] ;  /* 0x0007dc0001077983 */ /* 0x002f220000300800 */
[----:B------:R-:W-:-:S02]  /*1e1a0*/  LOP3.LUT R9, R9, R8, RZ, 0x3c, !PT ;  /* 0x0000000809097212 */ /* 0x000fc400078e3cff */
[----:B------:R-:W-:Y:S02]  /*1e1b0*/  LOP3.LUT R5, R5, R4, RZ, 0x3c, !PT ;  /* 0x0000000405057212 */ /* 0x000fe400078e3cff */
[----:B------:R-:W-:Y:S02]  /*1e1c0*/  LOP3.LUT R8, R9, R8, RZ, 0x3c, !PT ;  /* 0x0000000809087212 */ /* 0x000fe400078e3cff */
[----:B------:R-:W-:Y:S02]  /*1e1d0*/  LOP3.LUT R4, R5, R4, RZ, 0x3c, !PT ;  /* 0x0000000405047212 */ /* 0x000fe400078e3cff */
[----:B------:R-:W-:Y:S02]  /*1e1e0*/  LOP3.LUT R9, R9, R8, RZ, 0x3c, !PT ;  /* 0x0000000809097212 */ /* 0x000fe400078e3cff */
[----:B------:R-:W-:-:S03]  /*1e1f0*/  LOP3.LUT R5, R5, R4, RZ, 0x3c, !PT ;  /* 0x0000000405057212 */ /* 0x000fc600078e3cff */
[----:B------:R-:W-:-:S04]  /*1e200*/  IMAD.WIDE R8, R19, 0x2, R8 ;  /* 0x0000000213087825 */ /* 0x000fc800078e0208 */
[----:B------:R-:W-:Y:S01]  /*1e210*/  IMAD.WIDE R4, R19, 0x2, R4 ;  /* 0x0000000213047825 */ /* 0x000fe200078e0204 */
[----:B------:R-:W-:Y:S03]  /*1e220*/  STL [R1+0x8b4], R8 ;  /* 0x0008b40801007387 */ /* 0x000fe60000100800 */
[----:B------:R2:W-:Y:S02]  /*1e230*/  STL [R1+0x7d8], R9 ;  /* 0x0007d80901007387 */ /* 0x0005e40000100800 */
[----:B--2---:R-:W-:Y:S02]  /*1e240*/  IMAD.MOV.U32 R9, RZ, RZ, R29 ;  /* 0x000000ffff097224 */ /* 0x004fe400078e001d */
[----:B---3--:R-:W-:Y:S01]  /*1e250*/  IMAD.MOV.U32 R8, RZ, RZ, R28 ;  /* 0x000000ffff087224 */ /* 0x008fe200078e001c */
[----:B------:R-:W2:Y:S01]  /*1e260*/  LDL.LU R29, [R1+0x9dc] ;  /* 0x0009dc00011d7983 */ /* 0x000ea20000300800 */
[----:B------:R-:W3:Y:S02]  /*1e270*/  LDL.LU R28, [R1+0x9d8] ;  /* 0x0009d800011c7983 */ /* 0x000ee40000300800 */
[----:B------:R0:W-:Y:S02]  /*1e280*/  STL [R1+0x688], R4 ;  /* 0x0006880401007387 */ /* 0x0001e40000100800 */
[----:B------:R1:W-:Y:S01]  /*1e290*/  STL [R1+0x564], R5 ;  /* 0x0005640501007387 */ /* 0x0003e20000100800 */
        /* <DEDUP_REMOVED lines=30> */
[----:B------:R1:W-:Y:S03]  /*1e480*/  STL [R1+0x694], R7 ;  /* 0x0006940701007387 */ /* 0x0003e60000100800 */
[----:B0-----:R-:W4:Y:S01]  /*1e490*/  LDL.LU R6, [R1+0x69c] ;  /* 0x00069c0001067983 */ /* 0x001f220000300800 */
[----:B-1----:R-:W4:Y:S01]  /*1e4a0*/  LDL.LU R7, [R1+0x7ec] ;  /* 0x0007ec0001077983 */ /* 0x002f220000300800 */
[----:B------:R-:W-:Y:S02]  /*1e4b0*/  LOP3.LUT R9, R9, R8, RZ, 0x3c, !PT ;  /* 0x0000000809097212 */ /* 0x000fe400078e3cff */
[----:B------:R-:W-:Y:S02]  /*1e4c0*/  LOP3.LUT R5, R5, R4, RZ, 0x3c, !PT ;  /* 0x0000000405057212 */ /* 0x000fe400078e3cff */
[----:B------:R-:W-:-:S02]  /*1e4d0*/  LOP3.LUT R8, R9, R8, RZ, 0x3c, !PT ;  /* 0x0000000809087212 */ /* 0x000fc400078e3cff */
        /* <DEDUP_REMOVED lines=61> */
[----:B------:R1:W-:Y:S03]  /*1e8b0*/  STL [R1+0x574], R5 ;  /* 0x0005740501007387 */ /* 0x0003e60000100800 */
[----:B0-----:R-:W3:Y:S01]  /*1e8c0*/  LDL.LU R4, [R1+0x578] ;  /* 0x0005780001047983 */ /* 0x001ee20000300800 */
[----:B-1----:R-:W3:Y:S01]  /*1e8d0*/  LDL.LU R5, [R1+0x6b0] ;  /* 0x0006b00001057983 */ /* 0x002ee20000300800 */
[----:B----4-:R-:W-:-:S04]  /*1e8e0*/  LOP3.LUT R7, R7, R6, RZ, 0x3c, !PT ;  /* 0x0000000607077212 */ /* 0x010fc800078e3cff */
        /* <DEDUP_REMOVED lines=13> */
[----:B------:R-:W3:Y:S02]  /*1e9c0*/  LDL.LU R28, [R1+0x9b0] ;  /* 0x0009b000011c7983 */ /* 0x000ee40000300800 */
[----:B------:R-:W-:Y:S01]  /*1e9d0*/  IMAD.WIDE R6, R19, 0x2, R6 ;  /* 0x0000000213067825 */ /* 0x000fe200078e0206 */
[----:B------:R-:W-:-:S04]  /*1e9e0*/  LOP3.LUT R5, R5, R4, RZ, 0x3c, !PT ;  /* 0x0000000405057212 */ /* 0x000fc800078e3cff */
[----:B------:R-:W-:-:S04]  /*1e9f0*/  LOP3.LUT R4, R5, R4, RZ, 0x3c, !PT ;  /* 0x0000000405047212 */ /* 0x000fc800078e3cff */
[----:B------:R-:W-:-:S05]  /*1ea00*/  LOP3.LUT R5, R5, R4, RZ, 0x3c, !PT ;  /* 0x0000000405057212 */ /* 0x000fca00078e3cff */
[----:B------:R-:W-:-:S05]  /*1ea10*/  IMAD.WIDE R4, R19, 0x2, R4 ;  /* 0x0000000213047825 */ /* 0x000fca00078e0204 */
[----:B------:R2:W-:Y:S01]  /*1ea20*/  STL [R1+0x6b0], R4 ;  /* 0x0006b00401007387 */ /* 0x0005e20000100800 */
[----:B------:R3:W-:Y:S02]  /*1ea30*/  STL [R1+0x578], R5 ;  /* 0x0005780501007387 */ /* 0x0007e40000100800 */
[----:B--2---:R-:W-:Y:S02]  /*1ea40*/  IMAD.MOV.U32 R4, RZ, RZ, R29 ;  /* 0x000000ffff047224 */ /* 0x004fe400078e001d */
[----:B---3--:R-:W-:Y:S01]  /*1ea50*/  IMAD.MOV.U32 R5, RZ, RZ, R28 ;  /* 0x000000ffff057224 */ /* 0x008fe200078e001c */
[----:B------:R-:W2:Y:S01]  /*1ea60*/  LDL.LU R29, [R1+0x9ac] ;  /* 0x0009ac00011d7983 */ /* 0x000ea20000300800 */
[----:B------:R-:W3:Y:S02]  /*1ea70*/  LDL.LU R28, [R1+0x9a8] ;  /* 0x0009a800011c7983 */ /* 0x000ee40000300800 */
[----:B------:R0:W-:Y:S02]  /*1ea80*/  STL [R1+0x804], R6 ;  /* 0x0008040601007387 */ /* 0x0001e40000100800 */
[----:B------:R1:W-:Y:S01]  /*1ea90*/  STL [R1+0x6b4], R7 ;  /* 0x0006b40701007387 */ /* 0x0003e20000100800 */
[----:B0-----:R-:W3:Y:S01]  /*1eaa0*/  LDL.LU R6, [R1+0x6bc] ;  /* 0x0006bc0001067983 */ /* 0x001ee20000300800 */
[----:B-1----:R-:W3:Y:S01]  /*1eab0*/  LDL.LU R7, [R1+0x80c] ;  /* 0x00080c0001077983 */ /* 0x002ee20000300800 */
[----:B----4-:R-:W-:-:S02]  /*1eac0*/  LOP3.LUT R9, R9, R8, RZ, 0x3c, !PT ;  /* 0x0000000809097212 */ /* 0x010fc400078e3cff */
        /* <DEDUP_REMOVED lines=15> */
[-C--:B------:R-:W-:Y:S01]  /*1ebc0*/  LOP3.LUT R7, R7, R6.reuse, RZ, 0x3c, !PT ;  /* 0x0000000607077212 */ /* 0x080fe200078e3cff */
[----:B0-----:R-:W4:Y:S01]  /*1ebd0*/  LDL.LU R4, [R1+0x580] ;  /* 0x0005800001047983 */ /* 0x001f220000300800 */
[----:B-1----:R-:W4:Y:S02]  /*1ebe0*/  LDL.LU R5, [R1+0x6c0] ;  /* 0x0006c00001057983 */ /* 0x002f240000300800 */
[----:B------:R-:W-:-:S04]  /*1ebf0*/  LOP3.LUT R6, R7, R6, RZ, 0x3c, !PT ;  /* 0x0000000607067212 */ /* 0x000fc800078e3cff */
[----:B------:R-:W-:Y:S01]  /*1ec00*/  LOP3.LUT R7, R7, R6, RZ, 0x3c, !PT ;  /* 0x0000000607077212 */ /* 0x000fe200078e3cff */
[----:B------:R-:W-:-:S04]  /*1ec10*/  IMAD.WIDE R8, R19, 0x2, R8 ;  /* 0x0000000213087825 */ /* 0x000fc800078e0208 */
[----:B------:R-:W-:-:S05]  /*1ec20*/  IMAD.WIDE R6, R19, 0x2, R6 ;  /* 0x0000000213067825 */ /* 0x000fca00078e0206 */
[----:B------:R-:W-:Y:S01]  /*1ec30*/  STL [R1+0x80c], R6 ;  /* 0x00080c0601007387 */ /* 0x000fe20000100800 */
[----:B------:R-:W-:Y:S02]  /*1ec40*/  STL [R1+0x6bc], R7 ;  /* 0x0006bc0701007387 */ /* 0x000fe40000100800 */
[----:B------:R-:W-:Y:S02]  /*1ec50*/  STL [R1+0x8d0], R8 ;  /* 0x0008d00801007387 */ /* 0x000fe40000100800 */
[----:B------:R0:W-:Y:S02]  /*1ec60*/  STL [R1+0x810], R9 ;  /* 0x0008100901007387 */ /* 0x0001e40000100800 */
[----:B0-----:R-:W2:Y:S01]  /*1ec70*/  LDL.LU R9, [R1+0x8d4] ;  /* 0x0008d40001097983 */ /* 0x001ea20000300800 */
[----:B------:R-:W-:Y:S02]  /*1ec80*/  IMAD.MOV.U32 R6, RZ, RZ, R25 ;  /* 0x000000ffff067224 */ /* 0x000fe400078e0019 */
[----:B------:R-:W-:-:S02]  /*1ec90*/  IMAD.MOV.U32 R7, RZ, RZ, R26 ;  /* 0x000000ffff077224 */ /* 0x000fc400078e001a */
[----:B------:R-:W-:Y:S01]  /*1eca0*/  IMAD.MOV.U32 R26, RZ, RZ, R12 ;  /* 0x000000ffff1a7224 */ /* 0x000fe200078e000c */
[----:B------:R-:W3:Y:S01]  /*1ecb0*/  LDL.LU R25, [R1+0x588] ;  /* 0x0005880001197983 */ /* 0x000ee20000300800 */
[----:B------:R-:W3:Y:S01]  /*1ecc0*/  LDL.LU R12, [R1+0x8dc] ;  /* 0x0008dc00010c7983 */ /* 0x000ee20000300800 */
[----:B----4-:R-:W-:-:S04]  /*1ecd0*/  LOP3.LUT R5, R5, R4, RZ, 0x3c, !PT ;  /* 0x0000000405057212 */ /* 0x010fc800078e3cff */
[----:B------:R-:W-:-:S04]  /*1ece0*/  LOP3.LUT R4, R5, R4, RZ, 0x3c, !PT ;  /* 0x0000000405047212 */ /* 0x000fc800078e3cff */
[----:B------:R-:W-:-:S05]  /*1ecf0*/  LOP3.LUT R5, R5, R4, RZ, 0x3c, !PT ;  /* 0x0000000405057212 */ /* 0x000fca00078e3cff */
[----:B------:R-:W-:-:S04]  /*1ed00*/  IMAD.WIDE R4, R19, 0x2, R4 ;  /* 0x0000000213047825 */ /* 0x000fc800078e0204 */
[----:B--2---:R-:W-:Y:S02]  /*1ed10*/  IMAD.MOV.U32 R8, RZ, RZ, R9 ;  /* 0x000000ffff087224 */ /* 0x004fe400078e0009 */
[----:B---3--:R-:W-:Y:S02]  /*1ed20*/  IMAD.MOV.U32 R9, RZ, RZ, R28 ;  /* 0x000000ffff097224 */ /* 0x008fe400078e001c */
[----:B------:R-:W2:Y:S01]  /*1ed30*/  LDL.LU R28, [R1+0x99c] ;  /* 0x00099c00011c7983 */ /* 0x000ea20000300800 */
[----:B------:R-:W-:Y:S02]  /*1ed40*/  STL [R1+0x6c0], R4 ;  /* 0x0006c00401007387 */ /* 0x000fe40000100800 */
[----:B------:R0:W-:Y:S02]  /*1ed50*/  STL [R1+0x580], R5 ;  /* 0x0005800501007387 */ /* 0x0001e40000100800 */
[----:B0-----:R-:W-:Y:S02]  /*1ed60*/  IMAD.MOV.U32 R5, RZ, RZ, R29 ;  /* 0x000000ffff057224 */ /* 0x001fe400078e001d */
[----:B------:R-:W3:Y:S01]  /*1ed70*/  LDL.LU R29, [R1+0x998] ;  /* 0x00099800011d7983 */ /* 0x000ee20000300800 */
[----:B------:R-:W-:-:S04]  /*1ed80*/  LOP3.LUT R7, R7, R6, RZ, 0x3c, !PT ;  /* 0x0000000607077212 */ /* 0x000fc800078e3cff */
[----:B------:R-:W-:-:S04]  /*1ed90*/  LOP3.LUT R6, R7, R6, RZ, 0x3c, !PT ;  /* 0x0000000607067212 */ /* 0x000fc800078e3cff */
[----:B------:R-:W-:Y:S01]  /*1eda0*/  LOP3.LUT R7, R7, R6, RZ, 0x3c, !PT ;  /* 0x0000000607077212 */ /* 0x000fe200078e3cff */
[----:B------:R-:W-:-:S04]  /*1edb0*/  IMAD.WIDE R8, R19, 0x2, R8 ;  /* 0x0000000213087825 */ /* 0x000fc800078e0208 */
[----:B------:R-:W-:-:S05]  /*1edc0*/  IMAD.WIDE R6, R19, 0x2, R6 ;  /* 0x0000000213067825 */ /* 0x000fca00078e0206 */
[----:B------:R-:W-:Y:S01]  /*1edd0*/  STL [R1+0x814], R6 ;  /* 0x0008140601007387 */ /* 0x000fe20000100800 */
[----:B------:R2:W-:Y:S02]  /*1ede0*/  STL [R1+0x6c4], R7 ;  /* 0x0006c40701007387 */ /* 0x0005e40000100800 */
[----:B------:R0:W-:Y:S02]  /*1edf0*/  STL [R1+0x8d4], R8 ;  /* 0x0008d40801007387 */ /* 0x0001e40000100800 */
[----:B------:R1:W-:Y:S02]  /*1ee00*/  STL [R1+0x818], R9 ;  /* 0x0008180901007387 */ /* 0x0003e40000100800 */
[----:B--2---:R-:W-:Y:S02]  /*1ee10*/  IMAD.MOV.U32 R7, RZ, RZ, R28 ;  /* 0x000000ffff077224 */ /* 0x004fe400078e001c */
[----:B------:R-:W2:Y:S01]  /*1ee20*/  LDL.LU R28, [R1+0x994] ;  /* 0x00099400011c7983 */ /* 0x000ea20000300800 */
[----:B---3--:R-:W-:-:S03]  /*1ee30*/  IMAD.MOV.U32 R6, RZ, RZ, R29 ;  /* 0x000000ffff067224 */ /* 0x008fc600078e001d */
[----:B------:R-:W3:Y:S01]  /*1ee40*/  LDL.LU R29, [R1+0x990] ;  /* 0x00099000011d7983 */ /* 0x000ee20000300800 */
[----:B------:R-:W-:Y:S02]  /*1ee50*/  IMAD.MOV.U32 R4, RZ, RZ, R24 ;  /* 0x000000ffff047224 */ /* 0x000fe400078e0018 */
[----:B------:R-:W-:-:S04]  /*1ee60*/  IMAD.WIDE R6, R19, 0x2, R6 ;  /* 0x0000000213067825 */ /* 0x000fc800078e0206 */
[----:B------:R-:W-:-:S04]  /*1ee70*/  IMAD.WIDE R4, R19, 0x2, R4 ;  /* 0x0000000213047825 */ /* 0x000fc800078e0204 */
[----:B0-----:R-:W-:Y:S02]  /*1ee80*/  IMAD.MOV.U32 R8, RZ, RZ, R23 ;  /* 0x000000ffff087224 */ /* 0x001fe400078e0017 */
[----:B-1----:R-:W-:Y:S01]  /*1ee90*/  IMAD.MOV.U32 R9, RZ, RZ, R22 ;  /* 0x000000ffff097224 */ /* 0x002fe200078e0016 */
[----:B------:R2:W-:Y:S03]  /*1eea0*/  STL [R1+0x6c8], R4 ;  /* 0x0006c80401007387 */ /* 0x0005e60000100800 */
[----:B------:R-:W-:-:S04]  /*1eeb0*/  IMAD.WIDE R8, R19, 0x2, R8 ;  /* 0x0000000213087825 */ /* 0x000fc800078e0208 */
[----:B------:R-:W-:Y:S02]  /*1eec0*/  STL [R1+0x584], R5 ;  /* 0x0005840501007387 */ /* 0x000fe40000100800 */
[----:B------:R-:W-:Y:S01]  /*1eed0*/  STL [R1+0x81c], R6 ;  /* 0x00081c0601007387 */ /* 0x000fe20000100800 */
[----:B------:R-:W-:Y:S01]  /*1eee0*/  STL [R1+0x6cc], R7 ;  /* 0x0006cc0701007387 */ /* 0x000fe20000100800 */
[----:B------:R-:W4:Y:S02]  /*1eef0*/  LDL.LU R22, [R1+0x834] ;  /* 0x0008340001167983 */ /* 0x000f240000300800 */
[----:B------:R-:W4:Y:S02]  /*1ef00*/  LDL.LU R23, [R1+0x8e4] ;  /* 0x0008e40001177983 */ /* 0x000f240000300800 */
[----:B------:R-:W-:Y:S01]  /*1ef10*/  STL [R1+0x8d8], R8 ;  /* 0x0008d80801007387 */ /* 0x000fe20000100800 */
[----:B------:R3:W-:Y:S01]  /*1ef20*/  STL [R1+0x820], R9 ;  /* 0x0008200901007387 */ /* 0x0007e20000100800 */
[----:B--2---:R-:W-:-:S03]  /*1ef30*/  IMAD.MOV.U32 R4, RZ, RZ, R28 ;  /* 0x000000ffff047224 */ /* 0x004fc600078e001c */
[----:B------:R-:W2:Y:S01]  /*1ef40*/  LDL.LU R28, [R1+0x98c] ;  /* 0x00098c00011c7983 */ /* 0x000ea20000300800 */
[----:B---3--:R-:W-:-:S03]  /*1ef50*/  IMAD.MOV.U32 R9, RZ, RZ, R29 ;  /* 0x000000ffff097224 */ /* 0x008fc600078e001d */
[----:B------:R-:W3:Y:S01]  /*1ef60*/  LDL.LU R29, [R1+0x988] ;  /* 0x00098800011d7983 */ /* 0x000ee20000300800 */
[----:B------:R-:W-:Y:S02]  /*1ef70*/  IMAD.MOV.U32 R5, RZ, RZ, R25 ;  /* 0x000000ffff057224 */ /* 0x000fe400078e0019 */
[----:B------:R-:W-:Y:S02]  /*1ef80*/  IMAD.MOV.U32 R6, RZ, RZ, R27 ;  /* 0x000000ffff067224 */ /* 0x000fe400078e001b */
[----:B------:R-:W-:Y:S02]  /*1ef90*/  IMAD.MOV.U32 R7, RZ, RZ, R26 ;  /* 0x000000ffff077224 */ /* 0x000fe400078e001a */
[----:B------:R-:W-:-:S04]  /*1efa0*/  IMAD.WIDE R4, R19, 0x2, R4 ;  /* 0x0000000213047825 */ /* 0x000fc800078e0204 */
[----:B------:R-:W-:-:S04]  /*1efb0*/  IMAD.WIDE R6, R19, 0x2, R6 ;  /* 0x0000000213067825 */ /* 0x000fc800078e0206 */
[----:B------:R-:W-:Y:S01]  /*1efc0*/  IMAD.MOV.U32 R8, RZ, RZ, R12 ;  /* 0x000000ffff087224 */ /* 0x000fe200078e000c */
[----:B------:R-:W-:Y:S01]  /*1efd0*/  STL [R1+0x6d0], R4 ;  /* 0x0006d00401007387 */ /* 0x000fe20000100800 */
[----:B------:R-:W-:Y:S02]  /*1efe0*/  STL [R1+0x588], R5 ;  /* 0x0005880501007387 */ /* 0x000fe40000100800 */
[----:B------:R-:W-:Y:S02]  /*1eff0*/  STL [R1+0x824], R6 ;  /* 0x0008240601007387 */ /* 0x000fe40000100800 */
[----:B------:R-:W4:Y:S02]  /*1f000*/  LDL.LU R12, [R1+0xdc] ;  /* 0x0000dc00010c7983 */ /* 0x000f240000300800 */
[----:B------:R-:W-:Y:S01]  /*1f010*/  IMAD.WIDE R8, R19, 0x2, R8 ;  /* 0x0000000213087825 */ /* 0x000fe200078e0208 */
[----:B------:R2:W-:Y:S04]  /*1f020*/  STL [R1+0x6d4], R7 ;  /* 0x0006d40701007387 */ /* 0x0005e80000100800 */
[----:B------:R0:W-:Y:S01]  /*1f030*/  STL [R1+0x8dc], R8 ;  /* 0x0008dc0801007387 */ /* 0x0001e20000100800 */
[----:B------:R1:W-:Y:S02]  /*1f040*/  STL [R1+0x828], R9 ;  /* 0x0008280901007387 */ /* 0x0003e40000100800 */
[----:B--2---:R-:W-:-:S02]  /*1f050*/  IMAD.MOV.U32 R7, RZ, RZ, R28 ;  /* 0x000000ffff077224 */ /* 0x004fc400078e001c */
[----:B------:R-:W2:Y:S01]  /*1f060*/  LDL.LU R28, [R1+0x984] ;  /* 0x00098400011c7983 */ /* 0x000ea20000300800 */
[----:B---3--:R-:W-:-:S03]  /*1f070*/  IMAD.MOV.U32 R6, RZ, RZ, R29 ;  /* 0x000000ffff067224 */ /* 0x008fc600078e001d */
[----:B------:R-:W2:Y:S01]  /*1f080*/  LDL.LU R29, [R1+0x980] ;  /* 0x00098000011d7983 */ /* 0x000ea20000300800 */
[----:B------:R-:W-:Y:S02]  /*1f090*/  IMAD.MOV.U32 R4, RZ, RZ, R14 ;  /* 0x000000ffff047224 */ /* 0x000fe400078e000e */
[----:B------:R-:W-:-:S04]  /*1f0a0*/  IMAD.MOV.U32 R5, RZ, RZ, R13 ;  /* 0x000000ffff057224 */ /* 0x000fc800078e000d */
[----:B------:R-:W-:Y:S01]  /*1f0b0*/  IMAD.WIDE R4, R19, 0x2, R4 ;  /* 0x0000000213047825 */ /* 0x000fe200078e0204 */
[----:B----4-:R-:W-:-:S03]  /*1f0c0*/  IADD3 R12, R12, -0x1, RZ ;  /* 0xffffffff0c0c7810 */ /* 0x010fc60007ffe0ff */
[----:B0-----:R-:W-:Y:S02]  /*1f0d0*/  IMAD.MOV.U32 R8, RZ, RZ, R21 ;  /* 0x000000ffff087224 */ /* 0x001fe400078e0015 */
[----:B-1----:R-:W-:Y:S01]  /*1f0e0*/  IMAD.MOV.U32 R9, RZ, RZ, R15 ;  /* 0x000000ffff097224 */ /* 0x002fe200078e000f */
[----:B------:R-:W-:Y:S01]  /*1f0f0*/  ISETP.NE.U32.AND P0, PT, R12, RZ, PT ;  /* 0x000000ff0c00720c */ /* 0x000fe20003f05070 */
[----:B------:R0:W-:Y:S01]  /*1f100*/  STL [R1+0x6d8], R4 ;  /* 0x0006d80401007387 */ /* 0x0001e20000100800 */
[----:B------:R-:W-:-:S04]  /*1f110*/  IMAD.WIDE R6, R19, 0x2, R6 ;  /* 0x0000000213067825 */ /* 0x000fc800078e0206 */
[----:B------:R1:W-:Y:S02]  /*1f120*/  STL [R1+0x58c], R5 ;  /* 0x00058c0501007387 */ /* 0x0003e40000100800 */
[----:B------:R-:W-:Y:S02]  /*1f130*/  IMAD.MOV.U32 R13, RZ, RZ, c[0x0][0x188] ;  /* 0x00006200ff0d7624 */ /* 0x000fe400078e00ff */
[----:B------:R-:W-:-:S04]  /*1f140*/  IMAD.WIDE R8, R19, 0x2, R8 ;  /* 0x0000000213087825 */ /* 0x000fc800078e0208 */
[----:B------:R-:W-:Y:S01]  /*1f150*/  IMAD.SHL.U32 R13, R13, 0x20, RZ ;  /* 0x000000200d0d7824 */ /* 0x000fe200078e00ff */
[----:B------:R-:W-:Y:S01]  /*1f160*/  STL [R1+0x82c], R6 ;  /* 0x00082c0601007387 */ /* 0x000fe20000100800 */
[----:B------:R2:W-:Y:S02]  /*1f170*/  STL [R1+0x6dc], R7 ;  /* 0x0006dc0701007387 */ /* 0x0005e40000100800 */
[----:B0-----:R-:W-:Y:S02]  /*1f180*/  IMAD.MOV.U32 R4, RZ, RZ, R23 ;  /* 0x000000ffff047224 */ /* 0x001fe400078e0017 */
[----:B-1----:R-:W-:Y:S01]  /*1f190*/  IMAD.MOV.U32 R5, RZ, RZ, R22 ;  /* 0x000000ffff057224 */ /* 0x002fe200078e0016 */
[----:B------:R-:W-:Y:S03]  /*1f1a0*/  STL [R1+0x8e0], R8 ;  /* 0x0008e00801007387 */ /* 0x000fe60000100800 */
[----:B------:R-:W-:Y:S01]  /*1f1b0*/  IMAD.WIDE R4, R19, 0x2, R4 ;  /* 0x0000000213047825 */ /* 0x000fe200078e0204 */
[----:B------:R-:W-:Y:S03]  /*1f1c0*/  STL [R1+0x830], R9 ;  /* 0x0008300901007387 */ /* 0x000fe60000100800 */
[----:B------:R-:W-:Y:S01]  /*1f1d0*/  STL [R1+0xdc], R12 ;  /* 0x0000dc0c01007387 */ /* 0x000fe20000100800 */
[----:B------:R-:W-:Y:S01]  /*1f1e0*/  UIADD3 UR4, UR4, -0x20, URZ ;  /* 0xffffffe004047890 */ /* 0x000fe2000fffe03f */
[----:B------:R0:W-:Y:S01]  /*1f1f0*/  STL [R1+0x8e4], R4 ;  /* 0x0008e40401007387 */ /* 0x0001e20000100800 */
[----:B------:R1:W-:Y:S02]  /*1f200*/  STL [R1+0x834], R5 ;  /* 0x0008340501007387 */ /* 0x0003e40000100800 */
[----:B--2---:R-:W-:-:S04]  /*1f210*/  IMAD.WIDE R6, R13, 0x2, R28 ;  /* 0x000000020d067825 */ /* 0x004fc800078e021c */
[----:B0-----:R-:W-:Y:S02]  /*1f220*/  IMAD.MOV.U32 R4, RZ, RZ, R6 ;  /* 0x000000ffff047224 */ /* 0x001fe400078e0006 */
[----:B-1----:R-:W-:Y:S01]  /*1f230*/  IMAD.MOV.U32 R5, RZ, RZ, R7 ;  /* 0x000000ffff057224 */ /* 0x002fe200078e0007 */
[----:B------:R-:W-:Y:S01]  /*1f240*/  @!P0 CALL.REL.NOINC `(.L_x_1) ;  /* 0x0000001000008944 */ /* 0x000fe20003c00000 */
[----:B------:R-:W-:Y:S05]  /*1f250*/  BRA `(.L_x_2) ;  /* 0xfffef33000007947 */ /* 0x000fea000383ffff */
.L_x_1:
[----:B------:R0:W-:Y:S04]  /*1f260*/  STL [R1+0xb48], R20 ;  /* 0x000b481401007387 */ /* 0x0001e80000100800 */
[----:B0-----:R-:W2:Y:S04]  /*1f270*/  LDL.LU R20, [R1+0x124] ;  /* 0x0001240001147983 */ /* 0x001ea80000300800 */
[----:B--2---:R0:W-:Y:S04]  /*1f280*/  STL [R1+0xb4c], R20 ;  /* 0x000b4c1401007387 */ /* 0x0041e80000100800 */
        /* <DEDUP_REMOVED lines=16> */
[----:B-----5:R1:W-:Y:S01]  /*1f390*/  STL [R1+0xb44], R16 ;  /* 0x000b441001007387 */ /* 0x0203e20000100800 */
[----:B------:R-:W-:-:S02]  /*1f3a0*/  IMAD.MOV.U32 R21, RZ, RZ, R17 ;  /* 0x000000ffff157224 */ /* 0x000fc400078e0011 */
[----:B0-----:R-:W-:Y:S01]  /*1f3b0*/  IMAD.MOV.U32 R20, RZ, RZ, R18 ;  /* 0x000000ffff147224 */ /* 0x001fe200078e0012 */
[----:B-1----:R-:W2:Y:S04]  /*1f3c0*/  LDL.LU R16, [R1+0x134] ;  /* 0x0001340001107983 */ /* 0x002ea80000300800 */
        /* <DEDUP_REMOVED lines=17> */
[----:B------:R1:W-:Y:S01]  /*1f4e0*/  STL [R1+0xb40], R10 ;  /* 0x000b400a01007387 */ /* 0x0003e20000100800 */
[----:B0-----:R-:W-:-:S03]  /*1f4f0*/  IMAD.MOV.U32 R16, RZ, RZ, R11 ;  /* 0x000000ffff107224 */ /* 0x001fc600078e000b */
[----:B-1----:R-:W2:Y:S04]  /*1f500*/  LDL.LU R10, [R1+0x144] ;  /* 0x00014400010a7983 */ /* 0x002ea80000300800 */
[----:B------:R-:W2:Y:S04]  /*1f510*/  LDL.LU R3, [R1+0x154] ;  /* 0x0001540001037983 */ /* 0x000ea80000300800 */
[----:B------:R-:W3:Y:S04]  /*1f520*/  LDL.LU R0, [R1+0x164] ;  /* 0x0001640001007983 */ /* 0x000ee80000300800 */
[----:B------:R-:W3:Y:S04]  /*1f530*/  LDL.LU R2, [R1+0x174] ;  /* 0x0001740001027983 */ /* 0x000ee80000300800 */
[----:B------:R-:W4:Y:S04]  /*1f540*/  LDL.LU R4, [R1+0x110] ;  /* 0x0001100001047983 */ /* 0x000f280000300800 */
[----:B------:R-:W4:Y:S04]  /*1f550*/  LDL.LU R5, [R1+0xf0] ;  /* 0x0000f00001057983 */ /* 0x000f280000300800 */
        /* <DEDUP_REMOVED lines=12> */
[----:B------:R-:W2:Y:S01]  /*1f620*/  LDL.LU R14, [R1+0x1dc] ;  /* 0x0001dc00010e7983 */ /* 0x000ea20000300800 */
[----:B------:R-:W-:-:S03]  /*1f630*/  F2FP.BF16.PACK_AB R20, R16, R20 ;  /* 0x000000141014723e */ /* 0x000fc600000010ff */
        /* <DEDUP_REMOVED lines=9> */
[----:B0-----:R-:W2:Y:S02]  /*1f6d0*/  LDL.LU R20, [R1+0xb8c] ;  /* 0x000b8c0001147983 */ /* 0x001ea40000300800 */
[----:B--2---:R-:W-:-:S02]  /*1f6e0*/  F2FP.BF16.PACK_AB R20, R16, R20 ;  /* 0x000000141014723e */ /* 0x004fc400000010ff */
        /* <DEDUP_REMOVED lines=30> */
[----:B0-----:R-:W2:Y:S01]  /*1f8d0*/  LDL.LU R20, [R1+0xb4c] ;  /* 0x000b4c0001147983 */ /* 0x001ea20000300800 */
[----:B------:R-:W-:Y:S02]  /*1f8e0*/  F2FP.BF16.PACK_AB R3, R10, R3 ;  /* 0x000000030a03723e */ /* 0x000fe400000010ff */
[----:B---3--:R-:W-:-:S02]  /*1f8f0*/  F2FP.BF16.PACK_AB R0, R0, R2 ;  /* 0x000000020000723e */ /* 0x008fc400000010ff */
[----:B------:R-:W-:Y:S02]  /*1f900*/  F2FP.BF16.PACK_AB R2, R6, R7 ;  /* 0x000000070602723e */ /* 0x000fe400000010ff */
[----:B--2---:R-:W-:Y:S02]  /*1f910*/  F2FP.BF16.PACK_AB R16, R20, R16 ;  /* 0x000000101410723e */ /* 0x004fe400000010ff */
[----:B------:R-:W2:Y:S04]  /*1f920*/  LDL.LU R20, [R1+0xb48] ;  /* 0x000b480001147983 */ /* 0x000ea80000300800 */
[----:B------:R0:W-:Y:S04]  /*1f930*/  STL [R1+0x4f8], R16 ;  /* 0x0004f81001007387 */ /* 0x0001e80000100800 */
[----:B0-----:R-:W3:Y:S04]  /*1f940*/  LDL.LU R16, [R1+0xb44] ;  /* 0x000b440001107983 */ /* 0x001ee80000300800 */
[----:B------:R-:W3:Y:S04]  /*1f950*/  LDL.LU R10, [R1+0xb40] ;  /* 0x000b4000010a7983 */ /* 0x000ee80000300800 */
[----:B------:R4:W-:Y:S04]  /*1f960*/  STL [R1+0x4f4], R3 ;  /* 0x0004f40301007387 */ /* 0x0009e80000100800 */
[----:B------:R0:W-:Y:S01]  /*1f970*/  STL [R1+0x4f0], R0 ;  /* 0x0004f00001007387 */ /* 0x0001e20000100800 */
[----:B----4-:R-:W-:-:S02]  /*1f980*/  F2FP.BF16.PACK_AB R3, R4, R5 ;  /* 0x000000050403723e */ /* 0x010fc400000010ff */
[----:B0-----:R-:W-:-:S03]  /*1f990*/  F2FP.BF16.PACK_AB R0, R28, R29 ;  /* 0x0000001d1c00723e */ /* 0x001fc600000010ff */
[----:B------:R0:W-:Y:S04]  /*1f9a0*/  STL [R1+0x14c], R3 ;  /* 0x00014c0301007387 */ /* 0x0001e80000100800 */
[----:B------:R1:W-:Y:S04]  /*1f9b0*/  STL [R1+0x148], R2 ;  /* 0x0001480201007387 */ /* 0x0003e80000100800 */
[----:B------:R4:W-:Y:S01]  /*1f9c0*/  STL [R1+0x144], R0 ;  /* 0x0001440001007387 */ /* 0x0009e20000100800 */
[----:B0-----:R-:W-:Y:S02]  /*1f9d0*/  F2FP.BF16.PACK_AB R3, R8, R9 ;  /* 0x000000090803723e */ /* 0x001fe400000010ff */
[----:B-1----:R-:W-:-:S03]  /*1f9e0*/  F2FP.BF16.PACK_AB R2, R24, R25 ;  /* 0x000000191802723e */ /* 0x002fc600000010ff */
[----:B------:R0:W-:Y:S01]  /*1f9f0*/  STL [R1+0x140], R3 ;  /* 0x0001400301007387 */ /* 0x0001e20000100800 */
[----:B----4-:R-:W-:-:S03]  /*1fa00*/  F2FP.BF16.PACK_AB R0, R26, R27 ;  /* 0x0000001b1a00723e */ /* 0x010fc600000010ff */
[----:B------:R1:W-:Y:S04]  /*1fa10*/  STL [R1+0x15c], R2 ;  /* 0x00015c0201007387 */ /* 0x0003e80000100800 */
[----:B------:R-:W-:Y:S01]  /*1fa20*/  STL [R1+0x158], R0 ;  /* 0x0001580001007387 */ /* 0x000fe20000100800 */
[----:B0-----:R-:W-:Y:S02]  /*1fa30*/  F2FP.BF16.PACK_AB R3, R12, R13 ;  /* 0x0000000d0c03723e */ /* 0x001fe400000010ff */
[----:B-1----:R-:W-:-:S03]  /*1fa40*/  F2FP.BF16.PACK_AB R2, R14, R15 ;  /* 0x0000000f0e02723e */ /* 0x002fc600000010ff */
[----:B------:R0:W-:Y:S04]  /*1fa50*/  STL [R1+0x154], R3 ;  /* 0x0001540301007387 */ /* 0x0001e80000100800 */
[----:B------:R1:W-:Y:S01]  /*1fa60*/  STL [R1+0x150], R2 ;  /* 0x0001500201007387 */ /* 0x0003e20000100800 */
[----:B0-----:R-:W-:Y:S02]  /*1fa70*/  F2FP.BF16.PACK_AB R3, R22, R23 ;  /* 0x000000171603723e */ /* 0x001fe400000010ff */
[----:B-1----:R-:W-:Y:S02]  /*1fa80*/  F2FP.BF16.PACK_AB R2, R11, R17 ;  /* 0x000000110b02723e */ /* 0x002fe400000010ff */
[----:B--2---:R-:W-:-:S05]  /*1fa90*/  F2FP.BF16.PACK_AB R0, R20, R21 ;  /* 0x000000151400723e */ /* 0x004fca00000010ff */
[----:B------:R0:W-:Y:S04]  /*1faa0*/  STL [R1+0x16c], R0 ;  /* 0x00016c0001007387 */ /* 0x0001e80000100800 */
[----:B------:R1:W-:Y:S01]  /*1fab0*/  STL [R1+0x168], R3 ;  /* 0x0001680301007387 */ /* 0x0003e20000100800 */
[----:B0-----:R-:W-:-:S03]  /*1fac0*/  F2FP.BF16.PACK_AB R0, R18, R19 ;  /* 0x000000131200723e */ /* 0x001fc600000010ff */
[----:B-1----:R-:W2:Y:S04]  /*1fad0*/  LDL.LU R3, [R1+0x224] ;  /* 0x0002240001037983 */ /* 0x002ea80000300800 */
        /* <DEDUP_REMOVED lines=35> */
[----:B------:R-:W2:Y:S01]  /*1fd10*/  LDL.LU R0, [R1+0x234] ;  /* 0x0002340001007983 */ /* 0x000ea20000300800 */
[----:B---3--:R-:W-:-:S03]  /*1fd20*/  IMAD.MOV.U32 R3, RZ, RZ, R16 ;  /* 0x000000ffff037224 */ /* 0x008fc600078e0010 */
        /* <DEDUP_REMOVED lines=50> */
[----:B0-----:R-:W-:-:S03]  /*20050*/  IMAD.MOV.U32 R0, RZ, RZ, R10 ;  /* 0x000000ffff007224 */ /* 0x001fc600078e000a */
        /* <DEDUP_REMOVED lines=82> */
[----:B------:R4:W-:Y:S02]  /*20580*/  STL [R1+0xd8], R3 ;  /* 0x0000d80301007387 */ /* 0x0009e40000100800 */
[----:B----4-:R-:W-:Y:S02]  /*20590*/  F2FP.BF16.PACK_AB R3, R6, R7 ;  /* 0x000000070603723e */ /* 0x010fe400000010ff */
[----:B--2---:R-:W-:Y:S02]  /*205a0*/  F2FP.BF16.PACK_AB R2, R0, R2 ;  /* 0x000000020002723e */ /* 0x004fe400000010ff */
[----:B---3--:R-:W-:-:S03]  /*205b0*/  F2FP.BF16.PACK_AB R0, R4, R5 ;  /* 0x000000050400723e */ /* 0x008fc600000010ff */
[----:B------:R0:W-:Y:S04]  /*205c0*/  STL [R1+0xd4], R2 ;  /* 0x0000d40201007387 */ /* 0x0001e80000100800 */
[----:B------:R1:W-:Y:S04]  /*205d0*/  STL [R1+0xd0], R0 ;  /* 0x0000d00001007387 */ /* 0x0003e80000100800 */
[----:B------:R2:W-:Y:S01]  /*205e0*/  STL [R1+0xfc], R3 ;  /* 0x0000fc0301007387 */ /* 0x0005e20000100800 */
[----:B0-----:R-:W-:Y:S02]  /*205f0*/  F2FP.BF16.PACK_AB R2, R28, R29 ;  /* 0x0000001d1c02723e */ /* 0x001fe400000010ff */
[----:B-1----:R-:W-:-:S03]  /*20600*/  F2FP.BF16.PACK_AB R0, R8, R9 ;  /* 0x000000090800723e */ /* 0x002fc600000010ff */
[----:B------:R0:W-:Y:S01]  /*20610*/  STL [R1+0xf8], R2 ;  /* 0x0000f80201007387 */ /* 0x0001e20000100800 */
[----:B--2---:R-:W-:-:S03]  /*20620*/  F2FP.BF16.PACK_AB R3, R24, R25 ;  /* 0x000000191803723e */ /* 0x004fc600000010ff */
        /* <DEDUP_REMOVED lines=10> */
[----:B------:R-:W-:Y:S01]  /*206d0*/  STL [R1+0x100], R2 ;  /* 0x0001000201007387 */ /* 0x000fe20000100800 */
[----:B--2---:R-:W-:-:S03]  /*206e0*/  F2FP.BF16.PACK_AB R3, R10, R11 ;  /* 0x0000000b0a03723e */ /* 0x004fc600000010ff */
[----:B------:R-:W-:Y:S04]  /*206f0*/  STL [R1+0x11c], R0 ;  /* 0x00011c0001007387 */ /* 0x000fe80000100800 */
[----:B------:R0:W-:Y:S04]  /*20700*/  STL [R1+0x118], R3 ;  /* 0x0001180301007387 */ /* 0x0001e80000100800 */
[----:B0-----:R-:W2:Y:S01]  /*20710*/  LDL.LU R3, [R1+0x2c0] ;  /* 0x0002c00001037983 */ /* 0x001ea20000300800 */
[----:B------:R-:W-:Y:S02]  /*20720*/  F2FP.BF16.PACK_AB R2, R16, R17 ;  /* 0x000000111002723e */ /* 0x000fe400000010ff */
[----:B------:R-:W-:-:S03]  /*20730*/  F2FP.BF16.PACK_AB R0, R18, R19 ;  /* 0x000000131200723e */ /* 0x000fc600000010ff */
        /* <DEDUP_REMOVED lines=14> */
[----:B------:R-:W3:Y:S04]  /*20820*/  LDL.LU R0, [R1+0x2d0] ;  /* 0x0002d00001007983 */ /* 0x000ee80000300800 */
[----:B---3--:R0:W-:Y:S04]  /*20830*/  STL [R1+0xa80], R0 ;  /* 0x000a800001007387 */ /* 0x0081e80000100800 */
[----:B0-----:R-:W3:Y:S04]  /*20840*/  LDL.LU R0, [R1+0x2b0] ;  /* 0x0002b00001007983 */ /* 0x001ee80000300800 */
        /* <DEDUP_REMOVED lines=11> */
[----:B0-----:R-:W2:Y:S04]  /*20900*/  LDL.LU R0, [R1+0x274] ;  /* 0x0002740001007983 */ /* 0x001ea80000300800 */
[----:B------:R-:W3:Y:S04]  /*20910*/  LDL.LU R2, [R1+0x2e0] ;  /* 0x0002e00001027983 */ /* 0x000ee80000300800 */
[----:B------:R-:W4:Y:S04]  /*20920*/  LDL.LU R4, [R1+0x2fc] ;  /* 0x0002fc0001047983 */ /* 0x000f280000300800 */
        /* <DEDUP_REMOVED lines=25> */
[----:B--2---:R-:W-:-:S03]  /*20ac0*/  F2FP.BF16.PACK_AB R3, R0, R3 ;  /* 0x000000030003723e */ /* 0x004fc600000010ff */
        /* <DEDUP_REMOVED lines=24> */
[----:B------:R-:W2:Y:S01]  /*20c50*/  LDL.LU R0, [R1+0xa80] ;  /* 0x000a800001007983 */ /* 0x000ea20000300800 */
[----:B----4-:R-:W-:Y:S02]  /*20c60*/  F2FP.BF16.PACK_AB R27, R4, R27 ;  /* 0x0000001b041b723e */ /* 0x010fe400000010ff */
[----:B---3--:R-:W-:Y:S01]  /*20c70*/  F2FP.BF16.PACK_AB R26, R5, R26 ;  /* 0x0000001a051a723e */ /* 0x008fe200000010ff */
[----:B------:R-:W-:Y:S01]  /*20c80*/  STL [R1+0x134], R3 ;  /* 0x0001340301007387 */ /* 0x000fe20000100800 */
[----:B------:R-:W-:Y:S02]  /*20c90*/  F2FP.BF16.PACK_AB R25, R6, R25 ;  /* 0x000000190619723e */ /* 0x000fe400000010ff */
[----:B------:R-:W-:Y:S01]  /*20ca0*/  F2FP.BF16.PACK_AB R24, R7, R24 ;  /* 0x000000180718723e */ /* 0x000fe200000010ff */
[----:B------:R-:W-:Y:S01]  /*20cb0*/  STL [R1+0x980], R27 ;  /* 0x0009801b01007387 */ /* 0x000fe20000100800 */
[----:B------:R-:W-:Y:S02]  /*20cc0*/  F2FP.BF16.PACK_AB R23, R28, R23 ;  /* 0x000000171c17723e */ /* 0x000fe400000010ff */
[----:B------:R-:W-:-:S02]  /*20cd0*/  F2FP.BF16.PACK_AB R22, R29, R22 ;  /* 0x000000161d16723e */ /* 0x000fc400000010ff */
[----:B------:R-:W-:Y:S02]  /*20ce0*/  F2FP.BF16.PACK_AB R21, R8, R21 ;  /* 0x000000150815723e */ /* 0x000fe400000010ff */
[----:B------:R-:W-:Y:S02]  /*20cf0*/  F2FP.BF16.PACK_AB R20, R9, R20 ;  /* 0x000000140914723e */ /* 0x000fe400000010ff */
[----:B------:R-:W-:Y:S02]  /*20d00*/  F2FP.BF16.PACK_AB R19, R12, R19 ;  /* 0x000000130c13723e */ /* 0x000fe400000010ff */
[----:B------:R-:W-:Y:S02]  /*20d10*/  F2FP.BF16.PACK_AB R18, R13, R18 ;  /* 0x000000120d12723e */ /* 0x000fe400000010ff */
[----:B------:R-:W-:Y:S02]  /*20d20*/  F2FP.BF16.PACK_AB R17, R14, R17 ;  /* 0x000000110e11723e */ /* 0x000fe400000010ff */
[----:B------:R-:W-:-:S02]  /*20d30*/  F2FP.BF16.PACK_AB R16, R15, R16 ;  /* 0x000000100f10723e */ /* 0x000fc400000010ff */
[----:B--2---:R-:W-:-:S05]  /*20d40*/  F2FP.BF16.PACK_AB R0, R0, R2 ;  /* 0x000000020000723e */ /* 0x004fca00000010ff */
[----:B------:R-:W-:Y:S04]  /*20d50*/  STL [R1+0x130], R0 ;  /* 0x0001300001007387 */ /* 0x000fe80000100800 */
        /* <DEDUP_REMOVED lines=11> */
[----:B------:R-:W2:Y:S04]  /*20e10*/  LDL.LU R14, [R1+0x320] ;  /* 0x00032000010e7983 */ /* 0x000ea80000300800 */
[----:B------:R-:W3:Y:S04]  /*20e20*/  LDL.LU R13, [R1+0x340] ;  /* 0x00034000010d7983 */ /* 0x000ee80000300800 */
[----:B---3--:R0:W-:Y:S04]  /*20e30*/  STL [R1+0xa7c], R13 ;  /* 0x000a7c0d01007387 */ /* 0x0081e80000100800 */
[----:B0-----:R-:W2:Y:S04]  /*20e40*/  LDL.LU R13, [R1+0x310] ;  /* 0x00031000010d7983 */ /* 0x001ea80000300800 */
[----:B------:R-:W3:Y:S01]  /*20e50*/  LDL.LU R12, [R1+0x360] ;  /* 0x00036000010c7983 */ /* 0x000ee20000300800 */
[----:B------:R-:W-:-:S03]  /*20e60*/  F2FP.BF16.PACK_AB R15, R10, R11 ;  /* 0x0000000b0a0f723e */ /* 0x000fc600000010ff */
[----:B---3--:R0:W-:Y:S04]  /*20e70*/  STL [R1+0xa78], R12 ;  /* 0x000a780c01007387 */ /* 0x0081e80000100800 */
[----:B0-----:R-:W3:Y:S04]  /*20e80*/  LDL.LU R12, [R1+0x330] ;  /* 0x00033000010c7983 */ /* 0x001ee80000300800 */
[----:B------:R-:W4:Y:S04]  /*20e90*/  LDL.LU R11, [R1+0x38c] ;  /* 0x00038c00010b7983 */ /* 0x000f280000300800 */
[----:B----4-:R0:W-:Y:S04]  /*20ea0*/  STL [R1+0xa74], R11 ;  /* 0x000a740b01007387 */ /* 0x0101e80000100800 */
[----:B0-----:R-:W4:Y:S04]  /*20eb0*/  LDL.LU R11, [R1+0x350] ;  /* 0x00035000010b7983 */ /* 0x001f280000300800 */
[----:B------:R-:W2:Y:S04]  /*20ec0*/  LDL.LU R10, [R1+0x3ac] ;  /* 0x0003ac00010a7983 */ /* 0x000ea80000300800 */
[----:B--2---:R0:W-:Y:S04]  /*20ed0*/  STL [R1+0xa70], R10 ;  /* 0x000a700a01007387 */ /* 0x0041e80000100800 */
[----:B0-----:R-:W2:Y:S04]  /*20ee0*/  LDL.LU R10, [R1+0x37c] ;  /* 0x00037c00010a7983 */ /* 0x001ea80000300800 */
[----:B------:R-:W2:Y:S01]  /*20ef0*/  LDL.LU R9, [R1+0x3cc] ;  /* 0x0003cc0001097983 */ /* 0x000ea20000300800 */
[----:B------:R-:W-:-:S03]  /*20f00*/  F2FP.BF16.PACK_AB R14, R13, R14 ;  /* 0x0000000e0d0e723e */ /* 0x000fc600000010ff */
[----:B--2---:R0:W-:Y:S04]  /*20f10*/  STL [R1+0xa6c], R9 ;  /* 0x000a6c0901007387 */ /* 0x0041e80000100800 */
[----:B0-----:R-:W2:Y:S04]  /*20f20*/  LDL.LU R9, [R1+0x39c] ;  /* 0x00039c0001097983 */ /* 0x001ea80000300800 */
        /* <DEDUP_REMOVED lines=23> */
[----:B0-----:R-:W2:Y:S04]  /*210a0*/  LDL.LU R15, [R1+0x3b8] ;  /* 0x0003b800010f7983 */ /* 0x001ea80000300800 */
[----:B------:R-:W3:Y:S04]  /*210b0*/  LDL.LU R13, [R1+0xa7c] ;  /* 0x000a7c00010d7983 */ /* 0x000ee80000300800 */
[----:B------:R0:W-:Y:S04]  /*210c0*/  STL [R1+0x9b4], R14 ;  /* 0x0009b40e01007387 */ /* 0x0001e80000100800 */
[----:B0-----:R-:W2:Y:S01]  /*210d0*/  LDL.LU R14, [R1+0x398] ;  /* 0x00039800010e7983 */ /* 0x001ea20000300800 */
[----:B---3--:R-:W-:-:S03]  /*210e0*/  F2FP.BF16.PACK_AB R13, R12, R13 ;  /* 0x0000000d0c0d723e */ /* 0x008fc600000010ff */
[----:B------:R-:W4:Y:S04]  /*210f0*/  LDL.LU R12, [R1+0xa78] ;  /* 0x000a7800010c7983 */ /* 0x000f280000300800 */
[----:B------:R0:W-:Y:S04]  /*21100*/  STL [R1+0x9b8], R13 ;  /* 0x0009b80d01007387 */ /* 0x0001e80000100800 */
[----:B0-----:R-:W3:Y:S01]  /*21110*/  LDL.LU R13, [R1+0x378] ;  /* 0x00037800010d7983 */ /* 0x001ee20000300800 */
[----:B----4-:R-:W-:-:S03]  /*21120*/  F2FP.BF16.PACK_AB R12, R11, R12 ;  /* 0x0000000c0b0c723e */ /* 0x010fc600000010ff */
[----:B------:R-:W4:Y:S04]  /*21130*/  LDL.LU R11, [R1+0xa74] ;  /* 0x000a7400010b7983 */ /* 0x000f280000300800 */
[----:B------:R0:W-:Y:S04]  /*21140*/  STL [R1+0x9bc], R12 ;  /* 0x0009bc0c01007387 */ /* 0x0001e80000100800 */
[----:B0-----:R-:W2:Y:S01]  /*21150*/  LDL.LU R12, [R1+0x3dc] ;  /* 0x0003dc00010c7983 */ /* 0x001ea20000300800 */
[----:B----4-:R-:W-:-:S03]  /*21160*/  F2FP.BF16.PACK_AB R11, R10, R11 ;  /* 0x0000000b0a0b723e */ /* 0x010fc600000010ff */
[----:B------:R-:W2:Y:S04]  /*21170*/  LDL.LU R10, [R1+0xa70] ;  /* 0x000a7000010a7983 */ /* 0x000ea80000300800 */
[----:B------:R0:W-:Y:S04]  /*21180*/  STL [R1+0x9c0], R11 ;  /* 0x0009c00b01007387 */ /* 0x0001e80000100800 */
[----:B0-----:R-:W4:Y:S01]  /*21190*/  LDL.LU R11, [R1+0x3bc] ;  /* 0x0003bc00010b7983 */ /* 0x001f220000300800 */
[----:B--2---:R-:W-:-:S03]  /*211a0*/  F2FP.BF16.PACK_AB R10, R9, R10 ;  /* 0x0000000a090a723e */ /* 0x004fc600000010ff */
[----:B------:R-:W4:Y:S01]  /*211b0*/  LDL.LU R9, [R1+0xa6c] ;  /* 0x000a6c0001097983 */ /* 0x000f220000300800 */
[----:B------:R-:W-:Y:S02]  /*211c0*/  F2FP.BF16.PACK_AB R8, R12, R8 ;  /* 0x000000080c08723e */ /* 0x000fe400000010ff */
[----:B---3--:R-:W-:Y:S01]  /*211d0*/  F2FP.BF16.PACK_AB R7, R13, R7 ;  /* 0x000000070d07723e */ /* 0x008fe200000010ff */
[----:B------:R-:W-:Y:S01]  /*211e0*/  STL [R1+0x9c4], R10 ;  /* 0x0009c40a01007387 */ /* 0x000fe20000100800 */
[----:B------:R-:W-:Y:S02]  /*211f0*/  F2FP.BF16.PACK_AB R6, R14, R6 ;  /* 0x000000060e06723e */ /* 0x000fe400000010ff */
[----:B------:R-:W-:Y:S02]  /*21200*/  F2FP.BF16.PACK_AB R5, R15, R5 ;  /* 0x000000050f05723e */ /* 0x000fe400000010ff */
[----:B------:R-:W-:Y:S02]  /*21210*/  F2FP.BF16.PACK_AB R4, R16, R4 ;  /* 0x000000041004723e */ /* 0x000fe400000010ff */
[----:B------:R-:W-:-:S02]  /*21220*/  F2FP.BF16.PACK_AB R3, R27, R3 ;  /* 0x000000031b03723e */ /* 0x000fc400000010ff */
[----:B----4-:R-:W-:-:S05]  /*21230*/  F2FP.BF16.PACK_AB R9, R11, R9 ;  /* 0x000000090b09723e */ /* 0x010fca00000010ff */
[----:B------:R-:W-:Y:S04]  /*21240*/  STL [R1+0x9c8], R9 ;  /* 0x0009c80901007387 */ /* 0x000fe80000100800 */
[----:B------:R-:W-:Y:S04]  /*21250*/  STL [R1+0x9cc], R8 ;  /* 0x0009cc0801007387 */ /* 0x000fe80000100800 */
[----:B------:R-:W-:Y:S04]  /*21260*/  STL [R1+0x9d0], R7 ;  /* 0x0009d00701007387 */ /* 0x000fe80000100800 */
[----:B------:R-:W-:Y:S04]  /*21270*/  STL [R1+0x9d4], R6 ;  /* 0x0009d40601007387 */ /* 0x000fe80000100800 */
[----:B------:R0:W-:Y:S04]  /*21280*/  STL [R1+0x9d8], R5 ;  /* 0x0009d80501007387 */ /* 0x0001e80000100800 */
[----:B------:R1:W-:Y:S01]  /*21290*/  STL [R1+0x9dc], R4 ;  /* 0x0009dc0401007387 */ /* 0x0003e20000100800 */
[----:B0-----:R-:W-:-:S02]  /*212a0*/  F2FP.BF16.PACK_AB R5, R17, R18 ;  /* 0x000000121105723e */ /* 0x001fc400000010ff */
[----:B-1----:R-:W-:-:S03]  /*212b0*/  F2FP.BF16.PACK_AB R4, R19, R20 ;  /* 0x000000141304723e */ /* 0x002fc600000010ff */
[----:B------:R0:W-:Y:S01]  /*212c0*/  STL [R1+0xc], R5 ;  /* 0x00000c0501007387 */ /* 0x0001e20000100800 */
[----:B------:R-:W-:-:S03]  /*212d0*/  F2FP.BF16.PACK_AB R6, R21, R22 ;  /* 0x000000161506723e */ /* 0x000fc600000010ff */
[----:B------:R1:W-:Y:S01]  /*212e0*/  STL [R1+0x8], R4 ;  /* 0x0000080401007387 */ /* 0x0003e20000100800 */
[----:B0-----:R-:W-:-:S03]  /*212f0*/  F2FP.BF16.PACK_AB R5, R23, R24 ;  /* 0x000000181705723e */ /* 0x001fc600000010ff */
[----:B------:R-:W-:Y:S01]  /*21300*/  STL [R1+0x4], R6 ;  /* 0x0000040601007387 */ /* 0x000fe20000100800 */
[----:B-1----:R-:W-:-:S03]  /*21310*/  F2FP.BF16.PACK_AB R4, R25, R26 ;  /* 0x0000001a1904723e */ /* 0x002fc600000010ff */
[----:B------:R-:W-:Y:S04]  /*21320*/  STL [R1], R5 ;  /* 0x0000000501007387 */ /* 0x000fe80000100800 */
[----:B------:R0:W-:Y:S04]  /*21330*/  STL [R1+0x1c], R4 ;  /* 0x00001c0401007387 */ /* 0x0001e80000100800 */
[----:B------:R-:W-:Y:S04]  /*21340*/  STL [R1+0x18], R3 ;  /* 0x0000180301007387 */ /* 0x000fe80000100800 */
[----:B0-----:R-:W2:Y:S01]  /*21350*/  LDL.LU R4, [R1+0x4ac] ;  /* 0x0004ac0001047983 */ /* 0x001ea20000300800 */
[----:B------:R-:W-:-:S02]  /*21360*/  F2FP.BF16.PACK_AB R2, R0, R2 ;  /* 0x000000020002723e */ /* 0x000fc400000010ff */
        /* <DEDUP_REMOVED lines=171> */
[----:B----4-:R-:W-:-:S03]  /*21e20*/  F2FP.BF16.PACK_AB R8, R7, R8 ;  /* 0x000000080708723e */ /* 0x010fc600000010ff */
[----:B------:R0:W-:Y:S01]  /*21e30*/  STL [R1+0x68], R4 ;  /* 0x0000680401007387 */ /* 0x0001e20000100800 */
[----:B---3--:R-:W-:Y:S02]  /*21e40*/  F2FP.BF16.PACK_AB R10, R9, R10 ;  /* 0x0000000a090a723e */ /* 0x008fe400000010ff */
[----:B------:R-:W-:Y:S01]  /*21e50*/  F2FP.BF16.PACK_AB R12, R11, R12 ;  /* 0x0000000c0b0c723e */ /* 0x000fe200000010ff */
[----:B0-----:R0:W5:Y:S01]  /*21e60*/  LDL.LU R4, [R1+0x9dc] ;  /* 0x0009dc0001047983 */ /* 0x0011620000300800 */
[----:B------:R-:W-:Y:S02]  /*21e70*/  F2FP.BF16.PACK_AB R14, R13, R14 ;  /* 0x0000000e0d0e723e */ /* 0x000fe400000010ff */
[----:B------:R-:W-:Y:S02]  /*21e80*/  F2FP.BF16.PACK_AB R16, R15, R16 ;  /* 0x000000100f10723e */ /* 0x000fe400000010ff */
        /* <DEDUP_REMOVED lines=8> */
[----:B--2---:R-:W-:Y:S02]  /*21f10*/  F2FP.BF16.PACK_AB R6, R5, R6 ;  /* 0x000000060506723e */ /* 0x004fe400000010ff */
[----:B------:R0:W5:Y:S04]  /*21f20*/  LDL.LU R5, [R1+0x9d8] ;  /* 0x0009d80001057983 */ /* 0x0001680000300800 */
[----:B------:R1:W-:Y:S04]  /*21f30*/  STL [R1+0x64], R6 ;  /* 0x0000640601007387 */ /* 0x0003e80000100800 */
[----:B-1----:R0:W5:Y:S04]  /*21f40*/  LDL.LU R6, [R1+0x9d4] ;  /* 0x0009d40001067983 */ /* 0x0021680000300800 */
        /* <DEDUP_REMOVED lines=32> */
[----:B------:R0:W-:Y:S04]  /*22150*/  STL [R1+0x90], R0 ;  /* 0x0000900001007387 */ /* 0x0001e80000100800 */
[----:B------:R0:W-:Y:S02]  /*22160*/  STL [R1+0x94], R2 ;  /* 0x0000940201007387 */ /* 0x0001e40000100800 */
.L_x_0:
[----:B-----5:R-:W-:Y:S04]  /*22170*/  STL.64 [R1+0xb18], R6 ;  /* 0x000b180601007387 */ /* 0x020fe80000100a00 */
[----:B------:R-:W-:Y:S04]  /*22180*/  STL.64 [R1+0xb10], R4 ;  /* 0x000b100401007387 */ /* 0x000fe80000100a00 */
[----:B------:R-:W-:Y:S04]  /*22190*/  STL.64 [R1+0xb08], R10 ;  /* 0x000b080a01007387 */ /* 0x000fe80000100a00 */
[----:B------:R-:W-:Y:S04]  /*221a0*/  STL.64 [R1+0xb00], R8 ;  /* 0x000b000801007387 */ /* 0x000fe80000100a00 */
[----:B------:R-:W-:Y:S04]  /*221b0*/  STL.64 [R1+0xaf8], R14 ;  /* 0x000af80e01007387 */ /* 0x000fe80000100a00 */
[----:B------:R-:W-:Y:S04]  /*221c0*/  STL.64 [R1+0xaf0], R12 ;  /* 0x000af00c01007387 */ /* 0x000fe80000100a00 */
[----:B------:R-:W-:Y:S04]  /*221d0*/  STL.64 [R1+0xae8], R18 ;  /* 0x000ae81201007387 */ /* 0x000fe80000100a00 */
[----:B------:R2:W-:Y:S04]  /*221e0*/  STL.64 [R1+0xae0], R16 ;  /* 0x000ae01001007387 */ /* 0x0005e80000100a00 */
[----:B--2---:R-:W2:Y:S04]  /*221f0*/  LDL.LU R16, [R1+0x20] ;  /* 0x0000200001107983 */ /* 0x004ea80000300800 */
[----:B------:R-:W2:Y:S04]  /*22200*/  LDL.LU R17, [R1+0x24] ;  /* 0x0000240001117983 */ /* 0x000ea80000300800 */
[----:B------:R-:W3:Y:S04]  /*22210*/  LDL.LU R18, [R1+0x28] ;  /* 0x0000280001127983 */ /* 0x000ee80000300800 */
[----:B------:R-:W3:Y:S04]  /*22220*/  LDL.LU R19, [R1+0x2c] ;  /* 0x00002c0001137983 */ /* 0x000ee80000300800 */
[----:B-1----:R-:W1:Y:S04]  /*22230*/  S2R R29, SR_TID.X ;  /* 0x00000000001d7919 */ /* 0x002e680000002100 */
[----:B------:R-:W-:Y:S06]  /*22240*/  BAR.SYNC.DEFER_BLOCKING 0x0 ;  /* 0x0000000000007b1d */ /* 0x000fec0000010000 */
[----:B---3--:R-:W-:Y:S04]  /*22250*/  STL.64 [R1+0xb28], R18 ;  /* 0x000b281201007387 */ /* 0x008fe80000100a00 */
[----:B--2---:R2:W-:Y:S04]  /*22260*/  STL.64 [R1+0xb20], R16 ;  /* 0x000b201001007387 */ /* 0x0045e80000100a00 */
[----:B------:R-:W3:Y:S04]  /*22270*/  LDL.LU R12, [R1+0x30] ;  /* 0x00003000010c7983 */ /* 0x000ee80000300800 */
[----:B------:R-:W3:Y:S04]  /*22280*/  LDL.LU R13, [R1+0x34] ;  /* 0x00003400010d7983 */ /* 0x000ee80000300800 */
[----:B------:R-:W4:Y:S04]  /*22290*/  LDL.LU R14, [R1+0x38] ;  /* 0x00003800010e7983 */ /* 0x000f280000300800 */
[----:B------:R-:W4:Y:S04]  /*222a0*/  LDL.LU R15, [R1+0x3c] ;  /* 0x00003c00010f7983 */ /* 0x000f280000300800 */
[----:B----4-:R-:W-:Y:S04]  /*222b0*/  STL.64 [R1+0xb38], R14 ;  /* 0x000b380e01007387 */ /* 0x010fe80000100a00 */
[----:B---3--:R3:W-:Y:S04]  /*222c0*/  STL.64 [R1+0xb30], R12 ;  /* 0x000b300c01007387 */ /* 0x0087e80000100a00 */
[----:B------:R-:W4:Y:S04]  /*222d0*/  LDL.LU R4, [R1+0x50] ;  /* 0x0000500001047983 */ /* 0x000f280000300800 */
[----:B------:R-:W4:Y:S04]  /*222e0*/  LDL.LU R5, [R1+0x54] ;  /* 0x0000540001057983 */ /* 0x000f280000300800 */
[----:B------:R-:W2:Y:S04]  /*222f0*/  LDL.LU R6, [R1+0x58] ;  /* 0x0000580001067983 */ /* 0x000ea80000300800 */
[----:B------:R-:W2:Y:S04]  /*22300*/  LDL.LU R7, [R1+0x5c] ;  /* 0x00005c0001077983 */ /* 0x000ea80000300800 */
[----:B--2---:R-:W-:Y:S04]  /*22310*/  STL.64 [R1+0xb48], R6 ;  /* 0x000b480601007387 */ /* 0x004fe80000100a00 */
[----:B----4-:R-:W-:Y:S04]  /*22320*/  STL.64 [R1+0xb40], R4 ;  /* 0x000b400401007387 */ /* 0x010fe80000100a00 */
[----:B------:R-:W2:Y:S04]  /*22330*/  LDL.LU R16, [R1+0x60] ;  /* 0x0000600001107983 */ /* 0x000ea80000300800 */
[----:B------:R-:W2:Y:S04]  /*22340*/  LDL.LU R17, [R1+0x64] ;  /* 0x0000640001117983 */ /* 0x000ea80000300800 */
[----:B------:R-:W4:Y:S04]  /*22350*/  LDL.LU R18, [R1+0x68] ;  /* 0x0000680001127983 */ /* 0x000f280000300800 */
[----:B------:R-:W4:Y:S04]  /*22360*/  LDL.LU R19, [R1+0x6c] ;  /* 0x00006c0001137983 */ /* 0x000f280000300800 */
[----:B0-----:R-:W2:Y:S04]  /*22370*/  LDL.LU R3, [R1+0x4] ;  /* 0x0000040001037983 */ /* 0x001ea80000300800 */
[----:B------:R-:W3:Y:S04]  /*22380*/  LDL.LU R2, [R1+0x8] ;  /* 0x0000080001027983 */ /* 0x000ee80000300800 */
[----:B------:R-:W3:Y:S04]  /*22390*/  LDL.LU R0, [R1+0xc] ;  /* 0x00000c0001007983 */ /* 0x000ee80000300800 */
[----:B----4-:R-:W-:Y:S04]  /*223a0*/  STL.64 [R1+0xb58], R18 ;  /* 0x000b581201007387 */ /* 0x010fe80000100a00 */
[----:B--2---:R0:W-:Y:S04]  /*223b0*/  STL.64 [R1+0xb50], R16 ;  /* 0x000b501001007387 */ /* 0x0041e80000100a00 */
[----:B---3--:R-:W2:Y:S04]  /*223c0*/  LDL.LU R12, [R1+0x70] ;  /* 0x00007000010c7983 */ /* 0x008ea80000300800 */
[----:B------:R-:W2:Y:S04]  /*223d0*/  LDL.LU R13, [R1+0x74] ;  /* 0x00007400010d7983 */ /* 0x000ea80000300800 */
[----:B------:R-:W2:Y:S04]  /*223e0*/  LDL.LU R14, [R1+0x78] ;  /* 0x00007800010e7983 */ /* 0x000ea80000300800 */
[----:B------:R-:W2:Y:S04]  /*223f0*/  LDL.LU R15, [R1+0x7c] ;  /* 0x00007c00010f7983 */ /* 0x000ea80000300800 */
[----:B0-----:R-:W3:Y:S04]  /*22400*/  LDL.LU R16, [R1+0x90] ;  /* 0x0000900001107983 */ /* 0x001ee80000300800 */
[----:B------:R-:W3:Y:S04]  /*22410*/  LDL.LU R17, [R1+0x94] ;  /* 0x0000940001117983 */ /* 0x000ee80000300800 */
[----:B------:R-:W3:Y:S04]  /*22420*/  LDL.LU R18, [R1+0x98] ;  /* 0x0000980001127983 */ /* 0x000ee80000300800 */
[----:B------:R-:W3:Y:S04]  /*22430*/  LDL.LU R19, [R1+0x9c] ;  /* 0x00009c0001137983 */ /* 0x000ee80000300800 */
[----:B------:R-:W4:Y:S04]  /*22440*/  LDL.LU R4, [R1+0x80] ;  /* 0x0000800001047983 */ /* 0x000f280000300800 */
[----:B------:R-:W4:Y:S04]  /*22450*/  LDL.LU R5, [R1+0x84] ;  /* 0x0000840001057983 */ /* 0x000f280000300800 */
[----:B------:R-:W4:Y:S04]  /*22460*/  LDL.LU R6, [R1+0x88] ;  /* 0x0000880001067983 */ /* 0x000f280000300800 */
[----:B------:R-:W4:Y:S04]  /*22470*/  LDL.LU R7, [R1+0x8c] ;  /* 0x00008c0001077983 */ /* 0x000f280000300800 */
[----:B------:R-:W2:Y:S04]  /*22480*/  LDL.LU R8, [R1+0x40] ;  /* 0x0000400001087983 */ /* 0x000ea80000300800 */
[----:B------:R-:W2:Y:S04]  /*22490*/  LDL.LU R9, [R1+0x44] ;  /* 0x0000440001097983 */ /* 0x000ea80000300800 */
[----:B------:R-:W2:Y:S04]  /*224a0*/  LDL.LU R10, [R1+0x48] ;  /* 0x00004800010a7983 */ /* 0x000ea80000300800 */
[----:B------:R-:W2:Y:S04]  /*224b0*/  LDL.LU R11, [R1+0x4c] ;  /* 0x00004c00010b7983 */ /* 0x000ea80000300800 */
[----:B------:R-:W-:Y:S04]  /*224c0*/  STL.64 [R1+0xad8], R22 ;  /* 0x000ad81601007387 */ /* 0x000fe80000100a00 */
[----:B------:R0:W-:Y:S04]  /*224d0*/  STL.64 [R1+0xad0], R20 ;  /* 0x000ad01401007387 */ /* 0x0001e80000100a00 */
[----:B0-----:R-:W2:Y:S04]  /*224e0*/  LDL.LU R20, [R1+0x10] ;  /* 0x0000100001147983 */ /* 0x001ea80000300800 */
[----:B------:R-:W2:Y:S04]  /*224f0*/  LDL.LU R21, [R1+0x14] ;  /* 0x0000140001157983 */ /* 0x000ea80000300800 */
[----:B------:R-:W2:Y:S04]  /*22500*/  LDL.LU R22, [R1+0x18] ;  /* 0x0000180001167983 */ /* 0x000ea80000300800 */
[----:B------:R-:W2:Y:S04]  /*22510*/  LDL.LU R23, [R1+0x1c] ;  /* 0x00001c0001177983 */ /* 0x000ea80000300800 */
[----:B------:R0:W-:Y:S04]  /*22520*/  STL.64 [R1+0xac8], R26 ;  /* 0x000ac81a01007387 */ /* 0x0001e80000100a00 */
[----:B------:R1:W-:Y:S01]  /*22530*/  STL.64 [R1+0xac0], R24 ;  /* 0x000ac01801007387 */ /* 0x0003e20000100a00 */
[----:B0-----:R-:W-:-:S03]  /*22540*/  IMAD.MOV.U32 R26, RZ, RZ, R2 ;  /* 0x000000ffff1a7224 */ /* 0x001fc600078e0002 */
[----:B------:R-:W0:Y:S01]  /*22550*/  S2R R2, SR_TID.X ;  /* 0x0000000000027919 */ /* 0x000e220000002100 */
[----:B------:R-:W-:Y:S02]  /*22560*/  IMAD.MOV.U32 R27, RZ, RZ, R0 ;  /* 0x000000ffff1b7224 */ /* 0x000fe400078e0000 */
[----:B-1----:R-:W-:Y:S01]  /*22570*/  IMAD.MOV.U32 R25, RZ, RZ, R3 ;  /* 0x000000ffff197224 */ /* 0x002fe200078e0003 */
[----:B------:R-:W2:Y:S01]  /*22580*/  LDL.LU R24, [R1] ;  /* 0x0000000001187983 */ /* 0x000ea20000300800 */
[C---:B------:R-:W-:Y:S02]  /*22590*/  IMAD.SHL.U32 R3, R29.reuse, 0x400, RZ ;  /* 0x000004001d037824 */ /* 0x040fe400078e00ff */
[----:B------:R-:W-:-:S03]  /*225a0*/  IMAD.SHL.U32 R0, R29, 0x20, RZ ;  /* 0x000000201d007824 */ /* 0x000fc600078e00ff */
[----:B------:R-:W-:Y:S02]  /*225b0*/  LOP3.LUT R3, R3, 0x6000, RZ, 0xc0, !PT ;  /* 0x0000600003037812 */ /* 0x000fe400078ec0ff */
[----:B------:R-:W-:Y:S02]  /*225c0*/  LOP3.LUT R0, R0, 0x60, RZ, 0xc0, !PT ;  /* 0x0000006000007812 */ /* 0x000fe400078ec0ff */
[----:B0-----:R-:W-:Y:S01]  /*225d0*/  LOP3.LUT R28, R2, 0x60, RZ, 0xc0, !PT ;  /* 0x00000060021c7812 */ /* 0x001fe200078ec0ff */
[----:B------:R-:W-:-:S04]  /*225e0*/  IMAD.SHL.U32 R2, R29, 0x4, RZ ;  /* 0x000000041d027824 */ /* 0x000fc800078e00ff */
[----:B------:R-:W-:Y:S01]  /*225f0*/  IMAD R3, R28, 0x40, R3 ;  /* 0x000000401c037824 */ /* 0x000fe200078e0203 */
[----:B------:R-:W-:Y:S01]  /*22600*/  LOP3.LUT R0, R0, 0x70, R2, 0x78, !PT ;  /* 0x0000007000007812 */ /* 0x000fe200078e7802 */
[C---:B------:R-:W-:Y:S02]  /*22610*/  IMAD.SHL.U32 R28, R29.reuse, 0x10, RZ ;  /* 0x000000101d1c7824 */ /* 0x040fe400078e00ff */
[----:B------:R-:W-:Y:S02]  /*22620*/  IMAD.SHL.U32 R2, R29, 0x1000, RZ ;  /* 0x000010001d027824 */ /* 0x000fe400078e00ff */
[----:B------:R-:W-:Y:S01]  /*22630*/  IMAD.IADD R3, R0, 0x1, R3 ;  /* 0x0000000100037824 */ /* 0x000fe200078e0203 */
[----:B------:R-:W-:-:S04]  /*22640*/  LOP3.LUT R28, R28, 0x7f0, RZ, 0xc0, !PT ;  /* 0x000007f01c1c7812 */ /* 0x000fc800078ec0ff */
[----:B------:R-:W-:Y:S01]  /*22650*/  LOP3.LUT R28, R28, 0x6000, R2, 0xf8, !PT ;  /* 0x000060001c1c7812 */ /* 0x000fe200078ef802 */
[----:B---3--:R0:W-:Y:S04]  /*22660*/  STS.128 [R3], R16 ;  /* 0x0000001003007388 */ /* 0x0081e80000000c00 */
[----:B0-----:R-:W3:Y:S04]  /*22670*/  LDL.LU.64 R18, [R1+0xb58] ;  /* 0x000b580001127983 */ /* 0x001ee80000300a00 */
[----:B------:R-:W3:Y:S04]  /*22680*/  LDL.LU.64 R16, [R1+0xb50] ;  /* 0x000b500001107983 */ /* 0x000ee80000300a00 */
[----:B----4-:R0:W-:Y:S04]  /*22690*/  STS.128 [R3+0x400], R4 ;  /* 0x0004000403007388 */ /* 0x0101e80000000c00 */
[----:B--2---:R1:W-:Y:S04]  /*226a0*/  STS.128 [R3+0x80], R12 ;  /* 0x0000800c03007388 */ /* 0x0043e80000000c00 */
[----:B0-----:R-:W2:Y:S04]  /*226b0*/  LDL.LU.64 R6, [R1+0xb48] ;  /* 0x000b480001067983 */ /* 0x001ea80000300a00 */
[----:B------:R-:W2:Y:S04]  /*226c0*/  LDL.LU.64 R4, [R1+0xb40] ;  /* 0x000b400001047983 */ /* 0x000ea80000300a00 */
[----:B-1----:R-:W4:Y:S04]  /*226d0*/  LDL.LU.64 R14, [R1+0xb38] ;  /* 0x000b3800010e7983 */ /* 0x002f280000300a00 */
[----:B------:R-:W4:Y:S04]  /*226e0*/  LDL.LU.64 R12, [R1+0xb30] ;  /* 0x000b3000010c7983 */ /* 0x000f280000300a00 */
[----:B---3--:R0:W-:Y:S04]  /*226f0*/  STS.128 [R3+0x480], R16 ;  /* 0x0004801003007388 */ /* 0x0081e80000000c00 */
[----:B0-----:R-:W3:Y:S04]  /*22700*/  LDL.LU.64 R18, [R1+0xb28] ;  /* 0x000b280001127983 */ /* 0x001ee80000300a00 */
[----:B------:R-:W3:Y:S04]  /*22710*/  LDL.LU.64 R16, [R1+0xb20] ;  /* 0x000b200001107983 */ /* 0x000ee80000300a00 */
[----:B--2---:R0:W-:Y:S04]  /*22720*/  STS.128 [R3+0x100], R4 ;  /* 0x0001000403007388 */ /* 0x0041e80000000c00 */
[----:B------:R1:W-:Y:S04]  /*22730*/  STS.128 [R3+0x500], R8 ;  /* 0x0005000803007388 */ /* 0x0003e80000000c00 */
[----:B----4-:R2:W-:Y:S04]  /*22740*/  STS.128 [R3+0x180], R12 ;  /* 0x0001800c03007388 */ /* 0x0105e80000000c00 */
[----:B0-----:R-:W4:Y:S04]  /*22750*/  LDL.LU.64 R6, [R1+0xb18] ;  /* 0x000b180001067983 */ /* 0x001f280000300a00 */
[----:B------:R-:W4:Y:S04]  /*22760*/  LDL.LU.64 R4, [R1+0xb10] ;  /* 0x000b100001047983 */ /* 0x000f280000300a00 */
[----:B-1----:R-:W4:Y:S04]  /*22770*/  LDL.LU.64 R10, [R1+0xb08] ;  /* 0x000b0800010a7983 */ /* 0x002f280000300a00 */
[----:B------:R-:W4:Y:S04]  /*22780*/  LDL.LU.64 R8, [R1+0xb00] ;  /* 0x000b000001087983 */ /* 0x000f280000300a00 */
[----:B--2---:R-:W2:Y:S04]  /*22790*/  LDL.LU.64 R14, [R1+0xaf8] ;  /* 0x000af800010e7983 */ /* 0x004ea80000300a00 */
[----:B------:R-:W2:Y:S04]  /*227a0*/  LDL.LU.64 R12, [R1+0xaf0] ;  /* 0x000af000010c7983 */ /* 0x000ea80000300a00 */
[----:B------:R-:W-:Y:S04]  /*227b0*/  STS.128 [R3+0x200], R20 ;  /* 0x0002001403007388 */ /* 0x000fe80000000c00 */
[----:B------:R-:W-:Y:S04]  /*227c0*/  STS.128 [R3+0x600], R24 ;  /* 0x0006001803007388 */ /* 0x000fe80000000c00 */
[----:B---3--:R0:W-:Y:S04]  /*227d0*/  STS.128 [R3+0x580], R16 ;  /* 0x0005801003007388 */ /* 0x0081e80000000c00 */
[----:B0-----:R-:W3:Y:S04]  /*227e0*/  LDL.LU.64 R18, [R1+0xae8] ;  /* 0x000ae80001127983 */ /* 0x001ee80000300a00 */
[----:B------:R-:W3:Y:S04]  /*227f0*/  LDL.LU.64 R16, [R1+0xae0] ;  /* 0x000ae00001107983 */ /* 0x000ee80000300a00 */
[----:B------:R-:W3:Y:S04]  /*22800*/  LDL.LU.64 R22, [R1+0xad8] ;  /* 0x000ad80001167983 */ /* 0x000ee80000300a00 */
[----:B------:R-:W3:Y:S04]  /*22810*/  LDL.LU.64 R20, [R1+0xad0] ;  /* 0x000ad00001147983 */ /* 0x000ee80000300a00 */
[----:B------:R-:W3:Y:S04]  /*22820*/  LDL.LU.64 R26, [R1+0xac8] ;  /* 0x000ac800011a7983 */ /* 0x000ee80000300a00 */
[----:B------:R-:W3:Y:S01]  /*22830*/  LDL.LU.64 R24, [R1+0xac0] ;  /* 0x000ac00001187983 */ /* 0x000ee20000300a00 */
[----:B------:R-:W-:-:S02]  /*22840*/  LOP3.LUT R2, R28, 0x40, RZ, 0x3c, !PT ;  /* 0x000000401c027812 */ /* 0x000fc400078e3cff */
[C---:B------:R-:W-:Y:S01]  /*22850*/  LOP3.LUT R0, R28.reuse, 0x60, RZ, 0x3c, !PT ;  /* 0x000000601c007812 */ /* 0x040fe200078e3cff */
[----:B----4-:R0:W-:Y:S04]  /*22860*/  STS.128 [R3+0x280], R4 ;  /* 0x0002800403007388 */ /* 0x0101e80000000c00 */
[----:B------:R-:W-:Y:S04]  /*22870*/  STS.128 [R3+0x680], R8 ;  /* 0x0006800803007388 */ /* 0x000fe80000000c00 */
[----:B--2---:R-:W-:Y:S01]  /*22880*/  STS.128 [R3+0x300], R12 ;  /* 0x0003000c03007388 */ /* 0x004fe20000000c00 */
[----:B0-----:R-:W-:-:S03]  /*22890*/  LOP3.LUT R7, R28, 0x20, RZ, 0x3c, !PT ;  /* 0x000000201c077812 */ /* 0x001fc600078e3cff */
[----:B---3--:R-:W-:Y:S04]  /*228a0*/  STS.128 [R3+0x700], R16 ;  /* 0x0007001003007388 */ /* 0x008fe80000000c00 */
[----:B------:R-:W-:Y:S04]  /*228b0*/  STS.128 [R3+0x380], R20 ;  /* 0x0003801403007388 */ /* 0x000fe80000000c00 */
[----:B------:R-:W-:Y:S04]  /*228c0*/  STS.128 [R3+0x780], R24 ;  /* 0x0007801803007388 */ /* 0x000fe80000000c00 */
[----:B------:R-:W-:Y:S06]  /*228d0*/  BAR.SYNC.DEFER_BLOCKING 0x0 ;  /* 0x0000000000007b1d */ /* 0x000fec0000010000 */
[----:B------:R-:W0:Y:S04]  /*228e0*/  LDS.128 R8, [R28] ;  /* 0x000000001c087984 */ /* 0x000e280000000c00 */
[----:B------:R-:W1:Y:S04]  /*228f0*/  LDS.128 R16, [R28+0x800] ;  /* 0x000800001c107984 */ /* 0x000e680000000c00 */
[----:B------:R-:W-:Y:S04]  /*22900*/  LDS.128 R12, [R28+0x1000] ;  /* 0x001000001c0c7984 */ /* 0x000fe80000000c00 */
[----:B0-----:R-:W-:Y:S04]  /*22910*/  STL.64 [R1+0x60], R8 ;  /* 0x0000600801007387 */ /* 0x001fe80000100a00 */
[----:B------:R-:W-:Y:S04]  /*22920*/  STL.64 [R1+0x68], R10 ;  /* 0x0000680a01007387 */ /* 0x000fe80000100a00 */
[----:B------:R-:W0:Y:S04]  /*22930*/  LDS.128 R8, [R28+0x1800] ;  /* 0x001800001c087984 */ /* 0x000e280000000c00 */
[----:B-1----:R-:W-:Y:S04]  /*22940*/  STL.64 [R1+0x90], R16 ;  /* 0x0000901001007387 */ /* 0x002fe80000100a00 */
[----:B------:R-:W-:Y:S04]  /*22950*/  STL.64 [R1+0x98], R18 ;  /* 0x0000981201007387 */ /* 0x000fe80000100a00 */
[----:B------:R-:W1:Y:S04]  /*22960*/  LDS.128 R16, [R7] ;  /* 0x0000000007107984 */ /* 0x000e680000000c00 */
[----:B0-----:R-:W-:Y:S01]  /*22970*/  STL [R1+0x70], R8 ;  /* 0x0000700801007387 */ /* 0x001fe20000100800 */
[----:B------:R-:W-:-:S03]  /*22980*/  IMAD.MOV.U32 R29, RZ, RZ, R9 ;  /* 0x000000ffff1d7224 */ /* 0x000fc600078e0009 */
[----:B------:R-:W-:Y:S04]  /*22990*/  STL.64 [R1+0x80], R12 ;  /* 0x0000800c01007387 */ /* 0x000fe80000100a00 */
[----:B------:R-:W-:Y:S04]  /*229a0*/  STL.64 [R1+0x88], R14 ;  /* 0x0000880e01007387 */ /* 0x000fe80000100a00 */
[----:B------:R-:W-:Y:S04]  /*229b0*/  STL.64 [R1+0x78], R10 ;  /* 0x0000780a01007387 */ /* 0x000fe80000100a00 */
[----:B------:R-:W0:Y:S04]  /*229c0*/  LDS.128 R12, [R7+0x800] ;  /* 0x00080000070c7984 */ /* 0x000e280000000c00 */
[----:B------:R-:W-:Y:S04]  /*229d0*/  LDS.128 R8, [R7+0x1000] ;  /* 0x0010000007087984 */ /* 0x000fe80000000c00 */
[----:B------:R-:W2:Y:S04]  /*229e0*/  LDS.128 R4, [R7+0x1800] ;  /* 0x0018000007047984 */ /* 0x000ea80000000c00 */
[----:B------:R-:W-:Y:S04]  /*229f0*/  STL [R1+0x9f4], R29 ;  /* 0x0009f41d01007387 */ /* 0x000fe80000100800 */
[----:B------:R3:W-:Y:S04]  /*22a00*/  STL [R1+0x9bc], R28 ;  /* 0x0009bc1c01007387 */ /* 0x0007e80000100800 */
[----:B-1----:R-:W-:Y:S04]  /*22a10*/  STL.64 [R1+0x50], R16 ;  /* 0x0000501001007387 */ /* 0x002fe80000100a00 */
[----:B------:R-:W-:Y:S04]  /*22a20*/  STL.64 [R1+0x58], R18 ;  /* 0x0000581201007387 */ /* 0x000fe80000100a00 */
[----:B------:R-:W-:Y:S04]  /*22a30*/  LDS.128 R16, [R0+0x1000] ;  /* 0x0010000000107984 */ /* 0x000fe80000000c00 */
[----:B0-----:R-:W-:Y:S04]  /*22a40*/  STL.64 [R1+0x40], R12 ;  /* 0x0000400c01007387 */ /* 0x001fe80000100a00 */
[----:B------:R-:W-:Y:S04]  /*22a50*/  STL.64 [R1+0x48], R14 ;  /* 0x0000480e01007387 */ /* 0x000fe80000100a00 */
[----:B--2---:R-:W-:Y:S01]  /*22a60*/  STL [R1+0x180], R4 ;  /* 0x0001800401007387 */ /* 0x004fe20000100800 */
[----:B---3--:R-:W-:-:S03]  /*22a70*/  IMAD.MOV.U32 R28, RZ, RZ, R5 ;  /* 0x000000ffff1c7224 */ /* 0x008fc600078e0005 */
[----:B------:R-:W-:Y:S04]  /*22a80*/  STL.64 [R1+0x30], R8 ;  /* 0x0000300801007387 */ /* 0x000fe80000100a00 */
[----:B------:R-:W-:Y:S04]  /*22a90*/  STL.64 [R1+0x38], R10 ;  /* 0x0000380a01007387 */ /* 0x000fe80000100a00 */
[----:B------:R-:W0:Y:S04]  /*22aa0*/  LDS.128 R12, [R2] ;  /* 0x00000000020c7984 */ /* 0x000e280000000c00 */
[----:B------:R-:W-:Y:S04]  /*22ab0*/  STL.64 [R1+0x188], R6 ;  /* 0x0001880601007387 */ /* 0x000fe80000100a00 */
[----:B------:R-:W1:Y:S04]  /*22ac0*/  LDS.128 R4, [R2+0x1000] ;  /* 0x0010000002047984 */ /* 0x000e680000000c00 */
[----:B------:R-:W2:Y:S04]  /*22ad0*/  LDS.128 R8, [R2+0x800] ;  /* 0x0008000002087984 */ /* 0x000ea80000000c00 */
[----:B------:R-:W-:Y:S04]  /*22ae0*/  STL [R1+0x9f8], R28 ;  /* 0x0009f81c01007387 */ /* 0x000fe80000100800 */
[----:B0-----:R-:W-:Y:S04]  /*22af0*/  STL.64 [R1+0x20], R12 ;  /* 0x0000200c01007387 */ /* 0x001fe80000100a00 */
[----:B------:R-:W-:Y:S04]  /*22b00*/  STL.64 [R1+0x28], R14 ;  /* 0x0000280e01007387 */ /* 0x000fe80000100a00 */
[----:B-1----:R-:W-:Y:S04]  /*22b10*/  STL [R1+0x9fc], R5 ;  /* 0x0009fc0501007387 */ /* 0x002fe80000100800 */
[----:B--2---:R-:W-:Y:S04]  /*22b20*/  STL.64 [R1], R8 ;  /* 0x0000000801007387 */ /* 0x004fe80000100a00 */
[----:B------:R-:W-:Y:S04]  /*22b30*/  STL.64 [R1+0x8], R10 ;  /* 0x0000080a01007387 */ /* 0x000fe80000100a00 */
[----:B------:R-:W0:Y:S04]  /*22b40*/  LDS.128 R8, [R2+0x1800] ;  /* 0x0018000002087984 */ /* 0x000e280000000c00 */
[----:B------:R1:W-:Y:S04]  /*22b50*/  STL [R1+0x9e4], R6 ;  /* 0x0009e40601007387 */ /* 0x0003e80000100800 */
[----:B------:R-:W-:Y:S04]  /*22b60*/  STL [R1+0x9c8], R7 ;  /* 0x0009c80701007387 */ /* 0x000fe80000100800 */
[----:B------:R-:W-:Y:S01]  /*22b70*/  LDS.128 R12, [R0+0x800] ;  /* 0x00080000000c7984 */ /* 0x000fe20000000c00 */
[----:B0-----:R-:W-:-:S03]  /*22b80*/  IMAD.MOV.U32 R29, RZ, RZ, R8 ;  /* 0x000000ffff1d7224 */ /* 0x001fc600078e0008 */
[----:B------:R-:W-:Y:S01]  /*22b90*/  STL.64 [R1+0x198], R10 ;  /* 0x0001980a01007387 */ /* 0x000fe20000100a00 */
[----:B-1----:R-:W-:-:S03]  /*22ba0*/  IMAD.MOV.U32 R6, RZ, RZ, R9 ;  /* 0x000000ffff067224 */ /* 0x002fc600078e0009 */
[----:B------:R-:W0:Y:S04]  /*22bb0*/  LDS.128 R8, [R0] ;  /* 0x0000000000087984 */ /* 0x000e280000000c00 */
[----:B------:R-:W-:Y:S04]  /*22bc0*/  STL [R1+0xa00], R6 ;  /* 0x000a000601007387 */ /* 0x000fe80000100800 */
[----:B------:R-:W-:Y:S04]  /*22bd0*/  STL [R1+0xa14], R4 ;  /* 0x000a140401007387 */ /* 0x000fe80000100800 */
[----:B------:R-:W1:Y:S04]  /*22be0*/  LDS.128 R4, [R0+0x1800] ;  /* 0x0018000000047984 */ /* 0x000e680000000c00 */
[----:B0-----:R-:W-:Y:S04]  /*22bf0*/  STL [R1+0xa04], R9 ;  /* 0x000a040901007387 */ /* 0x001fe80000100800 */
[----:B------:R1:W-:Y:S04]  /*22c00*/  STL [R1+0x9e8], R10 ;  /* 0x0009e80a01007387 */ /* 0x0003e80000100800 */
[----:B------:R0:W-:Y:S04]  /*22c10*/  STL [R1+0x9d0], R11 ;  /* 0x0009d00b01007387 */ /* 0x0001e80000100800 */
[----:B------:R-:W-:Y:S01]  /*22c20*/  STL [R1+0xa08], R13 ;  /* 0x000a080d01007387 */ /* 0x000fe20000100800 */
[----:B-1----:R-:W-:-:S03]  /*22c30*/  IMAD.MOV.U32 R10, RZ, RZ, R5 ;  /* 0x000000ffff0a7224 */ /* 0x002fc600078e0005 */
[----:B------:R-:W-:Y:S01]  /*22c40*/  STL [R1+0x9ec], R14 ;  /* 0x0009ec0e01007387 */ /* 0x000fe20000100800 */
[----:B0-----:R-:W-:-:S03]  /*22c50*/  IMAD.MOV.U32 R11, RZ, RZ, R4 ;  /* 0x000000ffff0b7224 */ /* 0x001fc600078e0004 */
[----:B------:R-:W-:Y:S04]  /*22c60*/  STL [R1+0x9cc], R15 ;  /* 0x0009cc0f01007387 */ /* 0x000fe80000100800 */
[----:B------:R-:W-:Y:S04]  /*22c70*/  STL [R1+0xa0c], R17 ;  /* 0x000a0c1101007387 */ /* 0x000fe80000100800 */
[----:B------:R-:W-:Y:S04]  /*22c80*/  STL [R1+0x9f0], R18 ;  /* 0x0009f01201007387 */ /* 0x000fe80000100800 */
[----:B------:R-:W-:Y:S04]  /*22c90*/  STL [R1+0x9c4], R19 ;  /* 0x0009c41301007387 */ /* 0x000fe80000100800 */
[----:B------:R0:W-:Y:S04]  /*22ca0*/  STL [R1+0xa28], R16 ;  /* 0x000a281001007387 */ /* 0x0001e80000100800 */
[----:B------:R-:W-:Y:S04]  /*22cb0*/  STL.64 [R1+0x1a8], R6 ;  /* 0x0001a80601007387 */ /* 0x000fe80000100a00 */
[----:B0-----:R-:W2:Y:S04]  /*22cc0*/  LDL.LU R16, [R1+0x140] ;  /* 0x0001400001107983 */ /* 0x001ea80000300800 */
[----:B------:R-:W2:Y:S04]  /*22cd0*/  LDL.LU R17, [R1+0x144] ;  /* 0x0001440001117983 */ /* 0x000ea80000300800 */
[----:B------:R-:W3:Y:S04]  /*22ce0*/  LDL.LU R18, [R1+0x148] ;  /* 0x0001480001127983 */ /* 0x000ee80000300800 */
[----:B------:R-:W3:Y:S04]  /*22cf0*/  LDL.LU R19, [R1+0x14c] ;  /* 0x00014c0001137983 */ /* 0x000ee80000300800 */
[----:B------:R-:W-:Y:S06]  /*22d00*/  BAR.SYNC.DEFER_BLOCKING 0x0 ;  /* 0x0000000000007b1d */ /* 0x000fec0000010000 */
[----:B---3--:R-:W-:Y:S04]  /*22d10*/  STL.64 [R1+0xa38], R18 ;  /* 0x000a381201007387 */ /* 0x008fe80000100a00 */
[----:B--2---:R0:W-:Y:S04]  /*22d20*/  STL.64 [R1+0xa30], R16 ;  /* 0x000a301001007387 */ /* 0x0041e80000100a00 */
[----:B0-----:R-:W2:Y:S04]  /*22d30*/  LDL.LU R16, [R1+0x160] ;  /* 0x0001600001107983 */ /* 0x001ea80000300800 */
[----:B------:R-:W2:Y:S04]  /*22d40*/  LDL.LU R17, [R1+0x164] ;  /* 0x0001640001117983 */ /* 0x000ea80000300800 */
[----:B------:R-:W3:Y:S04]  /*22d50*/  LDL.LU R18, [R1+0x168] ;  /* 0x0001680001127983 */ /* 0x000ee80000300800 */
[----:B------:R-:W3:Y:S04]  /*22d60*/  LDL.LU R19, [R1+0x16c] ;  /* 0x00016c0001137983 */ /* 0x000ee80000300800 */
[----:B---3--:R-:W-:Y:S04]  /*22d70*/  STL.64 [R1+0xa48], R18 ;  /* 0x000a481201007387 */ /* 0x008fe80000100a00 */
[----:B--2---:R0:W-:Y:S04]  /*22d80*/  STL.64 [R1+0xa40], R16 ;  /* 0x000a401001007387 */ /* 0x0041e80000100a00 */
[----:B0-----:R-:W2:Y:S04]  /*22d90*/  LDL.LU R16, [R1+0x170] ;  /* 0x0001700001107983 */ /* 0x001ea80000300800 */
[----:B------:R-:W2:Y:S04]  /*22da0*/  LDL.LU R17, [R1+0x174] ;  /* 0x0001740001117983 */ /* 0x000ea80000300800 */
[----:B------:R-:W3:Y:S04]  /*22db0*/  LDL.LU R18, [R1+0x178] ;  /* 0x0001780001127983 */ /* 0x000ee80000300800 */
[----:B------:R-:W3:Y:S04]  /*22dc0*/  LDL.LU R19, [R1+0x17c] ;  /* 0x00017c0001137983 */ /* 0x000ee80000300800 */
[----:B------:R-:W4:Y:S04]  /*22dd0*/  LDL.LU R4, [R1+0xd0] ;  /* 0x0000d00001047983 */ /* 0x000f280000300800 */
[----:B------:R-:W4:Y:S04]  /*22de0*/  LDL.LU R5, [R1+0xd4] ;  /* 0x0000d40001057983 */ /* 0x000f280000300800 */
[----:B------:R-:W2:Y:S04]  /*22df0*/  LDL.LU R6, [R1+0xd8] ;  /* 0x0000d80001067983 */ /* 0x000ea80000300800 */
[----:B------:R-:W2:Y:S04]  /*22e00*/  LDL.LU R7, [R1+0xdc] ;  /* 0x0000dc0001077983 */ /* 0x000ea80000300800 */
[----:B--2---:R-:W-:Y:S04]  /*22e10*/  STL.64 [R1+0xa88], R6 ;  /* 0x000a880601007387 */ /* 0x004fe80000100a00 */
[----:B----4-:R0:W-:Y:S04]  /*22e20*/  STL.64 [R1+0xa80], R4 ;  /* 0x000a800401007387 */ /* 0x0101e80000100a00 */
[----:B0-----:R-:W2:Y:S04]  /*22e30*/  LDL.LU R4, [R1+0xf0] ;  /* 0x0000f00001047983 */ /* 0x001ea80000300800 */
[----:B------:R-:W2:Y:S04]  /*22e40*/  LDL.LU R5, [R1+0xf4] ;  /* 0x0000f40001057983 */ /* 0x000ea80000300800 */
[----:B------:R-:W4:Y:S04]  /*22e50*/  LDL.LU R6, [R1+0xf8] ;  /* 0x0000f80001067983 */ /* 0x000f280000300800 */
[----:B------:R-:W4:Y:S04]  /*22e60*/  LDL.LU R7, [R1+0xfc] ;  /* 0x0000fc0001077983 */ /* 0x000f280000300800 */
[----:B----4-:R-:W-:Y:S04]  /*22e70*/  STL.64 [R1+0xa98], R6 ;  /* 0x000a980601007387 */ /* 0x010fe80000100a00 */
[----:B--2---:R0:W-:Y:S04]  /*22e80*/  STL.64 [R1+0xa90], R4 ;  /* 0x000a900401007387 */ /* 0x0041e80000100a00 */
        /* <DEDUP_REMOVED lines=10> */
[----:B------:R-:W2:Y:S04]  /*22f30*/  LDL.LU R20, [R1+0x130] ;  /* 0x0001300001147983 */ /* 0x000ea80000300800 */
[----:B------:R-:W3:Y:S04]  /*22f40*/  LDL.LU R21, [R1+0x134] ;  /* 0x0001340001157983 */ /* 0x000ee80000300800 */
[----:B------:R-:W3:Y:S04]  /*22f50*/  LDL.LU R22, [R1+0x138] ;  /* 0x0001380001167983 */ /* 0x000ee80000300800 */
[----:B------:R-:W3:Y:S04]  /*22f60*/  LDL.LU R23, [R1+0x13c] ;  /* 0x00013c0001177983 */ /* 0x000ee80000300800 */
[----:B----4-:R-:W-:Y:S04]  /*22f70*/  STL.64 [R1+0xab8], R6 ;  /* 0x000ab80601007387 */ /* 0x010fe80000100a00 */
[----:B--2---:R0:W-:Y:S04]  /*22f80*/  STL.64 [R1+0xab0], R4 ;  /* 0x000ab00401007387 */ /* 0x0041e80000100a00 */
[----:B0-----:R-:W2:Y:S04]  /*22f90*/  LDL.LU R4, [R1+0x120] ;  /* 0x0001200001047983 */ /* 0x001ea80000300800 */
[----:B------:R-:W2:Y:S04]  /*22fa0*/  LDL.LU R5, [R1+0x124] ;  /* 0x0001240001057983 */ /* 0x000ea80000300800 */
[----:B------:R-:W2:Y:S04]  /*22fb0*/  LDL.LU R6, [R1+0x128] ;  /* 0x0001280001067983 */ /* 0x000ea80000300800 */
[----:B------:R-:W2:Y:S04]  /*22fc0*/  LDL.LU R7, [R1+0x12c] ;  /* 0x00012c0001077983 */ /* 0x000ea80000300800 */
[----:B---3--:R-:W-:Y:S04]  /*22fd0*/  STL.64 [R1+0xa58], R18 ;  /* 0x000a581201007387 */ /* 0x008fe80000100a00 */
[----:B------:R0:W-:Y:S04]  /*22fe0*/  STL.64 [R1+0xa50], R16 ;  /* 0x000a501001007387 */ /* 0x0001e80000100a00 */
[----:B0-----:R-:W3:Y:S04]  /*22ff0*/  LDL.LU R16, [R1+0xa0] ;  /* 0x0000a00001107983 */ /* 0x001ee80000300800 */
[----:B------:R-:W3:Y:S04]  /*23000*/  LDL.LU R17, [R1+0xa4] ;  /* 0x0000a40001117983 */ /* 0x000ee80000300800 */
[----:B------:R-:W4:Y:S04]  /*23010*/  LDL.LU R18, [R1+0xa8] ;  /* 0x0000a80001127983 */ /* 0x000f280000300800 */
[----:B------:R-:W4:Y:S04]  /*23020*/  LDL.LU R19, [R1+0xac] ;  /* 0x0000ac0001137983 */ /* 0x000f280000300800 */
[----:B----4-:R-:W-:Y:S04]  /*23030*/  STL.64 [R1+0xa68], R18 ;  /* 0x000a681201007387 */ /* 0x010fe80000100a00 */
[----:B---3--:R0:W-:Y:S04]  /*23040*/  STL.64 [R1+0xa60], R16 ;  /* 0x000a601001007387 */ /* 0x0081e80000100a00 */
[----:B0-----:R-:W3:Y:S04]  /*23050*/  LDL.LU R16, [R1+0xb0] ;  /* 0x0000b00001107983 */ /* 0x001ee80000300800 */
[----:B------:R-:W3:Y:S04]  /*23060*/  LDL.LU R17, [R1+0xb4] ;  /* 0x0000b40001117983 */ /* 0x000ee80000300800 */
[----:B------:R-:W4:Y:S04]  /*23070*/  LDL.LU R18, [R1+0xb8] ;  /* 0x0000b80001127983 */ /* 0x000f280000300800 */
[----:B------:R-:W4:Y:S04]  /*23080*/  LDL.LU R19, [R1+0xbc] ;  /* 0x0000bc0001137983 */ /* 0x000f280000300800 */
[----:B------:R-:W-:Y:S04]  /*23090*/  STS.128 [R3], R20 ;  /* 0x0000001403007388 */ /* 0x000fe80000000c00 */
[----:B--2---:R-:W-:Y:S04]  /*230a0*/  STS.128 [R3+0x400], R4 ;  /* 0x0004000403007388 */ /* 0x004fe80000000c00 */
[----:B----4-:R-:W-:Y:S04]  /*230b0*/  STL.64 [R1+0xa78], R18 ;  /* 0x000a781201007387 */ /* 0x010fe80000100a00 */
[----:B---3--:R0:W-:Y:S04]  /*230c0*/  STL.64 [R1+0xa70], R16 ;  /* 0x000a701001007387 */ /* 0x0081e80000100a00 */
[----:B0-----:R-:W2:Y:S04]  /*230d0*/  LDL.LU R16, [R1+0xc0] ;  /* 0x0000c00001107983 */ /* 0x001ea80000300800 */
[----:B------:R-:W2:Y:S04]  /*230e0*/  LDL.LU R17, [R1+0xc4] ;  /* 0x0000c40001117983 */ /* 0x000ea80000300800 */
[----:B------:R-:W2:Y:S04]  /*230f0*/  LDL.LU R18, [R1+0xc8] ;  /* 0x0000c80001127983 */ /* 0x000ea80000300800 */
[----:B------:R-:W2:Y:S04]  /*23100*/  LDL.LU R19, [R1+0xcc] ;  /* 0x0000cc0001137983 */ /* 0x000ea80000300800 */
[----:B------:R-:W3:Y:S04]  /*23110*/  LDL.LU R24, [R1+0x150] ;  /* 0x0001500001187983 */ /* 0x000ee80000300800 */
[----:B------:R-:W3:Y:S04]  /*23120*/  LDL.LU R25, [R1+0x154] ;  /* 0x0001540001197983 */ /* 0x000ee80000300800 */
[----:B------:R-:W3:Y:S04]  /*23130*/  LDL.LU R26, [R1+0x158] ;  /* 0x00015800011a7983 */ /* 0x000ee80000300800 */
[----:B------:R-:W3:Y:S04]  /*23140*/  LDL.LU R27, [R1+0x15c] ;  /* 0x00015c00011b7983 */ /* 0x000ee80000300800 */
[----:B------:R-:W-:Y:S04]  /*23150*/  STL [R1+0xa10], R10 ;  /* 0x000a100a01007387 */ /* 0x000fe80000100800 */
[----:B------:R-:W4:Y:S04]  /*23160*/  LDL.LU R14, [R1+0xe0] ;  /* 0x0000e000010e7983 */ /* 0x000f280000300800 */
[----:B------:R-:W2:Y:S04]  /*23170*/  LDL.LU R20, [R1+0x4f0] ;  /* 0x0004f00001147983 */ /* 0x000ea80000300800 */
[----:B------:R-:W2:Y:S04]  /*23180*/  LDL.LU R21, [R1+0x4f4] ;  /* 0x0004f40001157983 */ /* 0x000ea80000300800 */
[----:B------:R-:W2:Y:S04]  /*23190*/  LDL.LU R22, [R1+0x4f8] ;  /* 0x0004f80001167983 */ /* 0x000ea80000300800 */
[----:B------:R-:W2:Y:S04]  /*231a0*/  LDL.LU R23, [R1+0x4fc] ;  /* 0x0004fc0001177983 */ /* 0x000ea80000300800 */
[----:B------:R-:W2:Y:S04]  /*231b0*/  LDL.LU.64 R6, [R1+0xab8] ;  /* 0x000ab80001067983 */ /* 0x000ea80000300a00 */
[----:B------:R-:W2:Y:S04]  /*231c0*/  LDL.LU.64 R4, [R1+0xab0] ;  /* 0x000ab00001047983 */ /* 0x000ea80000300a00 */
[----:B--2---:R0:W-:Y:S04]  /*231d0*/  STS.128 [R3+0x80], R4 ;  /* 0x0000800403007388 */ /* 0x0041e80000000c00 */
[----:B0-----:R-:W2:Y:S04]  /*231e0*/  LDL.LU.64 R6, [R1+0xaa8] ;  /* 0x000aa80001067983 */ /* 0x001ea80000300a00 */
        /* <DEDUP_REMOVED lines=8> */
[----:B0-----:R-:W2:Y:S04]  /*23270*/  LDL.LU R4, [R1+0x500] ;  /* 0x0005000001047983 */ /* 0x001ea80000300800 */
[----:B------:R-:W2:Y:S04]  /*23280*/  LDL.LU R5, [R1+0x504] ;  /* 0x0005040001057983 */ /* 0x000ea80000300800 */
[----:B------:R-:W2:Y:S04]  /*23290*/  LDL.LU R6, [R1+0x508] ;  /* 0x0005080001067983 */ /* 0x000ea80000300800 */
[----:B------:R-:W2:Y:S04]  /*232a0*/  LDL.LU R7, [R1+0x50c] ;  /* 0x00050c0001077983 */ /* 0x000ea80000300800 */
[----:B------:R-:W3:Y:S04]  /*232b0*/  LDL.LU R2, [R1+0x930] ;  /* 0x0009300001027983 */ /* 0x000ee80000300800 */
[----:B------:R-:W-:Y:S04]  /*232c0*/  STS.128 [R3+0x180], R16 ;  /* 0x0001801003007388 */ /* 0x000fe80000000c00 */
[----:B--2---:R-:W-:Y:S04]  /*232d0*/  STL.64 [R1+0xa20], R6 ;  /* 0x000a200601007387 */ /* 0x004fe80000100a00 */
[----:B------:R0:W-:Y:S04]  /*232e0*/  STL.64 [R1+0xa18], R4 ;  /* 0x000a180401007387 */ /* 0x0001e80000100a00 */
[----:B0-----:R-:W2:Y:S04]  /*232f0*/  LDL.LU R4, [R1+0x510] ;  /* 0x0005100001047983 */ /* 0x001ea80000300800 */
        /* <DEDUP_REMOVED lines=14> */
[----:B------:R-:W0:Y:S04]  /*233e0*/  S2R R0, SR_TID.X ;  /* 0x0000000000007919 */ /* 0x000e280000002100 */
[----:B--2---:R1:W-:Y:S04]  /*233f0*/  STS.128 [R3+0x280], R16 ;  /* 0x0002801003007388 */ /* 0x0043e80000000c00 */
[----:B-1----:R-:W2:Y:S04]  /*23400*/  LDL.LU.64 R18, [R1+0xa38] ;  /* 0x000a380001127983 */ /* 0x002ea80000300a00 */
[----:B------:R-:W2:Y:S04]  /*23410*/  LDL.LU.64 R16, [R1+0xa30] ;  /* 0x000a300001107983 */ /* 0x000ea80000300a00 */
[----:B------:R-:W4:Y:S04]  /*23420*/  LDL.LU R10, [R1+0x60] ;  /* 0x00006000010a7983 */ /* 0x000f280000300800 */
[----:B------:R-:W-:Y:S04]  /*23430*/  STS.128 [R3+0x380], R4 ;  /* 0x0003800403007388 */ /* 0x000fe80000000c00 */
[----:B---3--:R-:W-:Y:S04]  /*23440*/  STS.128 [R3+0x680], R24 ;  /* 0x0006801803007388 */ /* 0x008fe80000000c00 */
[----:B--2---:R1:W-:Y:S04]  /*23450*/  STS.128 [R3+0x300], R16 ;  /* 0x0003001003007388 */ /* 0x0043e80000000c00 */
[----:B-1----:R-:W2:Y:S04]  /*23460*/  LDL.LU R16, [R1+0xa28] ;  /* 0x000a280001107983 */ /* 0x002ea80000300800 */
[----:B------:R-:W3:Y:S04]  /*23470*/  LDL.LU R17, [R1+0x50] ;  /* 0x0000500001117983 */ /* 0x000ee80000300800 */
[----:B------:R-:W2:Y:S04]  /*23480*/  LDL.LU R13, [R1+0x20] ;  /* 0x00002000010d7983 */ /* 0x000ea80000300800 */
[----:B------:R-:W2:Y:S04]  /*23490*/  LDL.LU.64 R6, [R1+0xa20] ;  /* 0x000a200001067983 */ /* 0x000ea80000300a00 */
[----:B------:R-:W2:Y:S01]  /*234a0*/  LDL.LU.64 R4, [R1+0xa18] ;  /* 0x000a180001047983 */ /* 0x000ea20000300a00 */
[----:B0-----:R-:W-:-:S03]  /*234b0*/  SHF.R.U32.HI R26, RZ, 0x6, R0 ;  /* 0x00000006ff1a7819 */ /* 0x001fc60000011600 */
[----:B------:R0:W-:Y:S01]  /*234c0*/  STS.128 [R3+0x700], R20 ;  /* 0x0007001403007388 */ /* 0x0001e20000000c00 */
[----:B------:R-:W-:Y:S02]  /*234d0*/  SGXT.U32 R26, R26, 0x1 ;  /* 0x000000011a1a781a */ /* 0x000fe40000000000 */
[C---:B------:R-:W-:Y:S01]  /*234e0*/  ISETP.GE.AND P0, PT, R2.reuse, c[0x0][0x178], PT ;  /* 0x00005e0002007a0c */ /* 0x040fe20003f06270 */
[----:B------:R-:W-:Y:S01]  /*234f0*/  IMAD R2, R2, c[0x0][0x194], RZ ;  /* 0x0000650002027a24 */ /* 0x000fe200078e02ff */
[----:B----4-:R-:W-:-:S04]  /*23500*/  LOP3.LUT R0, R14, R26, RZ, 0xfc, !PT ;  /* 0x0000001a0e007212 */ /* 0x010fc800078efcff */
[C---:B------:R-:W-:Y:S01]  /*23510*/  ISETP.LT.AND P3, PT, R0.reuse, c[0x0][0x17c], !P0 ;  /* 0x00005f0000007a0c */ /* 0x040fe20004761270 */
[----:B------:R-:W-:Y:S01]  /*23520*/  IMAD R27, R0, c[0x0][0x198], RZ ;  /* 0x00006600001b7a24 */ /* 0x000fe200078e02ff */
[----:B------:R-:W-:Y:S02]  /*23530*/  LEA R0, P1, R2, c[0x0][0x170], 0x1 ;  /* 0x00005c0002007a11 */ /* 0x000fe400078208ff */
[C-C-:B0-----:R-:W-:Y:S02]  /*23540*/  LOP3.LUT R21, R14.reuse, 0x2, R26.reuse, 0xfe, !PT ;  /* 0x000000020e157812 */ /* 0x141fe400078efe1a */
[----:B------:R-:W-:Y:S02]  /*23550*/  LOP3.LUT R20, R14, 0x4, R26, 0xfe, !PT ;  /* 0x000000040e147812 */ /* 0x000fe400078efe1a */
[C---:B------:R-:W-:Y:S01]  /*23560*/  ISETP.LT.AND P2, PT, R21.reuse, c[0x0][0x17c], !P0 ;  /* 0x00005f0015007a0c */ /* 0x040fe20004741270 */
[----:B------:R-:W-:Y:S01]  /*23570*/  IMAD R21, R21, c[0x0][0x198], RZ ;  /* 0x0000660015157a24 */ /* 0x000fe200078e02ff */
[----:B------:R-:W-:Y:S01]  /*23580*/  LEA.HI.X.SX32 R2, R2, c[0x0][0x174], 0x1, P1 ;  /* 0x00005d0002027a11 */ /* 0x000fe200008f0eff */
[----:B------:R-:W-:Y:S01]  /*23590*/  IMAD R25, R20, c[0x0][0x198], RZ ;  /* 0x0000660014197a24 */ /* 0x000fe200078e02ff */
[----:B--2---:R0:W-:Y:S04]  /*235a0*/  STS.128 [R3+0x780], R4 ;  /* 0x0007800403007388 */ /* 0x0041e80000000c00 */
[----:B0-----:R-:W2:Y:S04]  /*235b0*/  LDL.LU R4, [R1+0xa14] ;  /* 0x000a140001047983 */ /* 0x001ea80000300800 */
[----:B------:R-:W4:Y:S04]  /*235c0*/  LDL.LU R9, [R1+0x90] ;  /* 0x0000900001097983 */ /* 0x000f280000300800 */
[----:B------:R-:W2:Y:S04]  /*235d0*/  LDL.LU R6, [R1+0x40] ;  /* 0x0000400001067983 */ /* 0x000ea80000300800 */
[----:B------:R-:W2:Y:S04]  /*235e0*/  LDL.LU R5, [R1] ;  /* 0x0000000001057983 */ /* 0x000ea80000300800 */
[----:B------:R-:W2:Y:S04]  /*235f0*/  LDL.LU R28, [R1+0x80] ;  /* 0x00008000011c7983 */ /* 0x000ea80000300800 */
[----:B------:R-:W2:Y:S04]  /*23600*/  LDL.LU R19, [R1+0x30] ;  /* 0x0000300001137983 */ /* 0x000ea80000300800 */
[----:B------:R-:W2:Y:S04]  /*23610*/  LDL.LU R18, [R1+0x70] ;  /* 0x0000700001127983 */ /* 0x000ea80000300800 */
[----:B------:R-:W2:Y:S04]  /*23620*/  LDL.LU R15, [R1+0x180] ;  /* 0x00018000010f7983 */ /* 0x000ea80000300800 */
[----:B------:R-:W-:Y:S01]  /*23630*/  BAR.SYNC.DEFER_BLOCKING 0x0 ;  /* 0x0000000000007b1d */ /* 0x000fe20000010000 */
[----:B------:R-:W-:-:S02]  /*23640*/  LEA R22, P4, R27, R0, 0x1 ;  /* 0x000000001b167211 */ /* 0x000fc400078808ff */
[----:B------:R-:W-:Y:S02]  /*23650*/  ISETP.LT.AND P1, PT, R20, c[0x0][0x17c], !P0 ;  /* 0x00005f0014007a0c */ /* 0x000fe40004721270 */
[----:B------:R-:W-:Y:S02]  /*23660*/  LEA R20, P5, R21, R0, 0x1 ;  /* 0x0000000015147211 */ /* 0x000fe400078a08ff */
[-C--:B------:R-:W-:Y:S02]  /*23670*/  LEA.HI.X.SX32 R23, R27, R2.reuse, 0x1, P4 ;  /* 0x000000021b177211 */ /* 0x080fe400020f0eff */
[----:B------:R-:W-:Y:S02]  /*23680*/  LEA.HI.X.SX32 R21, R21, R2, 0x1, P5 ;  /* 0x0000000215157211 */ /* 0x000fe400028f0eff */
[----:B------:R-:W-:Y:S02]  /*23690*/  LEA R24, P4, R25, R0, 0x1 ;  /* 0x0000000019187211 */ /* 0x000fe400078808ff */
[----:B------:R-:W-:-:S02]  /*236a0*/  LOP3.LUT R3, R14, 0x6, R26, 0xfe, !PT ;  /* 0x000000060e037812 */ /* 0x000fc400078efe1a */
[----:B------:R-:W-:Y:S01]  /*236b0*/  LEA.HI.X.SX32 R25, R25, R2, 0x1, P4 ;  /* 0x0000000219197211 */ /* 0x000fe200020f0eff */
[----:B------:R0:W-:Y:S04]  /*236c0*/  @P3 STG.E.U16 [R22.64], R10 ;  /* 0x0000000a16003986 */ /* 0x0001e8000c101506 */
[----:B---3--:R1:W-:Y:S01]  /*236d0*/  @P2 STG.E.U16 [R20.64], R17 ;  /* 0x0000001114002986 */ /* 0x0083e2000c101506 */
[C---:B------:R-:W-:Y:S01]  /*236e0*/  ISETP.LT.AND P2, PT, R3.reuse, c[0x0][0x17c], !P0 ;  /* 0x00005f0003007a0c */ /* 0x040fe20004741270 */
[----:B------:R-:W-:Y:S01]  /*236f0*/  IMAD R3, R3, c[0x0][0x198], RZ ;  /* 0x0000660003037a24 */ /* 0x000fe200078e02ff */
[C-C-:B0-----:R-:W-:Y:S01]  /*23700*/  LOP3.LUT R23, R14.reuse, 0x8, R26.reuse, 0xfe, !PT ;  /* 0x000000080e177812 */ /* 0x141fe200078efe1a */
[----:B------:R0:W-:Y:S03]  /*23710*/  @P1 STG.E.U16 [R24.64], R13 ;  /* 0x0000000d18001986 */ /* 0x0001e6000c101506 */
[C---:B------:R-:W-:Y:S01]  /*23720*/  ISETP.LT.AND P3, PT, R23.reuse, c[0x0][0x17c], !P0 ;  /* 0x00005f0017007a0c */ /* 0x040fe20004761270 */
[----:B------:R-:W-:Y:S01]  /*23730*/  IMAD R23, R23, c[0x0][0x198], RZ ;  /* 0x0000660017177a24 */ /* 0x000fe200078e02ff */
[----:B-1----:R-:W-:-:S02]  /*23740*/  LOP3.LUT R21, R14, 0xa, R26, 0xfe, !PT ;  /* 0x0000000a0e157812 */ /* 0x002fc400078efe1a */
[----:B------:R-:W-:Y:S02]  /*23750*/  LOP3.LUT R20, R14, 0xc, R26, 0xfe, !PT ;  /* 0x0000000c0e147812 */ /* 0x000fe400078efe1a */
[----:B------:R-:W-:Y:S02]  /*23760*/  ISETP.LT.AND P4, PT, R21, c[0x0][0x17c], !P0 ;  /* 0x00005f0015007a0c */ /* 0x000fe40004781270 */
[-C--:B0-----:R-:W-:Y:S01]  /*23770*/  LEA R24, P1, R3, R0.reuse, 0x1 ;  /* 0x0000000003187211 */ /* 0x081fe200078208ff */
[----:B------:R-:W-:Y:S01]  /*23780*/  IMAD R21, R21, c[0x0][0x198], RZ ;  /* 0x0000660015157a24 */ /* 0x000fe200078e02ff */
[----:B------:R-:W-:Y:S02]  /*23790*/  LEA R22, P5, R23, R0, 0x1 ;  /* 0x0000000017167211 */ /* 0x000fe400078a08ff */
[-C--:B------:R-:W-:Y:S01]  /*237a0*/  LEA.HI.X.SX32 R25, R3, R2.reuse, 0x1, P1 ;  /* 0x0000000203197211 */ /* 0x080fe200008f0eff */
[C---:B------:R-:W-:Y:S01]  /*237b0*/  IMAD R3, R20.reuse, c[0x0][0x198], RZ ;  /* 0x0000660014037a24 */ /* 0x040fe200078e02ff */
[----:B------:R-:W-:Y:S01]  /*237c0*/  ISETP.LT.AND P1, PT, R20, c[0x0][0x17c], !P0 ;  /* 0x00005f0014007a0c */ /* 0x000fe20004721270 */
[----:B------:R-:W0:Y:S01]  /*237d0*/  S2R R7, SR_TID.X ;  /* 0x0000000000077919 */ /* 0x000e220000002100 */
[----:B------:R-:W-:-:S02]  /*237e0*/  LEA.HI.X.SX32 R23, R23, R2, 0x1, P5 ;  /* 0x0000000217177211 */ /* 0x000fc400028f0eff */
[C---:B------:R-:W-:Y:S01]  /*237f0*/  LEA R20, P6, R21.reuse, R0, 0x1 ;  /* 0x0000000015147211 */ /* 0x040fe200078c08ff */
[----:B------:R1:W-:Y:S03]  /*23800*/  @P2 STG.E.U16 [R24.64], R8 ;  /* 0x0000000818002986 */ /* 0x0003e6000c101506 */
[----:B------:R-:W-:Y:S02]  /*23810*/  LEA.HI.X.SX32 R21, R21, R2, 0x1, P6 ;  /* 0x0000000215157211 */ /* 0x000fe400030f0eff */
[----:B-1----:R-:W-:-:S04]  /*23820*/  LEA R24, P2, R3, R0, 0x1 ;  /* 0x0000000003187211 */ /* 0x002fc800078408ff */
[----:B------:R-:W-:Y:S02]  /*23830*/  LEA.HI.X.SX32 R25, R3, R2, 0x1, P2 ;  /* 0x0000000203197211 */ /* 0x000fe400010f0eff */
[----:B------:R-:W-:Y:S02]  /*23840*/  LOP3.LUT R3, R14, 0x10, R26, 0xfe, !PT ;  /* 0x000000100e037812 */ /* 0x000fe400078efe1a */
[----:B------:R-:W-:Y:S02]  /*23850*/  PRMT R8, R10, 0x7632, R8 ;  /* 0x000076320a087816 */ /* 0x000fe40000000008 */
[----:B------:R-:W3:Y:S04]  /*23860*/  LDL.LU R10, [R1+0xa10] ;  /* 0x000a1000010a7983 */ /* 0x000ee80000300800 */
[----:B----4-:R1:W-:Y:S04]  /*23870*/  @P3 STG.E.U16 [R22.64], R9 ;  /* 0x0000000916003986 */ /* 0x0103e8000c101506 */
[----:B--2---:R2:W-:Y:S01]  /*23880*/  @P4 STG.E.U16 [R20.64], R6 ;  /* 0x0000000614004986 */ /* 0x0045e2000c101506 */
[----:B------:R-:W-:-:S02]  /*23890*/  ISETP.LT.AND P4, PT, R3, c[0x0][0x17c], !P0 ;  /* 0x00005f0003007a0c */ /* 0x000fc40004781270 */
[----:B-1----:R-:W-:Y:S01]  /*238a0*/  LOP3.LUT R22, R14, 0xe, R26, 0xfe, !PT ;  /* 0x0000000e0e167812 */ /* 0x002fe200078efe1a */
[----:B------:R-:W-:-:S03]  /*238b0*/  IMAD R3, R3, c[0x0][0x198], RZ ;  /* 0x0000660003037a24 */ /* 0x000fc600078e02ff */
[C---:B------:R-:W-:Y:S01]  /*238c0*/  ISETP.LT.AND P2, PT, R22.reuse, c[0x0][0x17c], !P0 ;  /* 0x00005f0016007a0c */ /* 0x040fe20004741270 */
[----:B--2---:R-:W-:Y:S01]  /*238d0*/  IMAD R21, R22, c[0x0][0x198], RZ ;  /* 0x0000660016157a24 */ /* 0x004fe200078e02ff */
[C-C-:B------:R-:W-:Y:S01]  /*238e0*/  LOP3.LUT R22, R14.reuse, 0x12, R26.reuse, 0xfe, !PT ;  /* 0x000000120e167812 */ /* 0x140fe200078efe1a */
[----:B------:R1:W-:Y:S01]  /*238f0*/  @P1 STG.E.U16 [R24.64], R5 ;  /* 0x0000000518001986 */ /* 0x0003e2000c101506 */
[--C-:B------:R-:W-:Y:S02]  /*23900*/  LOP3.LUT R23, R14, 0x20, R26.reuse, 0xfe, !PT ;  /* 0x000000200e177812 */ /* 0x100fe400078efe1a */
[----:B------:R-:W-:Y:S02]  /*23910*/  LEA R20, P5, R21, R0, 0x1 ;  /* 0x0000000015147211 */ /* 0x000fe400078a08ff */
[----:B------:R-:W-:Y:S02]  /*23920*/  ISETP.LT.AND P3, PT, R22, c[0x0][0x17c], !P0 ;  /* 0x00005f0016007a0c */ /* 0x000fe40004761270 */
[----:B------:R-:W-:-:S02]  /*23930*/  LOP3.LUT R26, R14, 0x14, R26, 0xfe, !PT ;  /* 0x000000140e1a7812 */ /* 0x000fc400078efe1a */
[----:B------:R-:W-:Y:S01]  /*23940*/  LEA.HI.X.SX32 R21, R21, R2, 0x1, P5 ;  /* 0x0000000215157211 */ /* 0x000fe200028f0eff */
[----:B-1----:R-:W-:Y:S01]  /*23950*/  IMAD R25, R22, c[0x0][0x198], RZ ;  /* 0x0000660016197a24 */ /* 0x002fe200078e02ff */
[----:B------:R-:W-:Y:S02]  /*23960*/  LEA R22, P1, R3, R0, 0x1 ;  /* 0x0000000003167211 */ /* 0x000fe400078208ff */
[----:B------:R-:W-:Y:S02]  /*23970*/  ISETP.LT.AND P5, PT, R23, c[0x0][0x17c], !P0 ;  /* 0x00005f0017007a0c */ /* 0x000fe400047a1270 */
[----:B------:R-:W-:Y:S01]  /*23980*/  LEA.HI.X.SX32 R23, R3, R2, 0x1, P1 ;  /* 0x0000000203177211 */ /* 0x000fe200008f0eff */
[C---:B------:R-:W-:Y:S01]  /*23990*/  IMAD R3, R26.reuse, c[0x0][0x198], RZ ;  /* 0x000066001a037a24 */ /* 0x040fe200078e02ff */
[----:B------:R-:W-:Y:S02]  /*239a0*/  ISETP.LT.AND P1, PT, R26, c[0x0][0x17c], !P0 ;  /* 0x00005f001a007a0c */ /* 0x000fe40004721270 */
[----:B0-----:R-:W-:-:S02]  /*239b0*/  SHF.R.U32.HI R26, RZ, 0x6, R7 ;  /* 0x00000006ff1a7819 */ /* 0x001fc40000011607 */
[C---:B------:R-:W-:Y:S02]  /*239c0*/  LEA R24, P6, R25.reuse, R0, 0x1 ;  /* 0x0000000019187211 */ /* 0x040fe400078c08ff */
[----:B------:R-:W-:Y:S01]  /*239d0*/  SGXT.U32 R26, R26, 0x1 ;  /* 0x000000011a1a781a */ /* 0x000fe20000000000 */
[----:B------:R0:W-:Y:S01]  /*239e0*/  @P2 STG.E.U16 [R20.64], R12 ;  /* 0x0000000c14002986 */ /* 0x0001e2000c101506 */
[----:B------:R-:W-:-:S03]  /*239f0*/  LEA.HI.X.SX32 R25, R25, R2, 0x1, P6 ;  /* 0x0000000219197211 */ /* 0x000fc600030f0eff */
[----:B------:R1:W-:Y:S04]  /*23a00*/  @P4 STG.E.U16 [R22.64], R28 ;  /* 0x0000001c16004986 */ /* 0x0003e8000c101506 */
[----:B------:R2:W-:Y:S01]  /*23a10*/  @P3 STG.E.U16 [R24.64], R19 ;  /* 0x0000001318003986 */ /* 0x0005e2000c101506 */
[C---:B0-----:R-:W-:Y:S02]  /*23a20*/  LEA R20, P2, R3.reuse, R0, 0x1 ;  /* 0x0000000003147211 */ /* 0x041fe400078408ff */
[C-C-:B-1----:R-:W-:Y:S02]  /*23a30*/  LOP3.LUT R22, R14.reuse, 0x16, R26.reuse, 0xfe, !PT ;  /* 0x000000160e167812 */ /* 0x142fe400078efe1a */
[--C-:B------:R-:W-:Y:S02]  /*23a40*/  LOP3.LUT R23, R14, 0x18, R26.reuse, 0xfe, !PT ;  /* 0x000000180e177812 */ /* 0x100fe400078efe1a */
[----:B------:R-:W-:Y:S01]  /*23a50*/  LEA.HI.X.SX32 R21, R3, R2, 0x1, P2 ;  /* 0x0000000203157211 */ /* 0x000fe200010f0eff */
[C---:B------:R-:W-:Y:S01]  /*23a60*/  IMAD R3, R22.reuse, c[0x0][0x198], RZ ;  /* 0x0000660016037a24 */ /* 0x040fe200078e02ff */
[C---:B------:R-:W-:Y:S01]  /*23a70*/  ISETP.LT.AND P3, PT, R23.reuse, c[0x0][0x17c], !P0 ;  /* 0x00005f0017007a0c */ /* 0x040fe20004761270 */
[----:B------:R-:W-:Y:S01]  /*23a80*/  IMAD R23, R23, c[0x0][0x198], RZ ;  /* 0x0000660017177a24 */ /* 0x000fe200078e02ff */
[----:B------:R-:W-:Y:S01]  /*23a90*/  ISETP.LT.AND P2, PT, R22, c[0x0][0x17c], !P0 ;  /* 0x00005f0016007a0c */ /* 0x000fe20004741270 */
[----:B------:R0:W-:Y:S01]  /*23aa0*/  @P1 STG.E.U16 [R20.64], R4 ;  /* 0x0000000414001986 */ /* 0x0001e2000c101506 */
[----:B--2---:R-:W-:-:S02]  /*23ab0*/  LOP3.LUT R24, R14, 0x22, R26, 0xfe, !PT ;  /* 0x000000220e187812 */ /* 0x004fc400078efe1a */
[--C-:B------:R-:W-:Y:S02]  /*23ac0*/  LOP3.LUT R25, R14, 0x1a, R26.reuse, 0xfe, !PT ;  /* 0x0000001a0e197812 */ /* 0x100fe400078efe1a */
[-C--:B------:R-:W-:Y:S02]  /*23ad0*/  LEA R22, P1, R23, R0.reuse, 0x1 ;  /* 0x0000000017167211 */ /* 0x080fe400078208ff */
[----:B0-----:R-:W-:Y:S02]  /*23ae0*/  LEA R20, P4, R3, R0, 0x1 ;  /* 0x0000000003147211 */ /* 0x001fe400078808ff */
[-C--:B------:R-:W-:Y:S02]  /*23af0*/  LEA.HI.X.SX32 R23, R23, R2.reuse, 0x1, P1 ;  /* 0x0000000217177211 */ /* 0x080fe400008f0eff */
[----:B------:R-:W-:Y:S02]  /*23b00*/  LEA.HI.X.SX32 R21, R3, R2, 0x1, P4 ;  /* 0x0000000203157211 */ /* 0x000fe400020f0eff */
[----:B------:R-:W-:Y:S01]  /*23b10*/  ISETP.LT.AND P4, PT, R24, c[0x0][0x17c], !P0 ;  /* 0x00005f0018007a0c */ /* 0x000fe20004781270 */
[C---:B------:R-:W-:Y:S01]  /*23b20*/  IMAD R24, R25.reuse, c[0x0][0x198], RZ ;  /* 0x0000660019187a24 */ /* 0x040fe200078e02ff */
[----:B------:R-:W-:Y:S01]  /*23b30*/  LOP3.LUT R3, R14, 0x1c, R26, 0xfe, !PT ;  /* 0x0000001c0e037812 */ /* 0x000fe200078efe1a */
[----:B------:R0:W-:Y:S01]  /*23b40*/  @P2 STG.E.U16 [R20.64], R16 ;  /* 0x0000001014002986 */ /* 0x0001e2000c101506 */
[----:B------:R-:W-:-:S02]  /*23b50*/  ISETP.LT.AND P6, PT, R25, c[0x0][0x17c], !P0 ;  /* 0x00005f0019007a0c */ /* 0x000fc400047c1270 */
[C---:B------:R-:W-:Y:S01]  /*23b60*/  ISETP.LT.AND P2, PT, R3.reuse, c[0x0][0x17c], !P0 ;  /* 0x00005f0003007a0c */ /* 0x040fe20004741270 */
[----:B------:R1:W-:Y:S01]  /*23b70*/  @P3 STG.E.U16 [R22.64], R18 ;  /* 0x0000001216003986 */ /* 0x0003e2000c101506 */
[----:B------:R-:W-:Y:S01]  /*23b80*/  IMAD R3, R3, c[0x0][0x198], RZ ;  /* 0x0000660003037a24 */ /* 0x000fe200078e02ff */
[----:B0-----:R-:W-:Y:S02]  /*23b90*/  LOP3.LUT R20, R14, 0x1e, R26, 0xfe, !PT ;  /* 0x0000001e0e147812 */ /* 0x001fe400078efe1a */
[----:B-1----:R-:W-:-:S04]  /*23ba0*/  LEA R22, P1, R24, R0, 0x1 ;  /* 0x0000000018167211 */ /* 0x002fc800078208ff */
[----:B------:R-:W-:Y:S01]  /*23bb0*/  LEA.HI.X.SX32 R23, R24, R2, 0x1, P1 ;  /* 0x0000000218177211 */ /* 0x000fe200008f0eff */
[C---:B------:R-:W-:Y:S01]  /*23bc0*/  IMAD R24, R20.reuse, c[0x0][0x198], RZ ;  /* 0x0000660014187a24 */ /* 0x040fe200078e02ff */
[----:B------:R-:W-:Y:S02]  /*23bd0*/  ISETP.LT.AND P1, PT, R20, c[0x0][0x17c], !P0 ;  /* 0x00005f0014007a0c */ /* 0x000fe40004721270 */
[C---:B------:R-:W-:Y:S01]  /*23be0*/  LEA R20, P3, R3.reuse, R0, 0x1 ;  /* 0x0000000003147211 */ /* 0x040fe200078608ff */
[----:B------:R0:W-:Y:S03]  /*23bf0*/  @P6 STG.E.U16 [R22.64], R15 ;  /* 0x0000000f16006986 */ /* 0x0001e6000c101506 */
[----:B------:R-:W-:Y:S01]  /*23c00*/  LEA.HI.X.SX32 R21, R3, R2, 0x1, P3 ;  /* 0x0000000203157211 */ /* 0x000fe200018f0eff */
[----:B------:R-:W-:Y:S01]  /*23c10*/  IMAD.MOV.U32 R7, RZ, RZ, c[0x0][0x198] ;  /* 0x00006600ff077624 */ /* 0x000fe200078e00ff */
[----:B------:R-:W-:-:S03]  /*23c20*/  LOP3.LUT R3, R14, 0x26, R26, 0xfe, !PT ;  /* 0x000000260e037812 */ /* 0x000fc600078efe1a */
[----:B------:R1:W-:Y:S01]  /*23c30*/  @P2 STG.E.U16 [R20.64], R29 ;  /* 0x0000001d14002986 */ /* 0x0003e2000c101506 */
[C---:B0-----:R-:W-:Y:S02]  /*23c40*/  LEA R22, P6, R24.reuse, R0, 0x1 ;  /* 0x0000000018167211 */ /* 0x041fe400078c08ff */
[----:B------:R-:W-:Y:S01]  /*23c50*/  ISETP.LT.AND P2, PT, R3, c[0x0][0x17c], !P0 ;  /* 0x00005f0003007a0c */ /* 0x000fe20004741270 */
[----:B------:R-:W-:Y:S01]  /*23c60*/  IMAD R3, R7, 0x20, R27 ;  /* 0x0000002007037824 */ /* 0x000fe200078e021b */
[----:B------:R-:W-:Y:S02]  /*23c70*/  LEA.HI.X.SX32 R23, R24, R2, 0x1, P6 ;  /* 0x0000000218177211 */ /* 0x000fe400030f0eff */
[----:B-1----:R-:W-:-:S03]  /*23c80*/  LOP3.LUT R20, R14, 0x28, R26, 0xfe, !PT ;  /* 0x000000280e147812 */ /* 0x002fc600078efe1a */
[----:B------:R0:W-:Y:S01]  /*23c90*/  @P1 STG.E.U16 [R22.64], R11 ;  /* 0x0000000b16001986 */ /* 0x0001e2000c101506 */
[----:B------:R-:W-:Y:S01]  /*23ca0*/  IMAD R21, R7, 0x2, R3 ;  /* 0x0000000207157824 */ /* 0x000fe200078e0203 */
[----:B------:R-:W-:Y:S02]  /*23cb0*/  ISETP.LT.AND P1, PT, R20, c[0x0][0x17c], !P0 ;  /* 0x00005f0014007a0c */ /* 0x000fe40004721270 */
[----:B------:R-:W-:Y:S02]  /*23cc0*/  LOP3.LUT R25, R14, 0x24, R26, 0xfe, !PT ;  /* 0x000000240e197812 */ /* 0x000fe400078efe1a */
[----:B0-----:R-:W-:-:S04]  /*23cd0*/  LEA R22, P6, R3, R0, 0x1 ;  /* 0x0000000003167211 */ /* 0x001fc800078c08ff */
[----:B------:R-:W-:Y:S02]  /*23ce0*/  LEA.HI.X.SX32 R23, R3, R2, 0x1, P6 ;  /* 0x0000000203177211 */ /* 0x000fe400030f0eff */
[----:B------:R-:W-:Y:S01]  /*23cf0*/  LEA R20, P6, R21, R0, 0x1 ;  /* 0x0000000015147211 */ /* 0x000fe200078c08ff */
[----:B------:R-:W-:Y:S01]  /*23d00*/  IMAD R3, R7, 0x2, R21 ;  /* 0x0000000207037824 */ /* 0x000fe200078e0215 */
[----:B------:R-:W-:Y:S02]  /*23d10*/  PRMT R4, R17, 0x7632, R4 ;  /* 0x0000763211047816 */ /* 0x000fe40000000004 */
[----:B------:R-:W-:Y:S02]  /*23d20*/  LEA.HI.X.SX32 R21, R21, R2, 0x1, P6 ;  /* 0x0000000215157211 */ /* 0x000fe400030f0eff */
[----:B------:R-:W-:Y:S02]  /*23d30*/  ISETP.LT.AND P3, PT, R25, c[0x0][0x17c], !P0 ;  /* 0x00005f0019007a0c */ /* 0x000fe40004761270 */
[----:B------:R-:W-:Y:S01]  /*23d40*/  LOP3.LUT R24, R14, 0x2a, R26, 0xfe, !PT ;  /* 0x0000002a0e187812 */ /* 0x000fe200078efe1a */
[----:B------:R0:W-:Y:S03]  /*23d50*/  @P5 STG.E.U16 [R22.64], R8 ;  /* 0x0000000816005986 */ /* 0x0001e6000c101506 */
[----:B------:R-:W-:Y:S01]  /*23d60*/  ISETP.LT.AND P5, PT, R24, c[0x0][0x17c], !P0 ;  /* 0x00005f0018007a0c */ /* 0x000fe200047a1270 */
[----:B------:R1:W-:Y:S01]  /*23d70*/  @P4 STG.E.U16 [R20.64], R4 ;  /* 0x0000000414004986 */ /* 0x0003e2000c101506 */
[----:B------:R-:W-:Y:S01]  /*23d80*/  IMAD R24, R7, 0x2, R3 ;  /* 0x0000000207187824 */ /* 0x000fe200078e0203 */
[----:B------:R-:W-:-:S02]  /*23d90*/  PRMT R12, R9, 0x7632, R12 ;  /* 0x00007632090c7816 */ /* 0x000fc4000000000c */
[----:B------:R-:W-:Y:S01]  /*23da0*/  PRMT R16, R28, 0x7632, R16 ;  /* 0x000076321c107816 */ /* 0x000fe20000000010 */
[----:B------:R-:W2:Y:S01]  /*23db0*/  LDL.LU R17, [R1+0xa0c] ;  /* 0x000a0c0001117983 */ /* 0x000ea20000300800 */
[C---:B0-----:R-:W-:Y:S02]  /*23dc0*/  LEA R22, P6, R3.reuse, R0, 0x1 ;  /* 0x0000000003167211 */ /* 0x041fe400078c08ff */
[----:B-1----:R-:W-:Y:S02]  /*23dd0*/  LOP3.LUT R20, R14, 0x2c, R26, 0xfe, !PT ;  /* 0x0000002c0e147812 */ /* 0x002fe400078efe1a */
[----:B------:R-:W-:Y:S02]  /*23de0*/  LEA.HI.X.SX32 R23, R3, R2, 0x1, P6 ;  /* 0x0000000203177211 */ /* 0x000fe400030f0eff */
[----:B------:R-:W-:Y:S02]  /*23df0*/  PRMT R4, R13, 0x7632, R4 ;  /* 0x000076320d047816 */ /* 0x000fe40000000004 */
[----:B------:R-:W-:Y:S01]  /*23e00*/  ISETP.LT.AND P4, PT, R20, c[0x0][0x17c], !P0 ;  /* 0x00005f0014007a0c */ /* 0x000fe20004781270 */
[----:B------:R-:W4:Y:S01]  /*23e10*/  LDL.LU R13, [R1+0xa08] ;  /* 0x000a0800010d7983 */ /* 0x000f220000300800 */
[----:B------:R-:W-:-:S02]  /*23e20*/  LEA R20, P6, R24, R0, 0x1 ;  /* 0x0000000018147211 */ /* 0x000fc400078c08ff */
[----:B------:R-:W-:Y:S01]  /*23e30*/  LOP3.LUT R3, R14, 0x2e, R26, 0xfe, !PT ;  /* 0x0000002e0e037812 */ /* 0x000fe200078efe1a */
[----:B------:R0:W-:Y:S01]  /*23e40*/  @P3 STG.E.U16 [R22.64], R4 ;  /* 0x0000000416003986 */ /* 0x0001e2000c101506 */
[----:B------:R-:W-:Y:S02]  /*23e50*/  LEA.HI.X.SX32 R21, R24, R2, 0x1, P6 ;  /* 0x0000000218157211 */ /* 0x000fe400030f0eff */
[----:B------:R-:W-:Y:S01]  /*23e60*/  PRMT R8, R8, 0x7632, R8 ;  /* 0x0000763208087816 */ /* 0x000fe20000000008 */
[----:B------:R-:W2:Y:S01]  /*23e70*/  LDL.LU R9, [R1+0xa04] ;  /* 0x000a040001097983 */ /* 0x000ea20000300800 */
[----:B------:R-:W-:Y:S01]  /*23e80*/  ISETP.LT.AND P3, PT, R3, c[0x0][0x17c], !P0 ;  /* 0x00005f0003007a0c */ /* 0x000fe20004761270 */
[----:B------:R-:W-:Y:S02]  /*23e90*/  IMAD R3, R7, 0x2, R24 ;  /* 0x0000000207037824 */ /* 0x000fe400078e0218 */
[----:B------:R1:W-:Y:S01]  /*23ea0*/  @P2 STG.E.U16 [R20.64], R8 ;  /* 0x0000000814002986 */ /* 0x0003e2000c101506 */
[----:B0-----:R-:W-:-:S02]  /*23eb0*/  LOP3.LUT R23, R14, 0x30, R26, 0xfe, !PT ;  /* 0x000000300e177812 */ /* 0x001fc400078efe1a */
[----:B------:R-:W-:Y:S02]  /*23ec0*/  LEA R22, P6, R3, R0, 0x1 ;  /* 0x0000000003167211 */ /* 0x000fe400078c08ff */
[----:B------:R-:W-:Y:S01]  /*23ed0*/  ISETP.LT.AND P2, PT, R23, c[0x0][0x17c], !P0 ;  /* 0x00005f0017007a0c */ /* 0x000fe20004741270 */
[----:B-1----:R-:W-:Y:S01]  /*23ee0*/  IMAD R8, R7, 0x2, R3 ;  /* 0x0000000207087824 */ /* 0x002fe200078e0203 */
[----:B------:R-:W-:-:S03]  /*23ef0*/  LEA.HI.X.SX32 R23, R3, R2, 0x1, P6 ;  /* 0x0000000203177211 */ /* 0x000fc600030f0eff */
[C---:B------:R-:W-:Y:S01]  /*23f00*/  IMAD R3, R7.reuse, 0x2, R8 ;  /* 0x0000000207037824 */ /* 0x040fe200078e0208 */
[----:B------:R-:W-:Y:S01]  /*23f10*/  LEA R20, P6, R8, R0, 0x1 ;  /* 0x0000000008147211 */ /* 0x000fe200078c08ff */
[----:B------:R0:W-:Y:S01]  /*23f20*/  @P1 STG.E.U16 [R22.64], R12 ;  /* 0x0000000c16001986 */ /* 0x0001e2000c101506 */
[----:B------:R-:W-:Y:S02]  /*23f30*/  PRMT R4, R6, 0x7632, R4 ;  /* 0x0000763206047816 */ /* 0x000fe40000000004 */
[----:B------:R-:W-:Y:S01]  /*23f40*/  LEA.HI.X.SX32 R21, R8, R2, 0x1, P6 ;  /* 0x0000000208157211 */ /* 0x000fe200030f0eff */
[----:B------:R-:W-:Y:S01]  /*23f50*/  IMAD R8, R7, 0x2, R3 ;  /* 0x0000000207087824 */ /* 0x000fe200078e0203 */
[----:B------:R-:W-:Y:S01]  /*23f60*/  LOP3.LUT R24, R14, 0x32, R26, 0xfe, !PT ;  /* 0x000000320e187812 */ /* 0x000fe200078efe1a */
[----:B------:R-:W2:Y:S01]  /*23f70*/  LDL.LU R6, [R1+0xa00] ;  /* 0x000a000001067983 */ /* 0x000ea20000300800 */
[----:B0-----:R-:W-:-:S03]  /*23f80*/  LEA R22, P6, R3, R0, 0x1 ;  /* 0x0000000003167211 */ /* 0x001fc600078c08ff */
[----:B------:R0:W-:Y:S01]  /*23f90*/  @P5 STG.E.U16 [R20.64], R4 ;  /* 0x0000000414005986 */ /* 0x0001e2000c101506 */
[----:B------:R-:W-:Y:S02]  /*23fa0*/  LEA.HI.X.SX32 R23, R3, R2, 0x1, P6 ;  /* 0x0000000203177211 */ /* 0x000fe400030f0eff */
[C---:B------:R-:W-:Y:S02]  /*23fb0*/  LOP3.LUT R3, R14.reuse, 0x36, R26, 0xfe, !PT ;  /* 0x000000360e037812 */ /* 0x040fe400078efe1a */
[----:B0-----:R-:W-:Y:S02]  /*23fc0*/  PRMT R4, R5, 0x7632, R4 ;  /* 0x0000763205047816 */ /* 0x001fe40000000004 */
[----:B------:R-:W-:Y:S01]  /*23fd0*/  LOP3.LUT R20, R14, 0x34, R26, 0xfe, !PT ;  /* 0x000000340e147812 */ /* 0x000fe200078efe1a */
[----:B------:R-:W2:Y:S03]  /*23fe0*/  LDL.LU R5, [R1+0x9fc] ;  /* 0x0009fc0001057983 */ /* 0x000ea60000300800 */
[----:B------:R-:W-:Y:S01]  /*23ff0*/  ISETP.LT.AND P5, PT, R20, c[0x0][0x17c], !P0 ;  /* 0x00005f0014007a0c */ /* 0x000fe200047a1270 */
[----:B------:R0:W-:Y:S01]  /*24000*/  @P4 STG.E.U16 [R22.64], R4 ;  /* 0x0000000416004986 */ /* 0x0001e2000c101506 */
[----:B------:R-:W-:Y:S01]  /*24010*/  ISETP.LT.AND P4, PT, R3, c[0x0][0x17c], !P0 ;  /* 0x00005f0003007a0c */ /* 0x000fe20004781270 */
[----:B------:R-:W-:Y:S01]  /*24020*/  IMAD R3, R7, 0x2, R8 ;  /* 0x0000000207037824 */ /* 0x000fe200078e0208 */
[----:B------:R-:W-:Y:S01]  /*24030*/  LEA R20, P6, R8, R0, 0x1 ;  /* 0x0000000008147211 */ /* 0x000fe200078c08ff */
[----:B------:R-:W2:Y:S01]  /*24040*/  LDL.LU R28, [R1+0x9f8] ;  /* 0x0009f800011c7983 */ /* 0x000ea20000300800 */
[----:B------:R-:W-:-:S02]  /*24050*/  ISETP.LT.AND P1, PT, R24, c[0x0][0x17c], !P0 ;  /* 0x00005f0018007a0c */ /* 0x000fc40004721270 */
[----:B------:R-:W-:Y:S01]  /*24060*/  LEA.HI.X.SX32 R21, R8, R2, 0x1, P6 ;  /* 0x0000000208157211 */ /* 0x000fe200030f0eff */
[----:B------:R-:W-:Y:S01]  /*24070*/  IMAD R8, R7, 0x2, R3 ;  /* 0x0000000207087824 */ /* 0x000fe200078e0203 */
[----:B0-----:R-:W-:Y:S02]  /*24080*/  PRMT R4, R12, 0x7632, R4 ;  /* 0x000076320c047816 */ /* 0x001fe40000000004 */
[----:B------:R-:W-:-:S03]  /*24090*/  LEA R22, P6, R3, R0, 0x1 ;  /* 0x0000000003167211 */ /* 0x000fc600078c08ff */
[----:B------:R0:W-:Y:S01]  /*240a0*/  @P3 STG.E.U16 [R20.64], R4 ;  /* 0x0000000414003986 */ /* 0x0001e2000c101506 */
[----:B------:R-:W-:Y:S01]  /*240b0*/  LEA.HI.X.SX32 R23, R3, R2, 0x1, P6 ;  /* 0x0000000203177211 */ /* 0x000fe200030f0eff */
[----:B------:R-:W-:-:S04]  /*240c0*/  IMAD R3, R7, 0x2, R8 ;  /* 0x0000000207037824 */ /* 0x000fc800078e0208 */
[----:B------:R1:W-:Y:S01]  /*240d0*/  @P2 STG.E.U16 [R22.64], R16 ;  /* 0x0000001016002986 */ /* 0x0003e2000c101506 */
[C---:B0-----:R-:W-:Y:S02]  /*240e0*/  LEA R20, P6, R8.reuse, R0, 0x1 ;  /* 0x0000000008147211 */ /* 0x041fe400078c08ff */
[----:B------:R-:W-:Y:S02]  /*240f0*/  PRMT R4, R19, 0x7632, R4 ;  /* 0x0000763213047816 */ /* 0x000fe40000000004 */
[----:B------:R-:W-:Y:S01]  /*24100*/  LEA.HI.X.SX32 R21, R8, R2, 0x1, P6 ;  /* 0x0000000208157211 */ /* 0x000fe200030f0eff */
[----:B------:R-:W-:Y:S01]  /*24110*/  IMAD R8, R7, 0x2, R3 ;  /* 0x0000000207087824 */ /* 0x000fe200078e0203 */
[----:B-1----:R-:W-:-:S03]  /*24120*/  LEA R22, P6, R3, R0, 0x1 ;  /* 0x0000000003167211 */ /* 0x002fc600078c08ff */
[----:B------:R0:W-:Y:S01]  /*24130*/  @P1 STG.E.U16 [R20.64], R4 ;  /* 0x0000000414001986 */ /* 0x0001e2000c101506 */
[----:B------:R-:W-:Y:S02]  /*24140*/  LEA.HI.X.SX32 R23, R3, R2, 0x1, P6 ;  /* 0x0000000203177211 */ /* 0x000fe400030f0eff */
[C-C-:B------:R-:W-:Y:S02]  /*24150*/  LOP3.LUT R12, R14.reuse, 0x38, R26.reuse, 0xfe, !PT ;  /* 0x000000380e0c7812 */ /* 0x140fe400078efe1a */
[----:B------:R-:W-:Y:S02]  /*24160*/  LOP3.LUT R3, R14, 0x3e, R26, 0xfe, !PT ;  /* 0x0000003e0e037812 */ /* 0x000fe400078efe1a */
[----:B0-----:R-:W-:Y:S02]  /*24170*/  PRMT R4, R4, 0x7632, R4 ;  /* 0x0000763204047816 */ /* 0x001fe40000000004 */
[----:B------:R-:W-:Y:S02]  /*24180*/  LEA R20, P6, R8, R0, 0x1 ;  /* 0x0000000008147211 */ /* 0x000fe400078c08ff */
[----:B------:R-:W-:Y:S01]  /*24190*/  ISETP.LT.AND P3, PT, R12, c[0x0][0x17c], !P0 ;  /* 0x00005f000c007a0c */ /* 0x000fe20004761270 */
[----:B------:R0:W-:Y:S01]  /*241a0*/  @P5 STG.E.U16 [R22.64], R4 ;  /* 0x0000000416005986 */ /* 0x0001e2000c101506 */
[----:B------:R-:W-:-:S02]  /*241b0*/  LEA.HI.X.SX32 R21, R8, R2, 0x1, P6 ;  /* 0x0000000208157211 */ /* 0x000fc400030f0eff */
[----:B------:R-:W-:Y:S02]  /*241c0*/  PRMT R16, R16, 0x7632, R16 ;  /* 0x0000763210107816 */ /* 0x000fe40000000010 */
[----:B------:R-:W-:Y:S01]  /*241d0*/  ISETP.LT.AND P5, PT, R3, c[0x0][0x17c], !P0 ;  /* 0x00005f0003007a0c */ /* 0x000fe200047a1270 */
[C---:B------:R-:W-:Y:S01]  /*241e0*/  IMAD R3, R7.reuse, 0x2, R8 ;  /* 0x0000000207037824 */ /* 0x040fe200078e0208 */
[--C-:B------:R-:W-:Y:S01]  /*241f0*/  LOP3.LUT R12, R14, 0x3a, R26.reuse, 0xfe, !PT ;  /* 0x0000003a0e0c7812 */ /* 0x100fe200078efe1a */
[----:B------:R1:W-:Y:S02]  /*24200*/  @P4 STG.E.U16 [R20.64], R16 ;  /* 0x0000001014004986 */ /* 0x0003e4000c101506 */
[----:B------:R-:W-:Y:S01]  /*24210*/  IMAD R8, R7, 0x2, R3 ;  /* 0x0000000207087824 */ /* 0x000fe200078e0203 */
[----:B------:R-:W-:Y:S02]  /*24220*/  ISETP.LT.AND P2, PT, R12, c[0x0][0x17c], !P0 ;  /* 0x00005f000c007a0c */ /* 0x000fe40004741270 */
[----:B------:R-:W-:-:S02]  /*24230*/  LOP3.LUT R12, R14, 0x3c, R26, 0xfe, !PT ;  /* 0x0000003c0e0c7812 */ /* 0x000fc400078efe1a */
[----:B0-----:R-:W-:Y:S02]  /*24240*/  LOP3.LUT R4, R14, 0x40, R26, 0xfe, !PT ;  /* 0x000000400e047812 */ /* 0x001fe400078efe1a */
[C---:B-1----:R-:W-:Y:S02]  /*24250*/  LEA R20, P6, R3.reuse, R0, 0x1 ;  /* 0x0000000003147211 */ /* 0x042fe400078c08ff */
[----:B------:R-:W-:Y:S02]  /*24260*/  ISETP.LT.AND P1, PT, R12, c[0x0][0x17c], !P0 ;  /* 0x00005f000c007a0c */ /* 0x000fe40004721270 */
[----:B------:R-:W-:Y:S02]  /*24270*/  LEA.HI.X.SX32 R21, R3, R2, 0x1, P6 ;  /* 0x0000000203157211 */ /* 0x000fe400030f0eff */
[----:B------:R-:W-:Y:S01]  /*24280*/  ISETP.LT.AND P4, PT, R4, c[0x0][0x17c], !P0 ;  /* 0x00005f0004007a0c */ /* 0x000fe20004781270 */
[----:B------:R-:W-:Y:S01]  /*24290*/  IMAD R4, R7, 0x2, R8 ;  /* 0x0000000207047824 */ /* 0x000fe200078e0208 */
[----:B------:R-:W-:-:S02]  /*242a0*/  PRMT R12, R18, 0x7632, R12 ;  /* 0x00007632120c7816 */ /* 0x000fc4000000000c */
[C---:B------:R-:W-:Y:S01]  /*242b0*/  LEA R22, P6, R8.reuse, R0, 0x1 ;  /* 0x0000000008167211 */ /* 0x040fe200078c08ff */
[----:B------:R-:W2:Y:S01]  /*242c0*/  LDL.LU R18, [R1+0x54] ;  /* 0x0000540001127983 */ /* 0x000ea20000300800 */
[----:B------:R-:W-:Y:S02]  /*242d0*/  PRMT R3, R15, 0x7632, R3 ;  /* 0x000076320f037816 */ /* 0x000fe40000000003 */
[----:B------:R-:W-:Y:S01]  /*242e0*/  LEA.HI.X.SX32 R23, R8, R2, 0x1, P6 ;  /* 0x0000000208177211 */ /* 0x000fe200030f0eff */
[----:B------:R0:W-:Y:S04]  /*242f0*/  @P3 STG.E.U16 [R20.64], R12 ;  /* 0x0000000c14003986 */ /* 0x0001e8000c101506 */
[----:B------:R1:W-:Y:S01]  /*24300*/  @P2 STG.E.U16 [R22.64], R3 ;  /* 0x0000000316002986 */ /* 0x0003e2000c101506 */
[----:B0-----:R-:W-:Y:S01]  /*24310*/  LEA R20, P6, R4, R0, 0x1 ;  /* 0x0000000004147211 */ /* 0x001fe200078c08ff */
[----:B-1----:R-:W-:-:S03]  /*24320*/  IMAD R3, R7, 0x2, R4 ;  /* 0x0000000207037824 */ /* 0x002fc600078e0204 */
[----:B------:R-:W-:Y:S02]  /*24330*/  LEA.HI.X.SX32 R21, R4, R2, 0x1, P6 ;  /* 0x0000000204157211 */ /* 0x000fe400030f0eff */
[----:B------:R-:W-:Y:S02]  /*24340*/  PRMT R4, R29, 0x7632, R4 ;  /* 0x000076321d047816 */ /* 0x000fe40000000004 */
[----:B------:R-:W-:Y:S01]  /*24350*/  LOP3.LUT R8, R14, 0x44, R26, 0xfe, !PT ;  /* 0x000000440e087812 */ /* 0x000fe200078efe1a */
[----:B------:R-:W2:Y:S01]  /*24360*/  LDL.LU R29, [R1+0x9f4] ;  /* 0x0009f400011d7983 */ /* 0x000ea20000300800 */
[----:B------:R-:W-:-:S03]  /*24370*/  LEA R22, P6, R3, R0, 0x1 ;  /* 0x0000000003167211 */ /* 0x000fc600078c08ff */
[----:B------:R0:W-:Y:S01]  /*24380*/  @P1 STG.E.U16 [R20.64], R4 ;  /* 0x0000000414001986 */ /* 0x0001e2000c101506 */
[----:B------:R-:W-:Y:S02]  /*24390*/  ISETP.LT.AND P2, PT, R8, c[0x0][0x17c], !P0 ;  /* 0x00005f0008007a0c */ /* 0x000fe40004741270 */
[----:B------:R-:W-:Y:S01]  /*243a0*/  LOP3.LUT R8, R14, 0x46, R26, 0xfe, !PT ;  /* 0x000000460e087812 */ /* 0x000fe200078efe1a */
[----:B------:R-:W2:Y:S01]  /*243b0*/  LDL.LU R24, [R1+0x94] ;  /* 0x0000940001187983 */ /* 0x000ea20000300800 */
[----:B------:R-:W-:Y:S01]  /*243c0*/  LEA.HI.X.SX32 R23, R3, R2, 0x1, P6 ;  /* 0x0000000203177211 */ /* 0x000fe200030f0eff */
[----:B0-----:R-:W-:Y:S02]  /*243d0*/  IMAD R4, R7, 0x2, R3 ;  /* 0x0000000207047824 */ /* 0x001fe400078e0203 */
[----:B------:R-:W2:Y:S01]  /*243e0*/  LDL.LU R25, [R1+0x44] ;  /* 0x0000440001197983 */ /* 0x000ea20000300800 */
[----:B------:R-:W-:Y:S02]  /*243f0*/  ISETP.LT.AND P1, PT, R8, c[0x0][0x17c], !P0 ;  /* 0x00005f0008007a0c */ /* 0x000fe40004721270 */
[C---:B------:R-:W-:Y:S01]  /*24400*/  LEA R20, P6, R4.reuse, R0, 0x1 ;  /* 0x0000000004147211 */ /* 0x040fe200078c08ff */
[----:B------:R-:W2:Y:S01]  /*24410*/  LDL.LU R19, [R1+0x4] ;  /* 0x0000040001137983 */ /* 0x000ea20000300800 */
[----:B------:R-:W-:Y:S01]  /*24420*/  PRMT R8, R11, 0x7632, R8 ;  /* 0x000076320b087816 */ /* 0x000fe20000000008 */
[----:B------:R-:W-:Y:S01]  /*24430*/  IMAD R3, R7, 0x2, R4 ;  /* 0x0000000207037824 */ /* 0x000fe200078e0204 */
[----:B------:R-:W-:Y:S01]  /*24440*/  LEA.HI.X.SX32 R21, R4, R2, 0x1, P6 ;  /* 0x0000000204157211 */ /* 0x000fe200030f0eff */
[----:B------:R-:W2:Y:S04]  /*24450*/  LDL.LU R15, [R1+0x84] ;  /* 0x00008400010f7983 */ /* 0x000ea80000300800 */
[----:B------:R-:W2:Y:S04]  /*24460*/  LDL.LU R11, [R1+0x34] ;  /* 0x00003400010b7983 */ /* 0x000ea80000300800 */
[----:B------:R-:W2:Y:S01]  /*24470*/  LDL R4, [R1+0x64] ;  /* 0x0000640001047983 */ /* 0x000ea20000100800 */
[----:B------:R-:W-:-:S03]  /*24480*/  LOP3.LUT R12, R14, 0x48, R26, 0xfe, !PT ;  /* 0x000000480e0c7812 */ /* 0x000fc600078efe1a */
[----:B------:R0:W-:Y:S01]  /*24490*/  @P5 STG.E.U16 [R22.64], R8 ;  /* 0x0000000816005986 */ /* 0x0001e2000c101506 */
[----:B------:R-:W-:-:S03]  /*244a0*/  ISETP.LT.AND P5, PT, R12, c[0x0][0x17c], !P0 ;  /* 0x00005f000c007a0c */ /* 0x000fc600047a1270 */
[----:B------:R-:W3:Y:S01]  /*244b0*/  LDL.LU R12, [R1+0x24] ;  /* 0x00002400010c7983 */ /* 0x000ee20000300800 */
[----:B------:R-:W-:-:S04]  /*244c0*/  LOP3.LUT R16, R14, 0x42, R26, 0xfe, !PT ;  /* 0x000000420e107812 */ /* 0x000fc800078efe1a */
[----:B------:R-:W-:Y:S02]  /*244d0*/  ISETP.LT.AND P3, PT, R16, c[0x0][0x17c], !P0 ;  /* 0x00005f0010007a0c */ /* 0x000fe40004761270 */
[C---:B0-----:R-:W-:Y:S02]  /*244e0*/  LEA R22, P6, R3.reuse, R0, 0x1 ;  /* 0x0000000003167211 */ /* 0x041fe400078c08ff */
[--C-:B------:R-:W-:Y:S02]  /*244f0*/  LOP3.LUT R8, R14, 0x4a, R26.reuse, 0xfe, !PT ;  /* 0x0000004a0e087812 */ /* 0x100fe400078efe1a */
[----:B------:R-:W-:Y:S01]  /*24500*/  LEA.HI.X.SX32 R23, R3, R2, 0x1, P6 ;  /* 0x0000000203177211 */ /* 0x000fe200030f0eff */
[----:B--2---:R0:W-:Y:S01]  /*24510*/  @P4 STG.E.U16 [R20.64], R4 ;  /* 0x0000000414004986 */ /* 0x0041e2000c101506 */
[----:B------:R-:W-:Y:S02]  /*24520*/  ISETP.LT.AND P4, PT, R8, c[0x0][0x17c], !P0 ;  /* 0x00005f0008007a0c */ /* 0x000fe40004781270 */
[----:B------:R-:W-:Y:S01]  /*24530*/  LOP3.LUT R8, R14, 0x4c, R26, 0xfe, !PT ;  /* 0x0000004c0e087812 */ /* 0x000fe200078efe1a */
[----:B0-----:R-:W-:-:S02]  /*24540*/  IMAD R4, R7, 0x2, R3 ;  /* 0x0000000207047824 */ /* 0x001fc400078e0203 */
[----:B------:R0:W-:Y:S02]  /*24550*/  @P3 STG.E.U16 [R22.64], R18 ;  /* 0x0000001216003986 */ /* 0x0001e4000c101506 */
[C---:B------:R-:W-:Y:S01]  /*24560*/  IMAD R3, R7.reuse, 0x2, R4 ;  /* 0x0000000207037824 */ /* 0x040fe200078e0204 */
[----:B------:R-:W-:Y:S02]  /*24570*/  LEA R20, P6, R4, R0, 0x1 ;  /* 0x0000000004147211 */ /* 0x000fe400078c08ff */
[----:B------:R-:W-:Y:S02]  /*24580*/  ISETP.LT.AND P3, PT, R8, c[0x0][0x17c], !P0 ;  /* 0x00005f0008007a0c */ /* 0x000fe40004761270 */
[----:B------:R-:W-:Y:S01]  /*24590*/  LEA.HI.X.SX32 R21, R4, R2, 0x1, P6 ;  /* 0x0000000204157211 */ /* 0x000fe200030f0eff */
[----:B------:R-:W-:Y:S01]  /*245a0*/  IMAD R4, R7, 0x2, R3 ;  /* 0x0000000207047824 */ /* 0x000fe200078e0203 */
[----:B------:R-:W-:Y:S02]  /*245b0*/  LOP3.LUT R8, R14, 0x4e, R26, 0xfe, !PT ;  /* 0x0000004e0e087812 */ /* 0x000fe400078efe1a */
[----:B0-----:R-:W-:Y:S01]  /*245c0*/  LEA R22, P6, R3, R0, 0x1 ;  /* 0x0000000003167211 */ /* 0x001fe200078c08ff */
[----:B---3--:R0:W-:Y:S01]  /*245d0*/  @P2 STG.E.U16 [R20.64], R12 ;  /* 0x0000000c14002986 */ /* 0x0081e2000c101506 */
[----:B------:R-:W-:Y:S01]  /*245e0*/  ISETP.LT.AND P2, PT, R8, c[0x0][0x17c], !P0 ;  /* 0x00005f0008007a0c */ /* 0x000fe20004741270 */
[----:B------:R-:W-:Y:S01]  /*245f0*/  IMAD R8, R7, 0x2, R4 ;  /* 0x0000000207087824 */ /* 0x000fe200078e0204 */
[----:B------:R-:W-:-:S02]  /*24600*/  LEA.HI.X.SX32 R23, R3, R2, 0x1, P6 ;  /* 0x0000000203177211 */ /* 0x000fc400030f0eff */
[----:B------:R-:W-:-:S03]  /*24610*/  LOP3.LUT R3, R14, 0x50, R26, 0xfe, !PT ;  /* 0x000000500e037812 */ /* 0x000fc600078efe1a */
[----:B------:R1:W-:Y:S01]  /*24620*/  @P1 STG.E.U16 [R22.64], R9 ;  /* 0x0000000916001986 */ /* 0x0003e2000c101506 */
[C---:B0-----:R-:W-:Y:S02]  /*24630*/  LEA R20, P6, R4.reuse, R0, 0x1 ;  /* 0x0000000004147211 */ /* 0x041fe400078c08ff */
[----:B------:R-:W-:Y:S02]  /*24640*/  ISETP.LT.AND P1, PT, R3, c[0x0][0x17c], !P0 ;  /* 0x00005f0003007a0c */ /* 0x000fe40004721270 */
[----:B------:R-:W-:Y:S01]  /*24650*/  LEA.HI.X.SX32 R21, R4, R2, 0x1, P6 ;  /* 0x0000000204157211 */ /* 0x000fe200030f0eff */
[----:B------:R-:W-:Y:S01]  /*24660*/  IMAD R3, R7, 0x2, R8 ;  /* 0x0000000207037824 */ /* 0x000fe200078e0208 */
[----:B------:R-:W-:Y:S02]  /*24670*/  LOP3.LUT R4, R14, 0x52, R26, 0xfe, !PT ;  /* 0x000000520e047812 */ /* 0x000fe400078efe1a */
[----:B-1----:R-:W-:Y:S01]  /*24680*/  LEA R22, P6, R8, R0, 0x1 ;  /* 0x0000000008167211 */ /* 0x002fe200078c08ff */
[----:B------:R0:W-:Y:S01]  /*24690*/  @P5 STG.E.U16 [R20.64], R24 ;  /* 0x0000001814005986 */ /* 0x0001e2000c101506 */
[----:B------:R-:W-:-:S02]  /*246a0*/  ISETP.LT.AND P5, PT, R4, c[0x0][0x17c], !P0 ;  /* 0x00005f0004007a0c */ /* 0x000fc400047a1270 */
[----:B------:R-:W-:Y:S01]  /*246b0*/  LEA.HI.X.SX32 R23, R8, R2, 0x1, P6 ;  /* 0x0000000208177211 */ /* 0x000fe200030f0eff */
[----:B------:R-:W-:Y:S01]  /*246c0*/  IMAD R4, R7, 0x2, R3 ;  /* 0x0000000207047824 */ /* 0x000fe200078e0203 */
[----:B------:R-:W-:-:S03]  /*246d0*/  LOP3.LUT R8, R14, 0x54, R26, 0xfe, !PT ;  /* 0x000000540e087812 */ /* 0x000fc600078efe1a */
[----:B------:R1:W-:Y:S01]  /*246e0*/  @P4 STG.E.U16 [R22.64], R25 ;  /* 0x0000001916004986 */ /* 0x0003e2000c101506 */
[----:B0-----:R-:W-:Y:S02]  /*246f0*/  LEA R20, P6, R3, R0, 0x1 ;  /* 0x0000000003147211 */ /* 0x001fe400078c08ff */
[----:B------:R-:W-:Y:S01]  /*24700*/  ISETP.LT.AND P4, PT, R8, c[0x0][0x17c], !P0 ;  /* 0x00005f0008007a0c */ /* 0x000fe20004781270 */
[----:B------:R-:W-:Y:S01]  /*24710*/  IMAD R8, R7, 0x2, R4 ;  /* 0x0000000207087824 */ /* 0x000fe200078e0204 */
[----:B------:R-:W-:Y:S02]  /*24720*/  LEA.HI.X.SX32 R21, R3, R2, 0x1, P6 ;  /* 0x0000000203157211 */ /* 0x000fe400030f0eff */
[----:B------:R-:W-:Y:S02]  /*24730*/  LOP3.LUT R3, R14, 0x56, R26, 0xfe, !PT ;  /* 0x000000560e037812 */ /* 0x000fe400078efe1a */
[----:B-1----:R-:W-:Y:S01]  /*24740*/  LEA R22, P6, R4, R0, 0x1 ;  /* 0x0000000004167211 */ /* 0x002fe200078c08ff */
[----:B------:R0:W-:Y:S01]  /*24750*/  @P3 STG.E.U16 [R20.64], R19 ;  /* 0x0000001314003986 */ /* 0x0001e2000c101506 */
[----:B------:R-:W-:-:S02]  /*24760*/  ISETP.LT.AND P3, PT, R3, c[0x0][0x17c], !P0 ;  /* 0x00005f0003007a0c */ /* 0x000fc40004761270 */
[----:B------:R-:W-:Y:S01]  /*24770*/  LEA.HI.X.SX32 R23, R4, R2, 0x1, P6 ;  /* 0x0000000204177211 */ /* 0x000fe200030f0eff */
[----:B------:R-:W-:Y:S01]  /*24780*/  IMAD R3, R7, 0x2, R8 ;  /* 0x0000000207037824 */ /* 0x000fe200078e0208 */
[----:B------:R-:W-:-:S03]  /*24790*/  LOP3.LUT R4, R14, 0x58, R26, 0xfe, !PT ;  /* 0x000000580e047812 */ /* 0x000fc600078efe1a */
[----:B----4-:R1:W-:Y:S01]  /*247a0*/  @P2 STG.E.U16 [R22.64], R13 ;  /* 0x0000000d16002986 */ /* 0x0103e2000c101506 */
[----:B0-----:R-:W-:Y:S02]  /*247b0*/  LEA R20, P6, R8, R0, 0x1 ;  /* 0x0000000008147211 */ /* 0x001fe400078c08ff */
[----:B------:R-:W-:Y:S02]  /*247c0*/  ISETP.LT.AND P2, PT, R4, c[0x0][0x17c], !P0 ;  /* 0x00005f0004007a0c */ /* 0x000fe40004741270 */
[----:B------:R-:W-:Y:S01]  /*247d0*/  LEA.HI.X.SX32 R21, R8, R2, 0x1, P6 ;  /* 0x0000000208157211 */ /* 0x000fe200030f0eff */
[----:B------:R-:W-:Y:S01]  /*247e0*/  IMAD R4, R7, 0x2, R3 ;  /* 0x0000000207047824 */ /* 0x000fe200078e0203 */
[----:B------:R-:W-:Y:S02]  /*247f0*/  LOP3.LUT R8, R14, 0x5a, R26, 0xfe, !PT ;  /* 0x0000005a0e087812 */ /* 0x000fe400078efe1a */
[----:B-1----:R-:W-:Y:S01]  /*24800*/  LEA R22, P6, R3, R0, 0x1 ;  /* 0x0000000003167211 */ /* 0x002fe200078c08ff */
[----:B------:R0:W-:Y:S01]  /*24810*/  @P1 STG.E.U16 [R20.64], R15 ;  /* 0x0000000f14001986 */ /* 0x0001e2000c101506 */
        /* <DEDUP_REMOVED lines=21> */
[----:B-1----:R-:W-:-:S03]  /*24970*/  LEA R22, P6, R4, R0, 0x1 ;  /* 0x0000000004167211 */ /* 0x002fc600078c08ff */
[----:B------:R0:W-:Y:S01]  /*24980*/  @P2 STG.E.U16 [R20.64], R29 ;  /* 0x0000001d14002986 */ /* 0x0001e2000c101506 */
[----:B------:R-:W-:Y:S02]  /*24990*/  LOP3.LUT R3, R14, 0x62, R26, 0xfe, !PT ;  /* 0x000000620e037812 */ /* 0x000fe400078efe1a */
[----:B------:R-:W-:Y:S02]  /*249a0*/  LEA.HI.X.SX32 R23, R4, R2, 0x1, P6 ;  /* 0x0000000204177211 */ /* 0x000fe400030f0eff */
[----:B------:R-:W-:Y:S01]  /*249b0*/  ISETP.LT.AND P2, PT, R3, c[0x0][0x17c], !P0 ;  /* 0x00005f0003007a0c */ /* 0x000fe20004741270 */
[----:B------:R-:W-:Y:S01]  /*249c0*/  IMAD R3, R7, 0x2, R8 ;  /* 0x0000000207037824 */ /* 0x000fe200078e0208 */
[----:B0-----:R-:W-:-:S04]  /*249d0*/  LEA R20, P6, R8, R0, 0x1 ;  /* 0x0000000008147211 */ /* 0x001fc800078c08ff */
[----:B------:R-:W-:Y:S02]  /*249e0*/  LEA.HI.X.SX32 R21, R8, R2, 0x1, P6 ;  /* 0x0000000208157211 */ /* 0x000fe400030f0eff */
[----:B------:R-:W-:Y:S01]  /*249f0*/  LOP3.LUT R8, R14, 0x66, R26, 0xfe, !PT ;  /* 0x000000660e087812 */ /* 0x000fe200078efe1a */
[----:B------:R0:W-:Y:S04]  /*24a00*/  @P1 STG.E.U16 [R22.64], R28 ;  /* 0x0000001c16001986 */ /* 0x0001e8000c101506 */
[----:B------:R1:W-:Y:S01]  /*24a10*/  @P5 STG.E.U16 [R20.64], R6 ;  /* 0x0000000614005986 */ /* 0x0003e2000c101506 */
[----:B------:R-:W-:-:S03]  /*24a20*/  ISETP.LT.AND P5, PT, R8, c[0x0][0x17c], !P0 ;  /* 0x00005f0008007a0c */ /* 0x000fc600047a1270 */
[----:B------:R-:W2:Y:S01]  /*24a30*/  LDL.LU R8, [R1+0x64] ;  /* 0x0000640001087983 */ /* 0x000ea20000300800 */
[--C-:B------:R-:W-:Y:S02]  /*24a40*/  LOP3.LUT R4, R14, 0x64, R26.reuse, 0xfe, !PT ;  /* 0x000000640e047812 */ /* 0x100fe400078efe1a */
[----:B0-----:R-:W-:Y:S02]  /*24a50*/  LEA R22, P6, R3, R0, 0x1 ;  /* 0x0000000003167211 */ /* 0x001fe400078c08ff */
[----:B------:R-:W-:Y:S01]  /*24a60*/  ISETP.LT.AND P1, PT, R4, c[0x0][0x17c], !P0 ;  /* 0x00005f0004007a0c */ /* 0x000fe20004721270 */
[----:B------:R-:W-:Y:S01]  /*24a70*/  IMAD R4, R7, 0x2, R3 ;  /* 0x0000000207047824 */ /* 0x000fe200078e0203 */
[----:B------:R-:W-:Y:S02]  /*24a80*/  LEA.HI.X.SX32 R23, R3, R2, 0x1, P6 ;  /* 0x0000000203177211 */ /* 0x000fe400030f0eff */
[----:B------:R-:W-:-:S03]  /*24a90*/  LOP3.LUT R3, R14, 0x68, R26, 0xfe, !PT ;  /* 0x000000680e037812 */ /* 0x000fc600078efe1a */
[----:B------:R0:W-:Y:S01]  /*24aa0*/  @P4 STG.E.U16 [R22.64], R10 ;  /* 0x0000000a16004986 */ /* 0x0001e2000c101506 */
[----:B------:R-:W-:Y:S01]  /*24ab0*/  ISETP.LT.AND P4, PT, R3, c[0x0][0x17c], !P0 ;  /* 0x00005f0003007a0c */ /* 0x000fe20004781270 */
[----:B------:R-:W-:Y:S01]  /*24ac0*/  IMAD R3, R7, 0x2, R4 ;  /* 0x0000000207037824 */ /* 0x000fe200078e0204 */
[----:B-1----:R-:W-:-:S04]  /*24ad0*/  LEA R20, P6, R4, R0, 0x1 ;  /* 0x0000000004147211 */ /* 0x002fc800078c08ff */
[----:B------:R-:W-:Y:S01]  /*24ae0*/  LEA.HI.X.SX32 R21, R4, R2, 0x1, P6 ;  /* 0x0000000204157211 */ /* 0x000fe200030f0eff */
[----:B------:R-:W-:Y:S01]  /*24af0*/  IMAD R4, R7, 0x2, R3 ;  /* 0x0000000207047824 */ /* 0x000fe200078e0203 */
[C---:B0-----:R-:W-:Y:S02]  /*24b00*/  LEA R22, P6, R3.reuse, R0, 0x1 ;  /* 0x0000000003167211 */ /* 0x041fe400078c08ff */
[----:B------:R-:W-:Y:S02]  /*24b10*/  PRMT R9, R18, 0x7632, R9 ;  /* 0x0000763212097816 */ /* 0x000fe40000000009 */
[----:B------:R-:W-:Y:S01]  /*24b20*/  LEA.HI.X.SX32 R23, R3, R2, 0x1, P6 ;  /* 0x0000000203177211 */ /* 0x000fe200030f0eff */
[----:B------:R-:W-:Y:S01]  /*24b30*/  IMAD R3, R7, 0x2, R4 ;  /* 0x0000000207037824 */ /* 0x000fe200078e0204 */
[----:B------:R-:W-:Y:S01]  /*24b40*/  PRMT R13, R25, 0x7632, R13 ;  /* 0x00007632190d7816 */ /* 0x000fe2000000000d */
[----:B------:R-:W3:Y:S01]  /*24b50*/  LDL.LU R18, [R1+0x9f0] ;  /* 0x0009f00001127983 */ /* 0x000ee20000300800 */
[----:B------:R-:W-:-:S02]  /*24b60*/  PRMT R17, R17, 0x7632, R17 ;  /* 0x0000763211117816 */ /* 0x000fc40000000011 */
[----:B--2---:R-:W-:Y:S02]  /*24b70*/  PRMT R5, R8, 0x7632, R5 ;  /* 0x0000763208057816 */ /* 0x004fe40000000005 */
[----:B------:R-:W-:-:S03]  /*24b80*/  LOP3.LUT R8, R14, 0x6a, R26, 0xfe, !PT ;  /* 0x0000006a0e087812 */ /* 0x000fc600078efe1a */
[----:B------:R0:W-:Y:S01]  /*24b90*/  @P3 STG.E.U16 [R20.64], R5 ;  /* 0x0000000514003986 */ /* 0x0001e2000c101506 */
[----:B------:R-:W-:Y:S02]  /*24ba0*/  ISETP.LT.AND P3, PT, R8, c[0x0][0x17c], !P0 ;  /* 0x00005f0008007a0c */ /* 0x000fe40004761270 */
[----:B------:R-:W-:Y:S01]  /*24bb0*/  LOP3.LUT R8, R14, 0x6c, R26, 0xfe, !PT ;  /* 0x0000006c0e087812 */ /* 0x000fe200078efe1a */
[----:B------:R1:W-:Y:S03]  /*24bc0*/  @P2 STG.E.U16 [R22.64], R9 ;  /* 0x0000000916002986 */ /* 0x0003e6000c101506 */
[----:B------:R-:W-:Y:S02]  /*24bd0*/  ISETP.LT.AND P2, PT, R8, c[0x0][0x17c], !P0 ;  /* 0x00005f0008007a0c */ /* 0x000fe40004741270 */
[----:B0-----:R-:W-:Y:S02]  /*24be0*/  LEA R20, P6, R4, R0, 0x1 ;  /* 0x0000000004147211 */ /* 0x001fe400078c08ff */
[----:B------:R-:W-:-:S02]  /*24bf0*/  PRMT R5, R12, 0x7632, R5 ;  /* 0x000076320c057816 */ /* 0x000fc40000000005 */
[----:B------:R-:W-:Y:S01]  /*24c00*/  LEA.HI.X.SX32 R21, R4, R2, 0x1, P6 ;  /* 0x0000000204157211 */ /* 0x000fe200030f0eff */
[----:B------:R-:W-:Y:S01]  /*24c10*/  IMAD R4, R7, 0x2, R3 ;  /* 0x0000000207047824 */ /* 0x000fe200078e0203 */
[C---:B-1----:R-:W-:Y:S02]  /*24c20*/  LEA R22, P6, R3.reuse, R0, 0x1 ;  /* 0x0000000003167211 */ /* 0x042fe400078c08ff */
[----:B------:R-:W-:Y:S01]  /*24c30*/  LOP3.LUT R8, R14, 0x6e, R26, 0xfe, !PT ;  /* 0x0000006e0e087812 */ /* 0x000fe200078efe1a */
[----:B------:R0:W-:Y:S01]  /*24c40*/  @P1 STG.E.U16 [R20.64], R5 ;  /* 0x0000000514001986 */ /* 0x0001e2000c101506 */
[----:B------:R-:W-:Y:S02]  /*24c50*/  LEA.HI.X.SX32 R23, R3, R2, 0x1, P6 ;  /* 0x0000000203177211 */ /* 0x000fe400030f0eff */
[----:B------:R-:W-:Y:S02]  /*24c60*/  PRMT R9, R9, 0x7632, R9 ;  /* 0x0000763209097816 */ /* 0x000fe40000000009 */
[----:B------:R-:W-:-:S02]  /*24c70*/  ISETP.LT.AND P1, PT, R8, c[0x0][0x17c], !P0 ;  /* 0x00005f0008007a0c */ /* 0x000fc40004721270 */
[----:B------:R-:W-:Y:S02]  /*24c80*/  LEA R8, P6, R4, R0, 0x1 ;  /* 0x0000000004087211 */ /* 0x000fe400078c08ff */
[----:B------:R-:W-:Y:S01]  /*24c90*/  LOP3.LUT R3, R14, 0x70, R26, 0xfe, !PT ;  /* 0x000000700e037812 */ /* 0x000fe200078efe1a */
[----:B------:R1:W-:Y:S01]  /*24ca0*/  @P5 STG.E.U16 [R22.64], R9 ;  /* 0x0000000916005986 */ /* 0x0003e2000c101506 */
[----:B0-----:R-:W-:Y:S02]  /*24cb0*/  PRMT R5, R24, 0x7632, R5 ;  /* 0x0000763218057816 */ /* 0x001fe40000000005 */
[----:B------:R-:W-:Y:S01]  /*24cc0*/  ISETP.LT.AND P5, PT, R3, c[0x0][0x17c], !P0 ;  /* 0x00005f0003007a0c */ /* 0x000fe200047a1270 */
[----:B------:R-:W-:Y:S01]  /*24cd0*/  IMAD R3, R7, 0x2, R4 ;  /* 0x0000000207037824 */ /* 0x000fe200078e0204 */
[----:B-1----:R-:W-:-:S03]  /*24ce0*/  LEA.HI.X.SX32 R9, R4, R2, 0x1, P6 ;  /* 0x0000000204097211 */ /* 0x002fc600030f0eff */
[----:B------:R-:W-:Y:S01]  /*24cf0*/  IMAD R4, R7, 0x2, R3 ;  /* 0x0000000207047824 */ /* 0x000fe200078e0203 */
[--C-:B------:R-:W-:Y:S01]  /*24d00*/  LOP3.LUT R12, R14, 0x72, R26.reuse, 0xfe, !PT ;  /* 0x000000720e0c7812 */ /* 0x100fe200078efe1a */
[----:B------:R0:W-:Y:S03]  /*24d10*/  @P4 STG.E.U16 [R8.64], R5 ;  /* 0x0000000508004986 */ /* 0x0001e6000c101506 */
[----:B------:R-:W-:Y:S02]  /*24d20*/  ISETP.LT.AND P4, PT, R12, c[0x0][0x17c], !P0 ;  /* 0x00005f000c007a0c */ /* 0x000fe40004781270 */
[----:B------:R-:W-:Y:S02]  /*24d30*/  LOP3.LUT R12, R14, 0x74, R26, 0xfe, !PT ;  /* 0x000000740e0c7812 */ /* 0x000fe400078efe1a */
[----:B0-----:R-:W-:-:S04]  /*24d40*/  LEA R8, P6, R3, R0, 0x1 ;  /* 0x0000000003087211 */ /* 0x001fc800078c08ff */
[----:B------:R-:W-:Y:S01]  /*24d50*/  LEA.HI.X.SX32 R9, R3, R2, 0x1, P6 ;  /* 0x0000000203097211 */ /* 0x000fe200030f0eff */
[----:B------:R-:W-:Y:S01]  /*24d60*/  IMAD R3, R7, 0x2, R4 ;  /* 0x0000000207037824 */ /* 0x000fe200078e0204 */
[C---:B------:R-:W-:Y:S02]  /*24d70*/  LEA R20, P6, R4.reuse, R0, 0x1 ;  /* 0x0000000004147211 */ /* 0x040fe400078c08ff */
[----:B------:R-:W-:Y:S01]  /*24d80*/  PRMT R5, R19, 0x7632, R5 ;  /* 0x0000763213057816 */ /* 0x000fe20000000005 */
[----:B------:R0:W-:Y:S01]  /*24d90*/  @P3 STG.E.U16 [R8.64], R13 ;  /* 0x0000000d08003986 */ /* 0x0001e2000c101506 */
[----:B------:R-:W-:Y:S01]  /*24da0*/  LEA.HI.X.SX32 R21, R4, R2, 0x1, P6 ;  /* 0x0000000204157211 */ /* 0x000fe200030f0eff */
[----:B------:R-:W-:Y:S01]  /*24db0*/  IMAD R4, R7, 0x2, R3 ;  /* 0x0000000207047824 */ /* 0x000fe200078e0203 */
[----:B------:R-:W-:Y:S02]  /*24dc0*/  ISETP.LT.AND P3, PT, R12, c[0x0][0x17c], !P0 ;  /* 0x00005f000c007a0c */ /* 0x000fe40004761270 */
[----:B------:R-:W-:Y:S01]  /*24dd0*/  LOP3.LUT R12, R14, 0x76, R26, 0xfe, !PT ;  /* 0x000000760e0c7812 */ /* 0x000fe200078efe1a */
[----:B------:R1:W-:Y:S01]  /*24de0*/  @P2 STG.E.U16 [R20.64], R5 ;  /* 0x0000000514002986 */ /* 0x0003e2000c101506 */
[----:B0-----:R-:W-:-:S02]  /*24df0*/  LEA R8, P6, R3, R0, 0x1 ;  /* 0x0000000003087211 */ /* 0x001fc400078c08ff */
[----:B------:R-:W-:Y:S02]  /*24e00*/  PRMT R13, R13, 0x7632, R13 ;  /* 0x000076320d0d7816 */ /* 0x000fe4000000000d */
[----:B------:R-:W-:Y:S02]  /*24e10*/  LEA.HI.X.SX32 R9, R3, R2, 0x1, P6 ;  /* 0x0000000203097211 */ /* 0x000fe400030f0eff */
[----:B------:R-:W-:Y:S02]  /*24e20*/  ISETP.LT.AND P2, PT, R12, c[0x0][0x17c], !P0 ;  /* 0x00005f000c007a0c */ /* 0x000fe40004741270 */
[----:B------:R-:W-:Y:S01]  /*24e30*/  LEA R12, P6, R4, R0, 0x1 ;  /* 0x00000000040c7211 */ /* 0x000fe200078c08ff */
[----:B------:R0:W-:Y:S01]  /*24e40*/  @P1 STG.E.U16 [R8.64], R13 ;  /* 0x0000000d08001986 */ /* 0x0001e2000c101506 */
[----:B------:R-:W-:Y:S02]  /*24e50*/  LOP3.LUT R3, R14, 0x78, R26, 0xfe, !PT ;  /* 0x000000780e037812 */ /* 0x000fe400078efe1a */
[----:B-1----:R-:W-:-:S02]  /*24e60*/  PRMT R5, R15, 0x7632, R5 ;  /* 0x000076320f057816 */ /* 0x002fc40000000005 */
[----:B------:R-:W-:Y:S02]  /*24e70*/  ISETP.LT.AND P1, PT, R3, c[0x0][0x17c], !P0 ;  /* 0x00005f0003007a0c */ /* 0x000fe40004721270 */
[----:B0-----:R-:W-:Y:S01]  /*24e80*/  LEA.HI.X.SX32 R13, R4, R2, 0x1, P6 ;  /* 0x00000002040d7211 */ /* 0x001fe200030f0eff */
[----:B------:R-:W-:Y:S01]  /*24e90*/  IMAD R4, R7, 0x2, R4 ;  /* 0x0000000207047824 */ /* 0x000fe200078e0204 */
[----:B------:R-:W-:-:S03]  /*24ea0*/  LOP3.LUT R9, R14, 0x7a, R26, 0xfe, !PT ;  /* 0x0000007a0e097812 */ /* 0x000fc600078efe1a */
[----:B------:R-:W-:Y:S01]  /*24eb0*/  IMAD R3, R7, 0x2, R4 ;  /* 0x0000000207037824 */ /* 0x000fe200078e0204 */
[C---:B------:R-:W-:Y:S01]  /*24ec0*/  LEA R8, P6, R4.reuse, R0, 0x1 ;  /* 0x0000000004087211 */ /* 0x040fe200078c08ff */
[----:B------:R0:W-:Y:S01]  /*24ed0*/  @P5 STG.E.U16 [R12.64], R5 ;  /* 0x000000050c005986 */ /* 0x0001e2000c101506 */
[----:B------:R-:W-:Y:S02]  /*24ee0*/  ISETP.LT.AND P5, PT, R9, c[0x0][0x17c], !P0 ;  /* 0x00005f0009007a0c */ /* 0x000fe400047a1270 */
[----:B------:R-:W-:Y:S02]  /*24ef0*/  LEA.HI.X.SX32 R9, R4, R2, 0x1, P6 ;  /* 0x0000000204097211 */ /* 0x000fe400030f0eff */
[----:B------:R-:W-:Y:S02]  /*24f00*/  LEA R4, P6, R3, R0, 0x1 ;  /* 0x0000000003047211 */ /* 0x000fe400078c08ff */
[----:B------:R-:W-:Y:S02]  /*24f10*/  PRMT R16, R5, 0x7632, R16 ;  /* 0x0000763205107816 */ /* 0x000fe40000000010 */
[----:B0-----:R-:W-:Y:S01]  /*24f20*/  PRMT R12, R11, 0x7632, R12 ;  /* 0x000076320b0c7816 */ /* 0x001fe2000000000c */
[----:B------:R-:W-:Y:S01]  /*24f30*/  IMAD R13, R7, 0x2, R3 ;  /* 0x00000002070d7824 */ /* 0x000fe200078e0203 */
[----:B------:R-:W-:-:S02]  /*24f40*/  LEA.HI.X.SX32 R5, R3, R2, 0x1, P6 ;  /* 0x0000000203057211 */ /* 0x000fc400030f0eff */
[----:B------:R-:W-:Y:S01]  /*24f50*/  LOP3.LUT R3, R14, 0x7e, R26, 0xfe, !PT ;  /* 0x0000007e0e037812 */ /* 0x000fe200078efe1a */
[----:B------:R0:W-:Y:S04]  /*24f60*/  @P4 STG.E.U16 [R8.64], R12 ;  /* 0x0000000c08004986 */ /* 0x0001e8000c101506 */
[----:B------:R1:W-:Y:S01]  /*24f70*/  @P3 STG.E.U16 [R4.64], R16 ;  /* 0x0000001004003986 */ /* 0x0003e2000c101506 */
[----:B------:R-:W-:Y:S02]  /*24f80*/  ISETP.LT.AND P3, PT, R3, c[0x0][0x17c], !P0 ;  /* 0x00005f0003007a0c */ /* 0x000fe40004761270 */
[----:B0-----:R-:W-:Y:S01]  /*24f90*/  LEA R12, P6, R13, R0, 0x1 ;  /* 0x000000000d0c7211 */ /* 0x001fe200078c08ff */
[----:B-1----:R-:W-:-:S03]  /*24fa0*/  IMAD R4, R7, 0x2, R13 ;  /* 0x0000000207047824 */ /* 0x002fc600078e020d */
[----:B------:R-:W-:Y:S01]  /*24fb0*/  LEA.HI.X.SX32 R13, R13, R2, 0x1, P6 ;  /* 0x000000020d0d7211 */ /* 0x000fe200030f0eff */
[----:B------:R-:W-:-:S04]  /*24fc0*/  IMAD R3, R7, 0x2, R4 ;  /* 0x0000000207037824 */ /* 0x000fc800078e0204 */
[----:B------:R0:W-:Y:S01]  /*24fd0*/  @P2 STG.E.U16 [R12.64], R17 ;  /* 0x000000110c002986 */ /* 0x0001e2000c101506 */
[----:B------:R-:W-:Y:S01]  /*24fe0*/  IMAD R16, R7, 0x2, R3 ;  /* 0x0000000207107824 */ /* 0x000fe200078e0203 */
[----:B------:R-:W-:Y:S02]  /*24ff0*/  LOP3.LUT R11, R14, 0xa0, R26, 0xfe, !PT ;  /* 0x000000a00e0b7812 */ /* 0x000fe400078efe1a */
[----:B0-----:R-:W-:-:S04]  /*25000*/  LEA R12, P2, R3, R0, 0x1 ;  /* 0x00000000030c7211 */ /* 0x001fc800078408ff */
[----:B------:R-:W-:Y:S02]  /*25010*/  LEA.HI.X.SX32 R13, R3, R2, 0x1, P2 ;  /* 0x00000002030d7211 */ /* 0x000fe400010f0eff */
[----:B------:R-:W-:Y:S02]  /*25020*/  PRMT R3, R6, 0x7632, R3 ;  /* 0x0000763206037816 */ /* 0x000fe40000000003 */
[C-C-:B------:R-:W-:Y:S02]  /*25030*/  LOP3.LUT R6, R14.reuse, 0x9e, R26.reuse, 0xfe, !PT ;  /* 0x0000009e0e067812 */ /* 0x140fe400078efe1a */
[----:B------:R-:W-:-:S03]  /*25040*/  LOP3.LUT R7, R14, 0xa2, R26, 0xfe, !PT ;  /* 0x000000a20e077812 */ /* 0x000fc600078efe1a */
[----:B------:R0:W-:Y:S04]  /*25050*/  STL [R1], R6 ;  /* 0x0000000601007387 */ /* 0x0001e80000100800 */
[----:B------:R1:W-:Y:S01]  /*25060*/  STL [R1+0x4], R11 ;  /* 0x0000040b01007387 */ /* 0x0003e20000100800 */
[----:B0-----:R-:W-:-:S03]  /*25070*/  LOP3.LUT R6, R14, 0xa4, R26, 0xfe, !PT ;  /* 0x000000a40e067812 */ /* 0x001fc600078efe1a */
[----:B------:R0:W-:Y:S01]  /*25080*/  STL [R1+0x10], R7 ;  /* 0x0000100701007387 */ /* 0x0001e20000100800 */
[----:B-1----:R-:W-:-:S03]  /*25090*/  LOP3.LUT R11, R14, 0xa6, R26, 0xfe, !PT ;  /* 0x000000a60e0b7812 */ /* 0x002fc600078efe1a */
[----:B------:R1:W-:Y:S04]  /*250a0*/  STL [R1+0x14], R6 ;  /* 0x0000140601007387 */ /* 0x0003e80000100800 */
[----:B------:R2:W-:Y:S01]  /*250b0*/  STL [R1+0x18], R11 ;  /* 0x0000180b01007387 */ /* 0x0005e20000100800 */
[C-C-:B0-----:R-:W-:Y:S02]  /*250c0*/  LOP3.LUT R7, R14.reuse, 0xa8, R26.reuse, 0xfe, !PT ;  /* 0x000000a80e077812 */ /* 0x141fe400078efe1a */
[----:B-1----:R-:W-:-:S03]  /*250d0*/  LOP3.LUT R6, R14, 0xaa, R26, 0xfe, !PT ;  /* 0x000000aa0e067812 */ /* 0x002fc600078efe1a */
[----:B------:R0:W-:Y:S01]  /*250e0*/  STL [R1+0x1c], R7 ;  /* 0x00001c0701007387 */ /* 0x0001e20000100800 */
[----:B--2---:R-:W-:-:S03]  /*250f0*/  LOP3.LUT R11, R14, 0xac, R26, 0xfe, !PT ;  /* 0x000000ac0e0b7812 */ /* 0x004fc600078efe1a */
        /* <DEDUP_REMOVED lines=27> */
[C-C-:B-1----:R-:W-:Y:S02]  /*252b0*/  LOP3.LUT R6, R14.reuse, 0xc8, R26.reuse, 0xfe, !PT ;  /* 0x000000c80e067812 */ /* 0x142fe400078efe1a */
[C-C-:B--2---:R-:W-:Y:S01]  /*252c0*/  LOP3.LUT R11, R14.reuse, 0xca, R26.reuse, 0xfe, !PT ;  /* 0x000000ca0e0b7812 */ /* 0x144fe200078efe1a */
[----:B------:R0:W-:Y:S04]  /*252d0*/  STL [R1+0x90], R7 ;  /* 0x0000900701007387 */ /* 0x0001e80000100800 */
[----:B------:R1:W-:Y:S04]  /*252e0*/  STL [R1+0x9d4], R11 ;  /* 0x0009d40b01007387 */ /* 0x0003e80000100800 */
[----:B------:R2:W-:Y:S01]  /*252f0*/  STL [R1+0x94], R6 ;  /* 0x0000940601007387 */ /* 0x0005e20000100800 */
[----:B0-----:R-:W-:-:S02]  /*25300*/  LOP3.LUT R7, R14, 0xd0, R26, 0xfe, !PT ;  /* 0x000000d00e077812 */ /* 0x001fc400078efe1a */
[C-C-:B-1----:R-:W-:Y:S02]  /*25310*/  LOP3.LUT R11, R14.reuse, 0xce, R26.reuse, 0xfe, !PT ;  /* 0x000000ce0e0b7812 */ /* 0x142fe400078efe1a */
[C-C-:B--2---:R-:W-:Y:S02]  /*25320*/  LOP3.LUT R6, R14.reuse, 0xcc, R26.reuse, 0xfe, !PT ;  /* 0x000000cc0e067812 */ /* 0x144fe400078efe1a */
[----:B------:R-:W-:-:S03]  /*25330*/  LOP3.LUT R15, R14, 0xd4, R26, 0xfe, !PT ;  /* 0x000000d40e0f7812 */ /* 0x000fc600078efe1a */
[----:B------:R0:W-:Y:S04]  /*25340*/  STL [R1+0xa4], R6 ;  /* 0x0000a40601007387 */ /* 0x0001e80000100800 */
[----:B------:R1:W-:Y:S04]  /*25350*/  STL [R1+0xa8], R11 ;  /* 0x0000a80b01007387 */ /* 0x0003e80000100800 */
[----:B------:R2:W-:Y:S01]  /*25360*/  STL [R1+0xac], R7 ;  /* 0x0000ac0701007387 */ /* 0x0005e20000100800 */
[----:B0-----:R-:W-:-:S03]  /*25370*/  LOP3.LUT R6, R14, 0xd2, R26, 0xfe, !PT ;  /* 0x000000d20e067812 */ /* 0x001fc600078efe1a */
[----:B------:R-:W-:Y:S01]  /*25380*/  STL [R1+0x9d8], R15 ;  /* 0x0009d80f01007387 */ /* 0x000fe20000100800 */
[----:B-1----:R-:W-:-:S03]  /*25390*/  LOP3.LUT R11, R14, 0xd6, R26, 0xfe, !PT ;  /* 0x000000d60e0b7812 */ /* 0x002fc600078efe1a */
[----:B------:R0:W-:Y:S01]  /*253a0*/  STL [R1+0xb0], R6 ;  /* 0x0000b00601007387 */ /* 0x0001e20000100800 */
[----:B--2---:R-:W-:-:S03]  /*253b0*/  LOP3.LUT R7, R14, 0xda, R26, 0xfe, !PT ;  /* 0x000000da0e077812 */ /* 0x004fc600078efe1a */
[----:B------:R-:W-:Y:S01]  /*253c0*/  STL [R1+0xb8], R11 ;  /* 0x0000b80b01007387 */ /* 0x000fe20000100800 */
[----:B------:R-:W-:-:S03]  /*253d0*/  LOP3.LUT R19, R14, 0xdc, R26, 0xfe, !PT ;  /* 0x000000dc0e137812 */ /* 0x000fc600078efe1a */
[----:B------:R1:W-:Y:S01]  /*253e0*/  STL [R1+0x9dc], R7 ;  /* 0x0009dc0701007387 */ /* 0x0003e20000100800 */
[----:B0-----:R-:W-:-:S05]  /*253f0*/  LOP3.LUT R6, R14, 0xd8, R26, 0xfe, !PT ;  /* 0x000000d80e067812 */ /* 0x001fca00078efe1a */
[----:B------:R0:W-:Y:S01]  /*25400*/  STL [R1+0xbc], R6 ;  /* 0x0000bc0601007387 */ /* 0x0001e20000100800 */
[----:B-1----:R-:W-:-:S03]  /*25410*/  LOP3.LUT R7, R14, 0xde, R26, 0xfe, !PT ;  /* 0x000000de0e077812 */ /* 0x002fc600078efe1a */
[----:B------:R-:W-:Y:S01]  /*25420*/  STL [R1+0x9e0], R19 ;  /* 0x0009e01301007387 */ /* 0x000fe20000100800 */
[----:B------:R-:W-:-:S03]  /*25430*/  LOP3.LUT R11, R14, 0xe2, R26, 0xfe, !PT ;  /* 0x000000e20e0b7812 */ /* 0x000fc600078efe1a */
[----:B------:R1:W-:Y:S01]  /*25440*/  STL [R1+0xcc], R7 ;  /* 0x0000cc0701007387 */ /* 0x0003e20000100800 */
[----:B0-----:R-:W-:-:S05]  /*25450*/  LOP3.LUT R6, R14, 0xe0, R26, 0xfe, !PT ;  /* 0x000000e00e067812 */ /* 0x001fca00078efe1a */
        /* <DEDUP_REMOVED lines=14> */
[----:B------:R1:W-:Y:S01]  /*25540*/  STL [R1+0xf4], R11 ;  /* 0x0000f40b01007387 */ /* 0x0003e20000100800 */
[----:B------:R-:W-:-:S03]  /*25550*/  PRMT R17, R28, 0x7632, R17 ;  /* 0x000076321c117816 */ /* 0x000fc60000000011 */
[----:B------:R2:W-:Y:S01]  /*25560*/  STL [R1+0xf8], R7 ;  /* 0x0000f80701007387 */ /* 0x0005e20000100800 */
[C-C-:B0-----:R-:W-:Y:S02]  /*25570*/  LOP3.LUT R6, R14.reuse, 0xf2, R26.reuse, 0xfe, !PT ;  /* 0x000000f20e067812 */ /* 0x141fe400078efe1a */
[----:B-1----:R-:W-:-:S03]  /*25580*/  LOP3.LUT R11, R14, 0xf4, R26, 0xfe, !PT ;  /* 0x000000f40e0b7812 */ /* 0x002fc600078efe1a */
[----:B------:R0:W-:Y:S01]  /*25590*/  STL [R1+0xfc], R6 ;  /* 0x0000fc0601007387 */ /* 0x0001e20000100800 */
[C-C-:B------:R-:W-:Y:S02]  /*255a0*/  LOP3.LUT R28, R14.reuse, 0xfa, R26.reuse, 0xfe, !PT ;  /* 0x000000fa0e1c7812 */ /* 0x140fe400078efe1a */
[C-C-:B--2---:R-:W-:Y:S01]  /*255b0*/  LOP3.LUT R7, R14.reuse, 0xf6, R26.reuse, 0xfe, !PT ;  /* 0x000000f60e077812 */ /* 0x144fe200078efe1a */
[----:B------:R1:W-:Y:S04]  /*255c0*/  STL [R1+0x100], R11 ;  /* 0x0001000b01007387 */ /* 0x0003e80000100800 */
[----:B------:R2:W-:Y:S01]  /*255d0*/  STL [R1+0x104], R7 ;  /* 0x0001040701007387 */ /* 0x0005e20000100800 */
[----:B0-----:R-:W-:-:S03]  /*255e0*/  LOP3.LUT R6, R14, 0xf8, R26, 0xfe, !PT ;  /* 0x000000f80e067812 */ /* 0x001fc600078efe1a */
[----:B------:R-:W-:Y:S01]  /*255f0*/  STL [R1+0x9c0], R28 ;  /* 0x0009c01c01007387 */ /* 0x000fe20000100800 */
        /* <DEDUP_REMOVED lines=238> */
[----:B------:R-:W-:-:S03]  /*264e0*/  LOP3.LUT R20, R14, 0x7c, R26, 0xfe, !PT ;  /* 0x0000007c0e147812 */ /* 0x000fc600078efe1a */
[----:B------:R2:W-:Y:S01]  /*264f0*/  STL [R1+0x310], R7 ;  /* 0x0003100701007387 */ /* 0x0005e20000100800 */
[C-C-:B0-----:R-:W-:Y:S02]  /*26500*/  LOP3.LUT R6, R14.reuse, 0x1ea, R26.reuse, 0xfe, !PT ;  /* 0x000001ea0e067812 */ /* 0x141fe400078efe1a */
[----:B-1----:R-:W-:-:S03]  /*26510*/  LOP3.LUT R11, R14, 0x1ec, R26, 0xfe, !PT ;  /* 0x000001ec0e0b7812 */ /* 0x002fc600078efe1a */
[----:B------:R0:W-:Y:S01]  /*26520*/  STL [R1+0x314], R6 ;  /* 0x0003140601007387 */ /* 0x0001e20000100800 */
[----:B------:R-:W-:Y:S02]  /*26530*/  LEA R8, P6, R4, R0, 0x1 ;  /* 0x0000000004087211 */ /* 0x000fe400078c08ff */
[--C-:B--2---:R-:W-:Y:S01]  /*26540*/  LOP3.LUT R7, R14, 0x1ee, R26.reuse, 0xfe, !PT ;  /* 0x000001ee0e077812 */ /* 0x104fe200078efe1a */
[----:B------:R1:W-:Y:S01]  /*26550*/  STL [R1+0x318], R11 ;  /* 0x0003180b01007387 */ /* 0x0003e20000100800 */
[----:B------:R-:W-:Y:S02]  /*26560*/  ISETP.LT.AND P4, PT, R20, c[0x0][0x17c], !P0 ;  /* 0x00005f0014007a0c */ /* 0x000fe40004781270 */
[----:B------:R-:W-:Y:S01]  /*26570*/  LEA.HI.X.SX32 R9, R4, R2, 0x1, P6 ;  /* 0x0000000204097211 */ /* 0x000fe200030f0eff */
[----:B------:R2:W-:Y:S01]  /*26580*/  STL [R1+0x31c], R7 ;  /* 0x00031c0701007387 */ /* 0x0005e20000100800 */
[----:B0-----:R-:W-:Y:S02]  /*26590*/  LOP3.LUT R6, R14, 0x1f0, R26, 0xfe, !PT ;  /* 0x000001f00e067812 */ /* 0x001fe400078efe1a */
[----:B------:R-:W-:-:S02]  /*265a0*/  PRMT R5, R29, 0x7632, R5 ;  /* 0x000076321d057816 */ /* 0x000fc40000000005 */
[--C-:B-1----:R-:W-:Y:S01]  /*265b0*/  LOP3.LUT R11, R14, 0x1f2, R26.reuse, 0xfe, !PT ;  /* 0x000001f20e0b7812 */ /* 0x102fe200078efe1a */
[----:B------:R0:W-:Y:S01]  /*265c0*/  STL [R1+0x320], R6 ;  /* 0x0003200601007387 */ /* 0x0001e20000100800 */
[----:B------:R-:W-:Y:S02]  /*265d0*/  LEA R4, P6, R16, R0, 0x1 ;  /* 0x0000000010047211 */ /* 0x000fe400078c08ff */
[C-C-:B--2---:R-:W-:Y:S01]  /*265e0*/  LOP3.LUT R7, R14.reuse, 0x1f4, R26.reuse, 0xfe, !PT ;  /* 0x000001f40e077812 */ /* 0x144fe200078efe1a */
[----:B------:R-:W-:Y:S01]  /*265f0*/  IMAD.MOV.U32 R28, RZ, RZ, c[0x0][0x198] ;  /* 0x00006600ff1c7624 */ /* 0x000fe200078e00ff */
[----:B------:R-:W-:Y:S01]  /*26600*/  LOP3.LUT R15, R14, 0x1f6, R26, 0xfe, !PT ;  /* 0x000001f60e0f7812 */ /* 0x000fe200078efe1a */
[----:B------:R1:W-:Y:S04]  /*26610*/  @P1 STG.E.U16 [R8.64], R5 ;  /* 0x0000000508001986 */ /* 0x0003e8000c101506 */
[----:B0-----:R-:W2:Y:S04]  /*26620*/  LDL R6, [R1+0x68] ;  /* 0x0000680001067983 */ /* 0x001ea80000100800 */
[----:B------:R0:W-:Y:S04]  /*26630*/  STL [R1+0x324], R11 ;  /* 0x0003240b01007387 */ /* 0x0001e80000100800 */
[----:B------:R4:W-:Y:S01]  /*26640*/  STL [R1+0x328], R7 ;  /* 0x0003280701007387 */ /* 0x0009e20000100800 */
[----:B-1----:R-:W-:Y:S01]  /*26650*/  LEA.HI.X.SX32 R5, R16, R2, 0x1, P6 ;  /* 0x0000000210057211 */ /* 0x002fe200030f0eff */
[----:B------:R-:W-:-:S02]  /*26660*/  IMAD R16, R28, 0x2, R16 ;  /* 0x000000021c107824 */ /* 0x000fc400078e0210 */
[----:B------:R1:W-:Y:S01]  /*26670*/  @P5 STG.E.U16 [R12.64], R17 ;  /* 0x000000110c005986 */ /* 0x0003e2000c101506 */
[C-C-:B0-----:R-:W-:Y:S02]  /*26680*/  LOP3.LUT R11, R14.reuse, 0x1f8, R26.reuse, 0xfe, !PT ;  /* 0x000001f80e0b7812 */ /* 0x141fe400078efe1a */
[C-C-:B----4-:R-:W-:Y:S01]  /*26690*/  LOP3.LUT R7, R14.reuse, 0x1fa, R26.reuse, 0xfe, !PT ;  /* 0x000001fa0e077812 */ /* 0x150fe200078efe1a */
[----:B------:R-:W-:Y:S01]  /*266a0*/  STL [R1+0x32c], R15 ;  /* 0x00032c0f01007387 */ /* 0x000fe20000100800 */
[C-C-:B------:R-:W-:Y:S02]  /*266b0*/  LOP3.LUT R25, R14.reuse, 0x82, R26.reuse, 0xfe, !PT ;  /* 0x000000820e197812 */ /* 0x140fe400078efe1a */
[C-C-:B-1----:R-:W-:Y:S01]  /*266c0*/  LOP3.LUT R12, R14.reuse, 0x80, R26.reuse, 0xfe, !PT ;  /* 0x000000800e0c7812 */ /* 0x142fe200078efe1a */
[----:B------:R0:W-:Y:S01]  /*266d0*/  STL [R1+0x330], R11 ;  /* 0x0003300b01007387 */ /* 0x0001e20000100800 */
[C-C-:B------:R-:W-:Y:S02]  /*266e0*/  LOP3.LUT R13, R14.reuse, 0x84, R26.reuse, 0xfe, !PT ;  /* 0x000000840e0d7812 */ /* 0x140fe400078efe1a */
[C-C-:B------:R-:W-:Y:S01]  /*266f0*/  LOP3.LUT R17, R14.reuse, 0x86, R26.reuse, 0xfe, !PT ;  /* 0x000000860e117812 */ /* 0x140fe200078efe1a */
[----:B------:R1:W-:Y:S01]  /*26700*/  @P4 STG.E.U16 [R4.64], R3 ;  /* 0x0000000304004986 */ /* 0x0003e2000c101506 */
[----:B------:R-:W-:-:S02]  /*26710*/  LOP3.LUT R24, R14, 0x88, R26, 0xfe, !PT ;  /* 0x000000880e187812 */ /* 0x000fc400078efe1a */
[C-C-:B------:R-:W-:Y:S01]  /*26720*/  LOP3.LUT R23, R14.reuse, 0x8a, R26.reuse, 0xfe, !PT ;  /* 0x0000008a0e177812 */ /* 0x140fe200078efe1a */
[----:B------:R4:W-:Y:S01]  /*26730*/  STL [R1+0x334], R7 ;  /* 0x0003340701007387 */ /* 0x0009e20000100800 */
[C-C-:B------:R-:W-:Y:S02]  /*26740*/  LOP3.LUT R21, R14.reuse, 0x8c, R26.reuse, 0xfe, !PT ;  /* 0x0000008c0e157812 */ /* 0x140fe400078efe1a */
[C-C-:B0-----:R-:W-:Y:S02]  /*26750*/  LOP3.LUT R11, R14.reuse, 0x1fc, R26.reuse, 0xfe, !PT ;  /* 0x000001fc0e0b7812 */ /* 0x141fe400078efe1a */
[C-C-:B------:R-:W-:Y:S02]  /*26760*/  LOP3.LUT R8, R14.reuse, 0x92, R26.reuse, 0xfe, !PT ;  /* 0x000000920e087812 */ /* 0x140fe400078efe1a */
[C-C-:B------:R-:W-:Y:S02]  /*26770*/  LOP3.LUT R9, R14.reuse, 0x96, R26.reuse, 0xfe, !PT ;  /* 0x000000960e097812 */ /* 0x140fe400078efe1a */
[----:B-1----:R-:W-:-:S02]  /*26780*/  LOP3.LUT R5, R14, 0x8e, R26, 0xfe, !PT ;  /* 0x0000008e0e057812 */ /* 0x002fc400078efe1a */
[C-C-:B------:R-:W-:Y:S02]  /*26790*/  LOP3.LUT R3, R14.reuse, 0x90, R26.reuse, 0xfe, !PT ;  /* 0x000000900e037812 */ /* 0x140fe400078efe1a */
[C-C-:B------:R-:W-:Y:S02]  /*267a0*/  LOP3.LUT R4, R14.reuse, 0x94, R26.reuse, 0xfe, !PT ;  /* 0x000000940e047812 */ /* 0x140fe400078efe1a */
[C-C-:B------:R-:W-:Y:S02]  /*267b0*/  LOP3.LUT R20, R14.reuse, 0x98, R26.reuse, 0xfe, !PT ;  /* 0x000000980e147812 */ /* 0x140fe400078efe1a */
[C-C-:B------:R-:W-:Y:S02]  /*267c0*/  LOP3.LUT R22, R14.reuse, 0x9a, R26.reuse, 0xfe, !PT ;  /* 0x0000009a0e167812 */ /* 0x140fe400078efe1a */
[C-C-:B------:R-:W-:Y:S02]  /*267d0*/  LOP3.LUT R29, R14.reuse, 0x9c, R26.reuse, 0xfe, !PT ;  /* 0x0000009c0e1d7812 */ /* 0x140fe400078efe1a */
[----:B----4-:R-:W-:Y:S01]  /*267e0*/  LOP3.LUT R7, R14, 0x1fe, R26, 0xfe, !PT ;  /* 0x000001fe0e077812 */ /* 0x010fe200078efe1a */
[----:B------:R-:W-:Y:S01]  /*267f0*/  IMAD R26, R28, 0x2, R16 ;  /* 0x000000021c1a7824 */ /* 0x000fe200078e0210 */
[----:B------:R-:W-:Y:S01]  /*26800*/  ISETP.LT.AND P2, PT, R12, c[0x0][0x17c], !P0 ;  /* 0x00005f000c007a0c */ /* 0x000fe20004741270 */
[----:B------:R-:W4:Y:S01]  /*26810*/  LDL.LU R14, [R1+0x9ec] ;  /* 0x0009ec00010e7983 */ /* 0x000f220000300800 */
[----:B------:R-:W-:-:S02]  /*26820*/  LEA R12, P1, R16, R0, 0x1 ;  /* 0x00000000100c7211 */ /* 0x000fc400078208ff */
[----:B------:R-:W-:Y:S01]  /*26830*/  ISETP.LT.AND P5, PT, R13, c[0x0][0x17c], !P0 ;  /* 0x00005f000d007a0c */ /* 0x000fe200047a1270 */
[----:B------:R-:W-:Y:S01]  /*26840*/  STL [R1+0x338], R11 ;  /* 0x0003380b01007387 */ /* 0x000fe20000100800 */
[----:B------:R-:W-:Y:S02]  /*26850*/  LEA.HI.X.SX32 R13, R16, R2, 0x1, P1 ;  /* 0x00000002100d7211 */ /* 0x000fe400008f0eff */
[----:B------:R-:W-:Y:S01]  /*26860*/  PRMT R27, R10, 0x7632, R27 ;  /* 0x000076320a1b7816 */ /* 0x000fe2000000001b */
[----:B------:R-:W3:Y:S01]  /*26870*/  LDL.LU R19, [R1+0x28] ;  /* 0x0000280001137983 */ /* 0x000ee20000300800 */
[----:B------:R-:W-:-:S03]  /*26880*/  LEA R16, P6, R26, R0, 0x1 ;  /* 0x000000001a107211 */ /* 0x000fc600078c08ff */
[----:B------:R0:W-:Y:S01]  /*26890*/  STL [R1+0xe0], R7 ;  /* 0x0000e00701007387 */ /* 0x0001e20000100800 */
[----:B------:R-:W-:-:S03]  /*268a0*/  ISETP.LT.AND P4, PT, R25, c[0x0][0x17c], !P0 ;  /* 0x00005f0019007a0c */ /* 0x000fc60004781270 */
[----:B------:R-:W3:Y:S01]  /*268b0*/  LDL.LU R10, [R1+0x9e8] ;  /* 0x0009e800010a7983 */ /* 0x000ee20000300800 */
[----:B------:R-:W-:Y:S01]  /*268c0*/  ISETP.LT.AND P1, PT, R17, c[0x0][0x17c], !P0 ;  /* 0x00005f0011007a0c */ /* 0x000fe20004721270 */
[----:B------:R-:W-:Y:S01]  /*268d0*/  IMAD R25, R28, 0x2, R26 ;  /* 0x000000021c197824 */ /* 0x000fe200078e021a */
[----:B------:R-:W-:Y:S01]  /*268e0*/  LEA.HI.X.SX32 R17, R26, R2, 0x1, P6 ;  /* 0x000000021a117211 */ /* 0x000fe200030f0eff */
[----:B0-----:R-:W3:Y:S04]  /*268f0*/  LDL.LU R7, [R1+0x98] ;  /* 0x0000980001077983 */ /* 0x001ee80000300800 */
[----:B------:R-:W3:Y:S04]  /*26900*/  LDL.LU R15, [R1+0x48] ;  /* 0x00004800010f7983 */ /* 0x000ee80000300800 */
[----:B------:R-:W3:Y:S04]  /*26910*/  LDL.LU R11, [R1+0x88] ;  /* 0x00008800010b7983 */ /* 0x000ee80000300800 */
[----:B------:R-:W3:Y:S04]  /*26920*/  LDL.LU R26, [R1+0x8] ;  /* 0x00000800011a7983 */ /* 0x000ee80000300800 */
[----:B------:R0:W-:Y:S04]  /*26930*/  @P3 STG.E.U16 [R12.64], R27 ;  /* 0x0000001b0c003986 */ /* 0x0001e8000c101506 */
[----:B0-----:R-:W3:Y:S01]  /*26940*/  LDL R27, [R1+0x58] ;  /* 0x00005800011b7983 */ /* 0x001ee20000100800 */
[----:B------:R-:W-:-:S02]  /*26950*/  LEA R12, P3, R25, R0, 0x1 ;  /* 0x00000000190c7211 */ /* 0x000fc400078608ff */
[----:B------:R-:W-:Y:S01]  /*26960*/  ISETP.LT.AND P6, PT, R24, c[0x0][0x17c], !P0 ;  /* 0x00005f0018007a0c */ /* 0x000fe200047c1270 */
[C---:B------:R-:W-:Y:S01]  /*26970*/  IMAD R24, R28.reuse, 0x2, R25 ;  /* 0x000000021c187824 */ /* 0x040fe200078e0219 */
[----:B------:R-:W-:Y:S02]  /*26980*/  LEA.HI.X.SX32 R13, R25, R2, 0x1, P3 ;  /* 0x00000002190d7211 */ /* 0x000fe400018f0eff */
[----:B------:R-:W4:Y:S04]  /*26990*/  LDL.LU R25, [R1+0x38] ;  /* 0x0000380001197983 */ /* 0x000f280000300800 */
[----:B--2---:R0:W-:Y:S01]  /*269a0*/  @P2 STG.E.U16 [R16.64], R6 ;  /* 0x0000000610002986 */ /* 0x0041e2000c101506 */
[----:B------:R-:W-:Y:S01]  /*269b0*/  ISETP.LT.AND P2, PT, R23, c[0x0][0x17c], !P0 ;  /* 0x00005f0017007a0c */ /* 0x000fe20004741270 */
[----:B------:R-:W-:Y:S01]  /*269c0*/  IMAD R23, R28, 0x2, R24 ;  /* 0x000000021c177824 */ /* 0x000fe200078e0218 */
[C---:B0-----:R-:W-:Y:S01]  /*269d0*/  LEA R16, P3, R24.reuse, R0, 0x1 ;  /* 0x0000000018107211 */ /* 0x041fe200078608ff */
[----:B------:R-:W2:Y:S03]  /*269e0*/  LDL.LU R6, [R1+0x9e4] ;  /* 0x0009e40001067983 */ /* 0x000ea60000300800 */
[----:B------:R-:W-:Y:S01]  /*269f0*/  LEA.HI.X.SX32 R17, R24, R2, 0x1, P3 ;  /* 0x0000000218117211 */ /* 0x000fe200018f0eff */
[----:B---3--:R0:W-:Y:S01]  /*26a00*/  @P4 STG.E.U16 [R12.64], R27 ;  /* 0x0000001b0c004986 */ /* 0x0081e2000c101506 */
[----:B------:R-:W-:Y:S01]  /*26a10*/  ISETP.LT.AND P4, PT, R21, c[0x0][0x17c], !P0 ;  /* 0x00005f0015007a0c */ /* 0x000fe20004781270 */
[----:B------:R-:W-:-:S02]  /*26a20*/  IMAD R21, R28, 0x2, R23 ;  /* 0x000000021c157824 */ /* 0x000fc400078e0217 */
[----:B------:R1:W-:Y:S01]  /*26a30*/  @P5 STG.E.U16 [R16.64], R19 ;  /* 0x0000001310005986 */ /* 0x0003e2000c101506 */
[----:B------:R-:W-:Y:S01]  /*26a40*/  ISETP.LT.AND P5, PT, R5, c[0x0][0x17c], !P0 ;  /* 0x00005f0005007a0c */ /* 0x000fe200047a1270 */
[----:B------:R-:W-:Y:S01]  /*26a50*/  IMAD R5, R28, 0x2, R21 ;  /* 0x000000021c057824 */ /* 0x000fe200078e0215 */
[----:B0-----:R-:W-:-:S04]  /*26a60*/  LEA R12, P3, R23, R0, 0x1 ;  /* 0x00000000170c7211 */ /* 0x001fc800078608ff */
[----:B------:R-:W-:Y:S02]  /*26a70*/  LEA.HI.X.SX32 R13, R23, R2, 0x1, P3 ;  /* 0x00000002170d7211 */ /* 0x000fe400018f0eff */
[C---:B-1----:R-:W-:Y:S01]  /*26a80*/  LEA R16, P3, R21.reuse, R0, 0x1 ;  /* 0x0000000015107211 */ /* 0x042fe200078608ff */
[----:B------:R-:W3:Y:S03]  /*26a90*/  LDL.LU R23, [R1+0x10] ;  /* 0x0000100001177983 */ /* 0x000ee60000300800 */
[----:B------:R-:W-:Y:S01]  /*26aa0*/  LEA.HI.X.SX32 R17, R21, R2, 0x1, P3 ;  /* 0x0000000215117211 */ /* 0x000fe200018f0eff */
[----:B------:R0:W-:Y:S01]  /*26ab0*/  @P1 STG.E.U16 [R12.64], R10 ;  /* 0x0000000a0c001986 */ /* 0x0001e2000c101506 */
[----:B------:R-:W-:Y:S01]  /*26ac0*/  ISETP.LT.AND P3, PT, R3, c[0x0][0x17c], !P0 ;  /* 0x00005f0003007a0c */ /* 0x000fe20004761270 */
[----:B------:R-:W-:Y:S02]  /*26ad0*/  IMAD R3, R28, 0x2, R5 ;  /* 0x000000021c037824 */ /* 0x000fe400078e0205 */
[----:B------:R1:W-:Y:S04]  /*26ae0*/  @P6 STG.E.U16 [R16.64], R7 ;  /* 0x0000000710006986 */ /* 0x0003e8000c101506 */
[----:B------:R-:W3:Y:S01]  /*26af0*/  LDL.LU R24, [R1+0x18] ;  /* 0x0000180001187983 */ /* 0x000ee20000300800 */
[----:B0-----:R-:W-:-:S04]  /*26b00*/  LEA R12, P1, R5, R0, 0x1 ;  /* 0x00000000050c7211 */ /* 0x001fc800078208ff */
[----:B------:R-:W-:Y:S01]  /*26b10*/  LEA.HI.X.SX32 R13, R5, R2, 0x1, P1 ;  /* 0x00000002050d7211 */ /* 0x000fe200008f0eff */
[----:B------:R-:W-:Y:S01]  /*26b20*/  IMAD R5, R28, 0x2, R3 ;  /* 0x000000021c057824 */ /* 0x000fe200078e0203 */
[----:B-1----:R-:W-:-:S03]  /*26b30*/  LEA R16, P6, R3, R0, 0x1 ;  /* 0x0000000003107211 */ /* 0x002fc600078c08ff */
[----:B------:R0:W-:Y:S01]  /*26b40*/  @P2 STG.E.U16 [R12.64], R15 ;  /* 0x0000000f0c002986 */ /* 0x0001e2000c101506 */
[----:B------:R-:W-:Y:S01]  /*26b50*/  LEA.HI.X.SX32 R17, R3, R2, 0x1, P6 ;  /* 0x0000000203117211 */ /* 0x000fe200030f0eff */
[----:B------:R-:W-:Y:S02]  /*26b60*/  IMAD R3, R28, 0x2, R5 ;  /* 0x000000021c037824 */ /* 0x000fe400078e0205 */
[----:B------:R-:W3:Y:S04]  /*26b70*/  LDL.LU R28, [R1+0x188] ;  /* 0x00018800011c7983 */ /* 0x000ee80000300800 */
[----:B------:R-:W3:Y:S01]  /*26b80*/  LDL.LU R21, [R1+0x198] ;  /* 0x0001980001157983 */ /* 0x000ee20000300800 */
[----:B0-----:R-:W-:-:S03]  /*26b90*/  LEA R12, P6, R5, R0, 0x1 ;  /* 0x00000000050c7211 */ /* 0x001fc600078c08ff */
[----:B------:R-:W3:Y:S01]  /*26ba0*/  LDL.LU R27, [R1+0x1a8] ;  /* 0x0001a800011b7983 */ /* 0x000ee20000300800 */
[----:B------:R-:W-:-:S03]  /*26bb0*/  LEA.HI.X.SX32 R13, R5, R2, 0x1, P6 ;  /* 0x00000002050d7211 */ /* 0x000fc600030f0eff */
[----:B------:R0:W-:Y:S04]  /*26bc0*/  @P4 STG.E.U16 [R16.64], R26 ;  /* 0x0000001a10004986 */ /* 0x0001e8000c101506 */
[----:B----4-:R1:W-:Y:S01]  /*26bd0*/  @P5 STG.E.U16 [R12.64], R14 ;  /* 0x0000000e0c005986 */ /* 0x0103e2000c101506 */
[----:B------:R-:W-:-:S03]  /*26be0*/  ISETP.LT.AND P5, PT, R20, c[0x0][0x17c], !P0 ;  /* 0x00005f0014007a0c */ /* 0x000fc600047a1270 */
[----:B0-----:R-:W4:Y:S04]  /*26bf0*/  LDL.LU R17, [R1+0x78] ;  /* 0x0000780001117983 */ /* 0x001f280000300800 */
[----:B-1----:R-:W3:Y:S04]  /*26c00*/  LDL.LU R13, [R1] ;  /* 0x00000000010d7983 */ /* 0x002ee80000300800 */
[----:B------:R-:W3:Y:S01]  /*26c10*/  LDL.LU R20, [R1+0x4] ;  /* 0x0000040001147983 */ /* 0x000ee20000300800 */
[----:B------:R-:W-:Y:S01]  /*26c20*/  IMAD.MOV.U32 R16, RZ, RZ, c[0x0][0x198] ;  /* 0x00006600ff107624 */ /* 0x000fe200078e00ff */
[----:B------:R-:W-:-:S02]  /*26c30*/  ISETP.LT.AND P2, PT, R4, c[0x0][0x17c], !P0 ;  /* 0x00005f0004007a0c */ /* 0x000fc40004741270 */
[----:B------:R-:W-:Y:S01]  /*26c40*/  ISETP.LT.AND P4, PT, R9, c[0x0][0x17c], !P0 ;  /* 0x00005f0009007a0c */ /* 0x000fe20004781270 */
[----:B------:R-:W-:Y:S01]  /*26c50*/  IMAD R9, R16, 0x2, R3 ;  /* 0x0000000210097824 */ /* 0x000fe200078e0203 */
[C---:B------:R-:W-:Y:S02]  /*26c60*/  LEA R4, P6, R3.reuse, R0, 0x1 ;  /* 0x0000000003047211 */ /* 0x040fe400078c08ff */
[----:B------:R-:W-:Y:S02]  /*26c70*/  ISETP.LT.AND P1, PT, R8, c[0x0][0x17c], !P0 ;  /* 0x00005f0008007a0c */ /* 0x000fe40004721270 */
[----:B------:R-:W-:Y:S01]  /*26c80*/  LEA.HI.X.SX32 R5, R3, R2, 0x1, P6 ;  /* 0x0000000203057211 */ /* 0x000fe200030f0eff */
[----:B------:R-:W-:Y:S01]  /*26c90*/  IMAD R3, R16, 0x2, R9 ;  /* 0x0000000210037824 */ /* 0x000fe200078e0209 */
[----:B------:R-:W-:-:S03]  /*26ca0*/  LEA R8, P6, R9, R0, 0x1 ;  /* 0x0000000009087211 */ /* 0x000fc600078c08ff */
[----:B------:R0:W-:Y:S01]  /*26cb0*/  @P3 STG.E.U16 [R4.64], R11 ;  /* 0x0000000b04003986 */ /* 0x0001e2000c101506 */
[----:B------:R-:W-:Y:S01]  /*26cc0*/  LEA.HI.X.SX32 R9, R9, R2, 0x1, P6 ;  /* 0x0000000209097211 */ /* 0x000fe200030f0eff */
[----:B------:R-:W-:-:S04]  /*26cd0*/  IMAD R12, R16, 0x2, R3 ;  /* 0x00000002100c7824 */ /* 0x000fc800078e0203 */
[----:B------:R1:W-:Y:S01]  /*26ce0*/  @P1 STG.E.U16 [R8.64], R25 ;  /* 0x0000001908001986 */ /* 0x0003e2000c101506 */
[----:B0-----:R-:W-:-:S04]  /*26cf0*/  LEA R4, P6, R3, R0, 0x1 ;  /* 0x0000000003047211 */ /* 0x001fc800078c08ff */
[----:B------:R-:W-:Y:S01]  /*26d00*/  LEA.HI.X.SX32 R5, R3, R2, 0x1, P6 ;  /* 0x0000000203057211 */ /* 0x000fe200030f0eff */
[----:B------:R-:W-:Y:S01]  /*26d10*/  IMAD R3, R16, 0x2, R12 ;  /* 0x0000000210037824 */ /* 0x000fe200078e020c */
[----:B-1----:R-:W-:-:S04]  /*26d20*/  LEA R8, P6, R12, R0, 0x1 ;  /* 0x000000000c087211 */ /* 0x002fc800078c08ff */
[----:B------:R-:W-:Y:S01]  /*26d30*/  LEA.HI.X.SX32 R9, R12, R2, 0x1, P6 ;  /* 0x000000020c097211 */ /* 0x000fe200030f0eff */
[----:B------:R-:W-:Y:S01]  /*26d40*/  IMAD R12, R16, 0x2, R3 ;  /* 0x00000002100c7824 */ /* 0x000fe200078e0203 */
[----:B------:R-:W-:Y:S02]  /*26d50*/  ISETP.LT.AND P3, PT, R22, c[0x0][0x17c], !P0 ;  /* 0x00005f0016007a0c */ /* 0x000fe40004761270 */
[----:B------:R-:W-:Y:S02]  /*26d60*/  ISETP.LT.AND P1, PT, R29, c[0x0][0x17c], !P0 ;  /* 0x00005f001d007a0c */ /* 0x000fe40004721270 */
[----:B------:R-:W3:Y:S04]  /*26d70*/  LDL.LU R29, [R1+0x68] ;  /* 0x00006800011d7983 */ /* 0x000ee80000300800 */
[----:B--2---:R0:W-:Y:S04]  /*26d80*/  @P2 STG.E.U16 [R4.64], R6 ;  /* 0x0000000604002986 */ /* 0x0041e8000c101506 */
[----:B------:R1:W-:Y:S01]  /*26d90*/  @P4 STG.E.U16 [R8.64], R18 ;  /* 0x0000001208004986 */ /* 0x0003e2000c101506 */
[----:B0-----:R-:W-:-:S04]  /*26da0*/  LEA R4, P6, R3, R0, 0x1 ;  /* 0x0000000003047211 */ /* 0x001fc800078c08ff */
[----:B------:R-:W-:Y:S01]  /*26db0*/  LEA.HI.X.SX32 R5, R3, R2, 0x1, P6 ;  /* 0x0000000203057211 */ /* 0x000fe200030f0eff */
[----:B------:R-:W-:Y:S01]  /*26dc0*/  IMAD R3, R16, 0x2, R12 ;  /* 0x0000000210037824 */ /* 0x000fe200078e020c */
[----:B-1----:R-:W-:-:S04]  /*26dd0*/  LEA R8, P6, R12, R0, 0x1 ;  /* 0x000000000c087211 */ /* 0x002fc800078c08ff */
[----:B------:R-:W-:Y:S01]  /*26de0*/  LEA.HI.X.SX32 R9, R12, R2, 0x1, P6 ;  /* 0x000000020c097211 */ /* 0x000fe200030f0eff */
[----:B------:R-:W-:Y:S01]  /*26df0*/  IMAD R12, R16, 0x2, R3 ;  /* 0x00000002100c7824 */ /* 0x000fe200078e0203 */
[----:B----4-:R0:W-:Y:S01]  /*26e00*/  @P5 STG.E.U16 [R4.64], R17 ;  /* 0x0000001104005986 */ /* 0x0101e2000c101506 */
[----:B---3--:R-:W-:Y:S02]  /*26e10*/  ISETP.LT.AND P5, PT, R23, c[0x0][0x17c], !P0 ;  /* 0x00005f0017007a0c */ /* 0x008fe400047a1270 */
[----:B------:R-:W-:Y:S02]  /*26e20*/  ISETP.LT.AND P2, PT, R13, c[0x0][0x17c], !P0 ;  /* 0x00005f000d007a0c */ /* 0x000fe40004741270 */
[----:B------:R-:W2:Y:S01]  /*26e30*/  LDL.LU R13, [R1+0x58] ;  /* 0x00005800010d7983 */ /* 0x000ea20000300800 */
[----:B------:R-:W-:-:S03]  /*26e40*/  ISETP.LT.AND P4, PT, R20, c[0x0][0x17c], !P0 ;  /* 0x00005f0014007a0c */ /* 0x000fc60004781270 */
[----:B------:R-:W3:Y:S01]  /*26e50*/  LDL.LU R22, [R1+0x20] ;  /* 0x0000200001167983 */ /* 0x000ee20000300800 */
[----:B0-----:R-:W-:-:S03]  /*26e60*/  LEA R4, P6, R3, R0, 0x1 ;  /* 0x0000000003047211 */ /* 0x001fc600078c08ff */
[----:B------:R-:W4:Y:S01]  /*26e70*/  LDL.LU R23, [R1+0x24] ;  /* 0x0000240001177983 */ /* 0x000f220000300800 */
[----:B------:R-:W-:-:S03]  /*26e80*/  LEA.HI.X.SX32 R5, R3, R2, 0x1, P6 ;  /* 0x0000000203057211 */ /* 0x000fc600030f0eff */
[----:B------:R-:W3:Y:S04]  /*26e90*/  LDL.LU R20, [R1+0x30] ;  /* 0x0000300001147983 */ /* 0x000ee80000300800 */
[----:B------:R-:W3:Y:S04]  /*26ea0*/  LDL.LU R3, [R1+0x14] ;  /* 0x0000140001037983 */ /* 0x000ee80000300800 */
[----:B------:R-:W-:Y:S04]  /*26eb0*/  @P3 STG.E.U16 [R8.64], R28 ;  /* 0x0000001c08003986 */ /* 0x000fe8000c101506 */
[----:B------:R0:W-:Y:S01]  /*26ec0*/  @P1 STG.E.U16 [R4.64], R21 ;  /* 0x0000001504001986 */ /* 0x0001e2000c101506 */
[----:B------:R-:W-:-:S03]  /*26ed0*/  ISETP.LT.AND P1, PT, R24, c[0x0][0x17c], !P0 ;  /* 0x00005f0018007a0c */ /* 0x000fc60004721270 */
[----:B------:R-:W4:Y:S04]  /*26ee0*/  LDL.LU R24, [R1+0x34] ;  /* 0x0000340001187983 */ /* 0x000f280000300800 */
[----:B0-----:R-:W4:Y:S01]  /*26ef0*/  LDL.LU R5, [R1+0x1c] ;  /* 0x00001c0001057983 */ /* 0x001f220000300800 */
[----:B------:R-:W-:-:S04]  /*26f00*/  LEA R8, P6, R12, R0, 0x1 ;  /* 0x000000000c087211 */ /* 0x000fc800078c08ff */
[----:B------:R-:W-:-:S05]  /*26f10*/  LEA.HI.X.SX32 R9, R12, R2, 0x1, P6 ;  /* 0x000000020c097211 */ /* 0x000fca00030f0eff */
[----:B------:R0:W-:Y:S01]  /*26f20*/  @P2 STG.E.U16 [R8.64], R27 ;  /* 0x0000001b08002986 */ /* 0x0001e2000c101506 */
[----:B------:R-:W-:Y:S02]  /*26f30*/  PRMT R10, R29, 0x7632, R10 ;  /* 0x000076321d0a7816 */ /* 0x000fe4000000000a */
[----:B--2---:R-:W-:Y:S02]  /*26f40*/  PRMT R6, R13, 0x7632, R6 ;  /* 0x000076320d067816 */ /* 0x004fe40000000006 */
[----:B------:R-:W2:Y:S01]  /*26f50*/  LDL.LU R13, [R1+0x40] ;  /* 0x00004000010d7983 */ /* 0x000ea20000300800 */
[----:B---3--:R-:W-:Y:S01]  /*26f60*/  ISETP.LT.AND P3, PT, R3, c[0x0][0x17c], !P0 ;  /* 0x00005f0003007a0c */ /* 0x008fe20004761270 */
[----:B------:R-:W-:-:S04]  /*26f70*/  IMAD R3, R16, 0x2, R12 ;  /* 0x0000000210037824 */ /* 0x000fc800078e020c */
[----:B------:R-:W-:Y:S01]  /*26f80*/  IMAD R12, R16, 0x2, R3 ;  /* 0x00000002100c7824 */ /* 0x000fe200078e0203 */
[----:B------:R-:W-:Y:S02]  /*26f90*/  LEA R4, P6, R3, R0, 0x1 ;  /* 0x0000000003047211 */ /* 0x000fe400078c08ff */
[----:B----4-:R-:W-:Y:S02]  /*26fa0*/  ISETP.LT.AND P2, PT, R5, c[0x0][0x17c], !P0 ;  /* 0x00005f0005007a0c */ /* 0x010fe40004741270 */
[----:B------:R-:W-:Y:S02]  /*26fb0*/  LEA.HI.X.SX32 R5, R3, R2, 0x1, P6 ;  /* 0x0000000203057211 */ /* 0x000fe400030f0eff */
[----:B0-----:R-:W-:-:S04]  /*26fc0*/  LEA R8, P6, R12, R0, 0x1 ;  /* 0x000000000c087211 */ /* 0x001fc800078c08ff */
[----:B------:R-:W-:Y:S01]  /*26fd0*/  LEA.HI.X.SX32 R9, R12, R2, 0x1, P6 ;  /* 0x000000020c097211 */ /* 0x000fe200030f0eff */
[----:B------:R-:W-:Y:S01]  /*26fe0*/  @P4 STG.E.U16 [R4.64], R10 ;  /* 0x0000000a04004986 */ /* 0x000fe2000c101506 */
[----:B------:R-:W-:-:S03]  /*26ff0*/  ISETP.LT.AND P4, PT, R22, c[0x0][0x17c], !P0 ;  /* 0x00005f0016007a0c */ /* 0x000fc60004781270 */
[----:B------:R0:W-:Y:S01]  /*27000*/  @P5 STG.E.U16 [R8.64], R6 ;  /* 0x0000000608005986 */ /* 0x0001e2000c101506 */
[----:B------:R-:W-:-:S03]  /*27010*/  ISETP.LT.AND P5, PT, R23, c[0x0][0x17c], !P0 ;  /* 0x00005f0017007a0c */ /* 0x000fc600047a1270 */
[----:B------:R-:W3:Y:S01]  /*27020*/  LDL.LU R22, [R1+0x44] ;  /* 0x0000440001167983 */ /* 0x000ee20000300800 */
[----:B0-----:R-:W-:-:S03]  /*27030*/  PRMT R6, R19, 0x7632, R6 ;  /* 0x0000763213067816 */ /* 0x001fc60000000006 */
[----:B------:R-:W4:Y:S04]  /*27040*/  LDL.LU R19, [R1+0x9e0] ;  /* 0x0009e00001137983 */ /* 0x000f280000300800 */
[----:B------:R-:W3:Y:S01]  /*27050*/  LDL.LU R23, [R1+0x50] ;  /* 0x0000500001177983 */ /* 0x000ee20000300800 */
[----:B------:R-:W-:-:S04]  /*27060*/  IMAD R3, R16, 0x2, R12 ;  /* 0x0000000210037824 */ /* 0x000fc800078e020c */
[----:B------:R-:W-:Y:S01]  /*27070*/  IMAD R9, R16, 0x2, R3 ;  /* 0x0000000210097824 */ /* 0x000fe200078e0203 */
[----:B------:R-:W-:-:S04]  /*27080*/  LEA R4, P6, R3, R0, 0x1 ;  /* 0x0000000003047211 */ /* 0x000fc800078c08ff */
[----:B------:R-:W-:Y:S01]  /*27090*/  LEA.HI.X.SX32 R5, R3, R2, 0x1, P6 ;  /* 0x0000000203057211 */ /* 0x000fe200030f0eff */
[----:B------:R-:W-:Y:S01]  /*270a0*/  IMAD R3, R16, 0x2, R9 ;  /* 0x0000000210037824 */ /* 0x000fe200078e0209 */
[C---:B------:R-:W-:Y:S02]  /*270b0*/  LEA R8, P6, R9.reuse, R0, 0x1 ;  /* 0x0000000009087211 */ /* 0x040fe400078c08ff */
[----:B------:R-:W-:Y:S01]  /*270c0*/  PRMT R12, R10, 0x7632, R12 ;  /* 0x000076320a0c7816 */ /* 0x000fe2000000000c */
[----:B------:R0:W-:Y:S01]  /*270d0*/  @P3 STG.E.U16 [R4.64], R6 ;  /* 0x0000000604003986 */ /* 0x0001e2000c101506 */
[----:B------:R-:W-:Y:S01]  /*270e0*/  LEA.HI.X.SX32 R9, R9, R2, 0x1, P6 ;  /* 0x0000000209097211 */ /* 0x000fe200030f0eff */
[----:B------:R-:W-:-:S04]  /*270f0*/  IMAD R10, R16, 0x2, R3 ;  /* 0x00000002100a7824 */ /* 0x000fc800078e0203 */
[----:B------:R1:W-:Y:S01]  /*27100*/  @P1 STG.E.U16 [R8.64], R12 ;  /* 0x0000000c08001986 */ /* 0x0003e2000c101506 */
[----:B0-----:R-:W-:Y:S02]  /*27110*/  LEA R4, P6, R3, R0, 0x1 ;  /* 0x0000000003047211 */ /* 0x001fe400078c08ff */
[----:B------:R-:W-:Y:S02]  /*27120*/  PRMT R6, R7, 0x7632, R6 ;  /* 0x0000763207067816 */ /* 0x000fe40000000006 */
[----:B------:R-:W-:Y:S01]  /*27130*/  LEA.HI.X.SX32 R5, R3, R2, 0x1, P6 ;  /* 0x0000000203057211 */ /* 0x000fe200030f0eff */
[----:B------:R-:W-:Y:S01]  /*27140*/  IMAD R3, R16, 0x2, R10 ;  /* 0x0000000210037824 */ /* 0x000fe200078e020a */
[C---:B-1----:R-:W-:Y:S01]  /*27150*/  LEA R8, P6, R10.reuse, R0, 0x1 ;  /* 0x000000000a087211 */ /* 0x042fe200078c08ff */
[----:B------:R-:W4:Y:S03]  /*27160*/  LDL.LU R7, [R1+0x9dc] ;  /* 0x0009dc0001077983 */ /* 0x000f260000300800 */
[----:B------:R-:W-:Y:S01]  /*27170*/  LEA.HI.X.SX32 R9, R10, R2, 0x1, P6 ;  /* 0x000000020a097211 */ /* 0x000fe200030f0eff */
[----:B------:R0:W-:Y:S01]  /*27180*/  @P2 STG.E.U16 [R4.64], R6 ;  /* 0x0000000604002986 */ /* 0x0001e2000c101506 */
[----:B------:R-:W-:-:S02]  /*27190*/  ISETP.LT.AND P3, PT, R20, c[0x0][0x17c], !P0 ;  /* 0x00005f0014007a0c */ /* 0x000fc40004761270 */
[----:B------:R-:W-:Y:S01]  /*271a0*/  ISETP.LT.AND P1, PT, R24, c[0x0][0x17c], !P0 ;  /* 0x00005f0018007a0c */ /* 0x000fe20004721270 */
[----:B------:R-:W4:Y:S04]  /*271b0*/  LDL.LU R20, [R1+0x54] ;  /* 0x0000540001147983 */ /* 0x000f280000300800 */
[----:B------:R-:W4:Y:S01]  /*271c0*/  LDL.LU R24, [R1+0x60] ;  /* 0x0000600001187983 */ /* 0x000f220000300800 */
[----:B0-----:R-:W-:Y:S02]  /*271d0*/  PRMT R5, R15, 0x7632, R5 ;  /* 0x000076320f057816 */ /* 0x001fe40000000005 */
[----:B------:R-:W-:Y:S01]  /*271e0*/  LEA R4, P6, R3, R0, 0x1 ;  /* 0x0000000003047211 */ /* 0x000fe200078c08ff */
[----:B------:R-:W4:Y:S01]  /*271f0*/  LDL.LU R15, [R1+0x9d8] ;  /* 0x0009d800010f7983 */ /* 0x000f220000300800 */
[----:B------:R-:W-:-:S03]  /*27200*/  PRMT R6, R26, 0x7632, R6 ;  /* 0x000076321a067816 */ /* 0x000fc60000000006 */
[----:B------:R0:W-:Y:S02]  /*27210*/  @P4 STG.E.U16 [R8.64], R5 ;  /* 0x0000000508004986 */ /* 0x0001e4000c101506 */
[----:B0-----:R-:W-:-:S05]  /*27220*/  LEA.HI.X.SX32 R5, R3, R2, 0x1, P6 ;  /* 0x0000000203057211 */ /* 0x001fca00030f0eff */
[----:B------:R0:W-:Y:S01]  /*27230*/  @P5 STG.E.U16 [R4.64], R6 ;  /* 0x0000000604005986 */ /* 0x0001e2000c101506 */
[----:B--2---:R-:W-:-:S03]  /*27240*/  ISETP.LT.AND P2, PT, R13, c[0x0][0x17c], !P0 ;  /* 0x00005f000d007a0c */ /* 0x004fc60004741270 */
[----:B------:R-:W2:Y:S04]  /*27250*/  LDL.LU R13, [R1+0x64] ;  /* 0x00006400010d7983 */ /* 0x000ea80000300800 */
[----:B------:R-:W2:Y:S01]  /*27260*/  LDL.LU R26, [R1+0x70] ;  /* 0x00007000011a7983 */ /* 0x000ea20000300800 */
[----:B---3--:R-:W-:-:S03]  /*27270*/  ISETP.LT.AND P5, PT, R23, c[0x0][0x17c], !P0 ;  /* 0x00005f0017007a0c */ /* 0x008fc600047a1270 */
[----:B------:R-:W3:Y:S01]  /*27280*/  LDL.LU R23, [R1+0x74] ;  /* 0x0000740001177983 */ /* 0x000ee20000300800 */
[----:B------:R-:W-:Y:S01]  /*27290*/  IMAD R10, R16, 0x2, R3 ;  /* 0x00000002100a7824 */ /* 0x000fe200078e0203 */
[----:B------:R-:W-:-:S04]  /*272a0*/  PRMT R14, R14, 0x7632, R14 ;  /* 0x000076320e0e7816 */ /* 0x000fc8000000000e */
[----:B------:R-:W-:Y:S01]  /*272b0*/  LEA R8, P6, R10, R0, 0x1 ;  /* 0x000000000a087211 */ /* 0x000fe200078c08ff */
[----:B------:R-:W-:-:S03]  /*272c0*/  IMAD R3, R16, 0x2, R10 ;  /* 0x0000000210037824 */ /* 0x000fc600078e020a */
[----:B------:R-:W-:Y:S02]  /*272d0*/  LEA.HI.X.SX32 R9, R10, R2, 0x1, P6 ;  /* 0x000000020a097211 */ /* 0x000fe400030f0eff */
[----:B0-----:R-:W-:-:S03]  /*272e0*/  LEA R4, P6, R3, R0, 0x1 ;  /* 0x0000000003047211 */ /* 0x001fc600078c08ff */
[----:B------:R0:W-:Y:S01]  /*272f0*/  @P3 STG.E.U16 [R8.64], R14 ;  /* 0x0000000e08003986 */ /* 0x0001e2000c101506 */
[----:B------:R-:W-:Y:S02]  /*27300*/  LEA.HI.X.SX32 R5, R3, R2, 0x1, P6 ;  /* 0x0000000203057211 */ /* 0x000fe400030f0eff */
[----:B------:R-:W-:Y:S02]  /*27310*/  PRMT R6, R11, 0x7632, R6 ;  /* 0x000076320b067816 */ /* 0x000fe40000000006 */
[----:B------:R-:W-:Y:S01]  /*27320*/  ISETP.LT.AND P4, PT, R22, c[0x0][0x17c], !P0 ;  /* 0x00005f0016007a0c */ /* 0x000fe20004781270 */
[----:B------:R-:W3:Y:S01]  /*27330*/  LDL.LU R11, [R1+0x9d4] ;  /* 0x0009d400010b7983 */ /* 0x000ee20000300800 */
[----:B0-----:R-:W-:-:S04]  /*27340*/  IMAD R9, R16, 0x2, R3 ;  /* 0x0000000210097824 */ /* 0x001fc800078e0203 */
[----:B------:R-:W-:Y:S01]  /*27350*/  IMAD R3, R16, 0x2, R9 ;  /* 0x0000000210037824 */ /* 0x000fe200078e0209 */
[----:B------:R-:W-:Y:S01]  /*27360*/  LEA R8, P6, R9, R0, 0x1 ;  /* 0x0000000009087211 */ /* 0x000fe200078c08ff */
[----:B------:R0:W-:Y:S01]  /*27370*/  @P1 STG.E.U16 [R4.64], R6 ;  /* 0x0000000604001986 */ /* 0x0001e2000c101506 */
[----:B------:R-:W-:Y:S02]  /*27380*/  PRMT R12, R25, 0x7632, R12 ;  /* 0x00007632190c7816 */ /* 0x000fe4000000000c */
[----:B------:R-:W-:Y:S02]  /*27390*/  LEA.HI.X.SX32 R9, R9, R2, 0x1, P6 ;  /* 0x0000000209097211 */ /* 0x000fe400030f0eff */
[----:B------:R-:W-:-:S03]  /*273a0*/  PRMT R10, R6, 0x7632, R10 ;  /* 0x00007632060a7816 */ /* 0x000fc6000000000a */
[----:B------:R1:W-:Y:S01]  /*273b0*/  @P2 STG.E.U16 [R8.64], R12 ;  /* 0x0000000c08002986 */ /* 0x0003e2000c101506 */
[----:B0-----:R-:W-:Y:S01]  /*273c0*/  LEA R4, P6, R3, R0, 0x1 ;  /* 0x0000000003047211 */ /* 0x001fe200078c08ff */
[----:B------:R-:W-:-:S03]  /*273d0*/  IMAD R6, R16, 0x2, R3 ;  /* 0x0000000210067824 */ /* 0x000fc600078e0203 */
[----:B------:R-:W-:Y:S02]  /*273e0*/  LEA.HI.X.SX32 R5, R3, R2, 0x1, P6 ;  /* 0x0000000203057211 */ /* 0x000fe400030f0eff */
[----:B-1----:R-:W-:Y:S02]  /*273f0*/  LEA R8, P6, R6, R0, 0x1 ;  /* 0x0000000006087211 */ /* 0x002fe400078c08ff */
[----:B----4-:R-:W-:Y:S02]  /*27400*/  ISETP.LT.AND P1, PT, R24, c[0x0][0x17c], !P0 ;  /* 0x00005f0018007a0c */ /* 0x010fe40004721270 */
[----:B------:R-:W-:Y:S01]  /*27410*/  LEA.HI.X.SX32 R9, R6, R2, 0x1, P6 ;  /* 0x0000000206097211 */ /* 0x000fe200030f0eff */
[----:B------:R-:W4:Y:S01]  /*27420*/  LDL.LU R24, [R1+0x80] ;  /* 0x0000800001187983 */ /* 0x000f220000300800 */
[----:B------:R-:W-:-:S03]  /*27430*/  PRMT R18, R18, 0x7632, R18 ;  /* 0x0000763212127816 */ /* 0x000fc60000000012 */
[----:B------:R-:W4:Y:S04]  /*27440*/  LDL.LU R25, [R1+0x84] ;  /* 0x0000840001197983 */ /* 0x000f280000300800 */
[----:B------:R-:W-:Y:S04]  /*27450*/  @P4 STG.E.U16 [R4.64], R10 ;  /* 0x0000000a04004986 */ /* 0x000fe8000c101506 */
[----:B------:R0:W-:Y:S01]  /*27460*/  @P5 STG.E.U16 [R8.64], R18 ;  /* 0x0000001208005986 */ /* 0x0001e2000c101506 */
[----:B--2---:R-:W-:-:S03]  /*27470*/  ISETP.LT.AND P4, PT, R26, c[0x0][0x17c], !P0 ;  /* 0x00005f001a007a0c */ /* 0x004fc60004781270 */
[----:B------:R-:W2:Y:S01]  /*27480*/  LDL.LU R26, [R1+0x90] ;  /* 0x00009000011a7983 */ /* 0x000ea20000300800 */
[----:B---3--:R-:W-:-:S03]  /*27490*/  ISETP.LT.AND P5, PT, R23, c[0x0][0x17c], !P0 ;  /* 0x00005f0017007a0c */ /* 0x008fc600047a1270 */
[----:B------:R-:W3:Y:S04]  /*274a0*/  LDL.LU R23, [R1+0x94] ;  /* 0x0000940001177983 */ /* 0x000ee80000300800 */
[----:B0-----:R-:W3:Y:S01]  /*274b0*/  LDL.LU R18, [R1+0x6c] ;  /* 0x00006c0001127983 */ /* 0x001ee20000300800 */
[----:B------:R-:W-:Y:S01]  /*274c0*/  IMAD R3, R16, 0x2, R6 ;  /* 0x0000000210037824 */ /* 0x000fe200078e0206 */
[----:B------:R-:W-:-:S03]  /*274d0*/  ISETP.LT.AND P3, PT, R20, c[0x0][0x17c], !P0 ;  /* 0x00005f0014007a0c */ /* 0x000fc60004761270 */
[C---:B------:R-:W-:Y:S01]  /*274e0*/  IMAD R6, R16.reuse, 0x2, R3 ;  /* 0x0000000210067824 */ /* 0x040fe200078e0203 */
[----:B------:R-:W-:Y:S02]  /*274f0*/  LEA R4, P6, R3, R0, 0x1 ;  /* 0x0000000003047211 */ /* 0x000fe400078c08ff */
[----:B------:R-:W-:Y:S02]  /*27500*/  PRMT R12, R17, 0x7632, R12 ;  /* 0x00007632110c7816 */ /* 0x000fe4000000000c */
[----:B------:R-:W-:Y:S01]  /*27510*/  LEA.HI.X.SX32 R5, R3, R2, 0x1, P6 ;  /* 0x0000000203057211 */ /* 0x000fe200030f0eff */
[----:B------:R-:W-:Y:S01]  /*27520*/  IMAD R3, R16, 0x2, R6 ;  /* 0x0000000210037824 */ /* 0x000fe200078e0206 */
[----:B------:R-:W-:Y:S02]  /*27530*/  LEA R8, P6, R6, R0, 0x1 ;  /* 0x0000000006087211 */ /* 0x000fe400078c08ff */
[----:B------:R-:W-:Y:S01]  /*27540*/  ISETP.LT.AND P2, PT, R13, c[0x0][0x17c], !P0 ;  /* 0x00005f000d007a0c */ /* 0x000fe20004741270 */
[----:B------:R0:W-:Y:S01]  /*27550*/  @P3 STG.E.U16 [R4.64], R12 ;  /* 0x0000000c04003986 */ /* 0x0001e2000c101506 */
[----:B------:R-:W-:-:S02]  /*27560*/  PRMT R10, R28, 0x7632, R10 ;  /* 0x000076321c0a7816 */ /* 0x000fc4000000000a */
[----:B------:R-:W-:Y:S01]  /*27570*/  LEA.HI.X.SX32 R9, R6, R2, 0x1, P6 ;  /* 0x0000000206097211 */ /* 0x000fe200030f0eff */
[----:B------:R-:W-:Y:S01]  /*27580*/  IMAD R6, R16, 0x2, R3 ;  /* 0x0000000210067824 */ /* 0x000fe200078e0203 */
[----:B------:R-:W3:Y:S04]  /*27590*/  LDL.LU R28, [R1+0x5c] ;  /* 0x00005c00011c7983 */ /* 0x000ee80000300800 */
[----:B------:R1:W-:Y:S01]  /*275a0*/  @P1 STG.E.U16 [R8.64], R10 ;  /* 0x0000000a08001986 */ /* 0x0003e2000c101506 */
[----:B0-----:R-:W-:-:S04]  /*275b0*/  LEA R4, P6, R3, R0, 0x1 ;  /* 0x0000000003047211 */ /* 0x001fc800078c08ff */
[----:B------:R-:W-:Y:S01]  /*275c0*/  LEA.HI.X.SX32 R5, R3, R2, 0x1, P6 ;  /* 0x0000000203057211 */ /* 0x000fe200030f0eff */
[----:B------:R-:W-:Y:S01]  /*275d0*/  IMAD R3, R16, 0x2, R6 ;  /* 0x0000000210037824 */ /* 0x000fe200078e0206 */
[----:B-1----:R-:W-:Y:S02]  /*275e0*/  PRMT R9, R21, 0x7632, R9 ;  /* 0x0000763215097816 */ /* 0x002fe40000000009 */
[----:B------:R-:W-:-:S03]  /*275f0*/  LEA R8, P6, R6, R0, 0x1 ;  /* 0x0000000006087211 */ /* 0x000fc600078c08ff */
[----:B------:R0:W-:Y:S01]  /*27600*/  @P2 STG.E.U16 [R4.64], R9 ;  /* 0x0000000904002986 */ /* 0x0001e2000c101506 */
[----:B------:R-:W-:Y:S02]  /*27610*/  PRMT R10, R27, 0x7632, R10 ;  /* 0x000076321b0a7816 */ /* 0x000fe4000000000a */
[----:B0-----:R-:W-:Y:S02]  /*27620*/  LEA.HI.X.SX32 R9, R6, R2, 0x1, P6 ;  /* 0x0000000206097211 */ /* 0x001fe400030f0eff */
[----:B------:R-:W-:Y:S02]  /*27630*/  LEA R4, P6, R3, R0, 0x1 ;  /* 0x0000000003047211 */ /* 0x000fe400078c08ff */
[----:B----4-:R-:W-:Y:S02]  /*27640*/  ISETP.LT.AND P3, PT, R24, c[0x0][0x17c], !P0 ;  /* 0x00005f0018007a0c */ /* 0x010fe40004761270 */
[----:B------:R-:W4:Y:S01]  /*27650*/  LDL.LU R24, [R1+0xa4] ;  /* 0x0000a40001187983 */ /* 0x000f220000300800 */
[----:B------:R-:W-:-:S02]  /*27660*/  ISETP.LT.AND P1, PT, R25, c[0x0][0x17c], !P0 ;  /* 0x00005f0019007a0c */ /* 0x000fc40004721270 */
[----:B------:R-:W-:Y:S01]  /*27670*/  LEA.HI.X.SX32 R5, R3, R2, 0x1, P6 ;  /* 0x0000000203057211 */ /* 0x000fe200030f0eff */
[----:B------:R-:W4:Y:S04]  /*27680*/  LDL.LU R13, [R1+0x2c] ;  /* 0x00002c00010d7983 */ /* 0x000f280000300800 */
[----:B------:R-:W4:Y:S04]  /*27690*/  LDL.LU R25, [R1+0xa8] ;  /* 0x0000a80001197983 */ /* 0x000f280000300800 */
[----:B------:R-:W4:Y:S04]  /*276a0*/  LDL.LU R27, [R1+0xac] ;  /* 0x0000ac00011b7983 */ /* 0x000f280000300800 */
[----:B------:R0:W-:Y:S01]  /*276b0*/  @P4 STG.E.U16 [R8.64], R10 ;  /* 0x0000000a08004986 */ /* 0x0001e2000c101506 */
[----:B--2---:R-:W-:-:S03]  /*276c0*/  ISETP.LT.AND P2, PT, R26, c[0x0][0x17c], !P0 ;  /* 0x00005f001a007a0c */ /* 0x004fc60004741270 */
[----:B------:R-:W2:Y:S04]  /*276d0*/  LDL.LU R26, [R1+0x9c] ;  /* 0x00009c00011a7983 */ /* 0x000ea80000300800 */
[----:B------:R-:W2:Y:S04]  /*276e0*/  LDL.LU R21, [R1+0xb0] ;  /* 0x0000b00001157983 */ /* 0x000ea80000300800 */
[----:B------:R-:W2:Y:S04]  /*276f0*/  LDL.LU R29, [R1+0x4c] ;  /* 0x00004c00011d7983 */ /* 0x000ea80000300800 */
[----:B------:R-:W2:Y:S04]  /*27700*/  LDL.LU R20, [R1+0xc] ;  /* 0x00000c0001147983 */ /* 0x000ea80000300800 */
[----:B---3--:R1:W-:Y:S01]  /*27710*/  @P5 STG.E.U16 [R4.64], R18 ;  /* 0x0000001204005986 */ /* 0x0083e2000c101506 */
[----:B------:R-:W-:-:S03]  /*27720*/  ISETP.LT.AND P5, PT, R11, c[0x0][0x17c], !P0 ;  /* 0x00005f000b007a0c */ /* 0x000fc600047a1270 */
[----:B------:R-:W3:Y:S01]  /*27730*/  LDL.LU R11, [R1+0x9d0] ;  /* 0x0009d000010b7983 */ /* 0x000ee20000300800 */
[----:B------:R-:W-:-:S04]  /*27740*/  IMAD R6, R16, 0x2, R3 ;  /* 0x0000000210067824 */ /* 0x000fc800078e0203 */
[----:B------:R-:W-:Y:S01]  /*27750*/  IMAD R3, R16, 0x2, R6 ;  /* 0x0000000210037824 */ /* 0x000fe200078e0206 */
[----:B0-----:R-:W-:-:S04]  /*27760*/  LEA R8, P6, R6, R0, 0x1 ;  /* 0x0000000006087211 */ /* 0x001fc800078c08ff */
[----:B------:R-:W-:Y:S01]  /*27770*/  LEA.HI.X.SX32 R9, R6, R2, 0x1, P6 ;  /* 0x0000000206097211 */ /* 0x000fe200030f0eff */
[----:B------:R-:W-:Y:S01]  /*27780*/  IMAD R6, R16, 0x2, R3 ;  /* 0x0000000210067824 */ /* 0x000fe200078e0203 */
[----:B-1----:R-:W-:-:S04]  /*27790*/  LEA R4, P6, R3, R0, 0x1 ;  /* 0x0000000003047211 */ /* 0x002fc800078c08ff */
[----:B------:R-:W-:Y:S01]  /*277a0*/  LEA.HI.X.SX32 R5, R3, R2, 0x1, P6 ;  /* 0x0000000203057211 */ /* 0x000fe200030f0eff */
[----:B------:R0:W-:Y:S01]  /*277b0*/  @P3 STG.E.U16 [R8.64], R28 ;  /* 0x0000001c08003986 */ /* 0x0001e2000c101506 */
[----:B------:R-:W-:Y:S01]  /*277c0*/  IMAD R3, R16, 0x2, R6 ;  /* 0x0000000210037824 */ /* 0x000fe200078e0206 */
[----:B------:R-:W-:Y:S02]  /*277d0*/  ISETP.LT.AND P4, PT, R23, c[0x0][0x17c], !P0 ;  /* 0x00005f0017007a0c */ /* 0x000fe40004781270 */
[----:B------:R-:W2:Y:S01]  /*277e0*/  LDL.LU R23, [R1+0xb8] ;  /* 0x0000b80001177983 */ /* 0x000ea20000300800 */
[----:B0-----:R-:W-:-:S04]  /*277f0*/  LEA R8, P6, R6, R0, 0x1 ;  /* 0x0000000006087211 */ /* 0x001fc800078c08ff */
[----:B------:R-:W-:Y:S01]  /*27800*/  LEA.HI.X.SX32 R9, R6, R2, 0x1, P6 ;  /* 0x0000000206097211 */ /* 0x000fe200030f0eff */
[----:B------:R-:W-:Y:S01]  /*27810*/  IMAD R6, R16, 0x2, R3 ;  /* 0x0000000210067824 */ /* 0x000fe200078e0203 */
[----:B----4-:R0:W-:Y:S02]  /*27820*/  @P1 STG.E.U16 [R4.64], R13 ;  /* 0x0000000d04001986 */ /* 0x0101e4000c101506 */
[----:B0-----:R-:W-:-:S04]  /*27830*/  LEA R4, P6, R3, R0, 0x1 ;  /* 0x0000000003047211 */ /* 0x001fc800078c08ff */
[----:B------:R-:W-:Y:S02]  /*27840*/  LEA.HI.X.SX32 R5, R3, R2, 0x1, P6 ;  /* 0x0000000203057211 */ /* 0x000fe400030f0eff */
[----:B------:R-:W-:Y:S02]  /*27850*/  ISETP.LT.AND P3, PT, R24, c[0x0][0x17c], !P0 ;  /* 0x00005f0018007a0c */ /* 0x000fe40004761270 */
[----:B------:R-:W4:Y:S01]  /*27860*/  LDL.LU R24, [R1+0xbc] ;  /* 0x0000bc0001187983 */ /* 0x000f220000300800 */
[----:B------:R-:W-:-:S03]  /*27870*/  ISETP.LT.AND P1, PT, R25, c[0x0][0x17c], !P0 ;  /* 0x00005f0019007a0c */ /* 0x000fc60004721270 */
[----:B------:R-:W4:Y:S04]  /*27880*/  LDL.LU R25, [R1+0x8c] ;  /* 0x00008c0001197983 */ /* 0x000f280000300800 */
[----:B---3--:R0:W-:Y:S01]  /*27890*/  @P2 STG.E.U16 [R8.64], R11 ;  /* 0x0000000b08002986 */ /* 0x0081e2000c101506 */
[----:B------:R-:W-:-:S03]  /*278a0*/  ISETP.LT.AND P2, PT, R27, c[0x0][0x17c], !P0 ;  /* 0x00005f001b007a0c */ /* 0x000fc60004741270 */
[----:B--2---:R1:W-:Y:S04]  /*278b0*/  @P4 STG.E.U16 [R4.64], R26 ;  /* 0x0000001a04004986 */ /* 0x0043e8000c101506 */
[----:B------:R-:W2:Y:S01]  /*278c0*/  LDL.LU R27, [R1+0x3c] ;  /* 0x00003c00011b7983 */ /* 0x000ea20000300800 */
[----:B0-----:R-:W-:-:S04]  /*278d0*/  LEA R8, P6, R6, R0, 0x1 ;  /* 0x0000000006087211 */ /* 0x001fc800078c08ff */
[----:B------:R-:W-:-:S05]  /*278e0*/  LEA.HI.X.SX32 R9, R6, R2, 0x1, P6 ;  /* 0x0000000206097211 */ /* 0x000fca00030f0eff */
[----:B------:R0:W-:Y:S01]  /*278f0*/  @P5 STG.E.U16 [R8.64], R29 ;  /* 0x0000001d08005986 */ /* 0x0001e2000c101506 */
[----:B------:R-:W-:-:S03]  /*27900*/  ISETP.LT.AND P5, PT, R15, c[0x0][0x17c], !P0 ;  /* 0x00005f000f007a0c */ /* 0x000fc600047a1270 */
[----:B------:R-:W3:Y:S01]  /*27910*/  LDL.LU R15, [R1+0x9cc] ;  /* 0x0009cc00010f7983 */ /* 0x000ee20000300800 */
[C---:B------:R-:W-:Y:S01]  /*27920*/  IMAD R3, R16.reuse, 0x2, R6 ;  /* 0x0000000210037824 */ /* 0x040fe200078e0206 */
[----:B------:R-:W-:Y:S02]  /*27930*/  ISETP.LT.AND P4, PT, R21, c[0x0][0x17c], !P0 ;  /* 0x00005f0015007a0c */ /* 0x000fe40004781270 */
[----:B------:R-:W2:Y:S01]  /*27940*/  LDL.LU R22, [R1+0xd4] ;  /* 0x0000d40001167983 */ /* 0x000ea20000300800 */
[----:B------:R-:W-:Y:S01]  /*27950*/  IMAD R6, R16, 0x2, R3 ;  /* 0x0000000210067824 */ /* 0x000fe200078e0203 */
[----:B-1----:R-:W-:-:S04]  /*27960*/  LEA R4, P6, R3, R0, 0x1 ;  /* 0x0000000003047211 */ /* 0x002fc800078c08ff */
[----:B------:R-:W-:Y:S01]  /*27970*/  LEA.HI.X.SX32 R5, R3, R2, 0x1, P6 ;  /* 0x0000000203057211 */ /* 0x000fe200030f0eff */
[----:B------:R-:W-:Y:S01]  /*27980*/  IMAD R3, R16, 0x2, R6 ;  /* 0x0000000210037824 */ /* 0x000fe200078e0206 */
[----:B0-----:R-:W-:-:S03]  /*27990*/  LEA R8, P6, R6, R0, 0x1 ;  /* 0x0000000006087211 */ /* 0x001fc600078c08ff */
[----:B------:R0:W-:Y:S01]  /*279a0*/  @P3 STG.E.U16 [R4.64], R20 ;  /* 0x0000001404003986 */ /* 0x0001e2000c101506 */
[----:B------:R-:W-:Y:S01]  /*279b0*/  LEA.HI.X.SX32 R9, R6, R2, 0x1, P6 ;  /* 0x0000000206097211 */ /* 0x000fe200030f0eff */
[----:B------:R-:W-:Y:S01]  /*279c0*/  IMAD R6, R16, 0x2, R3 ;  /* 0x0000000210067824 */ /* 0x000fe200078e0203 */
[----:B0-----:R-:W-:-:S04]  /*279d0*/  LEA R4, P6, R3, R0, 0x1 ;  /* 0x0000000003047211 */ /* 0x001fc800078c08ff */
[----:B------:R-:W-:Y:S01]  /*279e0*/  LEA.HI.X.SX32 R5, R3, R2, 0x1, P6 ;  /* 0x0000000203057211 */ /* 0x000fe200030f0eff */
[----:B------:R-:W-:Y:S01]  /*279f0*/  IMAD R3, R16, 0x2, R6 ;  /* 0x0000000210037824 */ /* 0x000fe200078e0206 */
[----:B------:R-:W-:Y:S02]  /*27a00*/  ISETP.LT.AND P3, PT, R23, c[0x0][0x17c], !P0 ;  /* 0x00005f0017007a0c */ /* 0x000fe40004761270 */
[----:B------:R-:W2:Y:S04]  /*27a10*/  LDL.LU R23, [R1+0x7c] ;  /* 0x00007c0001177983 */ /* 0x000ea80000300800 */
[----:B------:R-:W2:Y:S04]  /*27a20*/  LDL.LU R17, [R1+0x18c] ;  /* 0x00018c0001117983 */ /* 0x000ea80000300800 */
[----:B------:R-:W2:Y:S04]  /*27a30*/  LDL.LU R12, [R1+0xd8] ;  /* 0x0000d800010c7983 */ /* 0x000ea80000300800 */
[----:B---3--:R0:W-:Y:S04]  /*27a40*/  @P1 STG.E.U16 [R8.64], R15 ;  /* 0x0000000f08001986 */ /* 0x0081e8000c101506 */
[----:B----4-:R1:W-:Y:S01]  /*27a50*/  @P2 STG.E.U16 [R4.64], R25 ;  /* 0x0000001904002986 */ /* 0x0103e2000c101506 */
[----:B0-----:R-:W-:-:S04]  /*27a60*/  LEA R8, P6, R6, R0, 0x1 ;  /* 0x0000000006087211 */ /* 0x001fc800078c08ff */
[----:B------:R-:W-:Y:S01]  /*27a70*/  LEA.HI.X.SX32 R9, R6, R2, 0x1, P6 ;  /* 0x0000000206097211 */ /* 0x000fe200030f0eff */
[----:B------:R-:W-:Y:S01]  /*27a80*/  IMAD R6, R16, 0x2, R3 ;  /* 0x0000000210067824 */ /* 0x000fe200078e0203 */
[C---:B-1----:R-:W-:Y:S02]  /*27a90*/  LEA R4, P6, R3.reuse, R0, 0x1 ;  /* 0x0000000003047211 */ /* 0x042fe400078c08ff */
[----:B------:R-:W-:Y:S01]  /*27aa0*/  ISETP.LT.AND P1, PT, R24, c[0x0][0x17c], !P0 ;  /* 0x00005f0018007a0c */ /* 0x000fe20004721270 */
[----:B--2---:R0:W-:Y:S01]  /*27ab0*/  @P4 STG.E.U16 [R8.64], R27 ;  /* 0x0000001b08004986 */ /* 0x0041e2000c101506 */
[----:B------:R-:W-:Y:S02]  /*27ac0*/  LEA.HI.X.SX32 R5, R3, R2, 0x1, P6 ;  /* 0x0000000203057211 */ /* 0x000fe400030f0eff */
[----:B------:R-:W-:Y:S01]  /*27ad0*/  ISETP.LT.AND P2, PT, R7, c[0x0][0x17c], !P0 ;  /* 0x00005f0007007a0c */ /* 0x000fe20004741270 */
[----:B------:R-:W2:Y:S01]  /*27ae0*/  LDL.LU R24, [R1+0x19c] ;  /* 0x00019c0001187983 */ /* 0x000ea20000300800 */
[----:B------:R-:W-:-:S03]  /*27af0*/  ISETP.LT.AND P4, PT, R19, c[0x0][0x17c], !P0 ;  /* 0x00005f0013007a0c */ /* 0x000fc60004781270 */
[----:B------:R-:W3:Y:S01]  /*27b00*/  LDL.LU R7, [R1+0x9c8] ;  /* 0x0009c80001077983 */ /* 0x000ee20000300800 */
[----:B0-----:R-:W-:-:S03]  /*27b10*/  LEA R8, P6, R6, R0, 0x1 ;  /* 0x0000000006087211 */ /* 0x001fc600078c08ff */
[----:B------:R-:W4:Y:S01]  /*27b20*/  LDL.LU R21, [R1+0x1ac] ;  /* 0x0001ac0001157983 */ /* 0x000f220000300800 */
[----:B------:R-:W-:Y:S01]  /*27b30*/  IMAD R3, R16, 0x2, R6 ;  /* 0x0000000210037824 */ /* 0x000fe200078e0206 */
[----:B------:R-:W-:Y:S02]  /*27b40*/  LEA.HI.X.SX32 R9, R6, R2, 0x1, P6 ;  /* 0x0000000206097211 */ /* 0x000fe400030f0eff */
[----:B------:R-:W2:Y:S04]  /*27b50*/  LDL.LU R19, [R1+0x9c4] ;  /* 0x0009c40001137983 */ /* 0x000ea80000300800 */
[----:B------:R-:W2:Y:S04]  /*27b60*/  LDL.LU R14, [R1+0xe8] ;  /* 0x0000e800010e7983 */ /* 0x000ea80000300800 */
[----:B------:R-:W2:Y:S04]  /*27b70*/  LDL.LU R6, [R1+0xcc] ;  /* 0x0000cc0001067983 */ /* 0x000ea80000300800 */
[----:B---3--:R0:W-:Y:S02]  /*27b80*/  @P5 STG.E.U16 [R4.64], R7 ;  /* 0x0000000704005986 */ /* 0x0081e4000c101506 */
[----:B0-----:R-:W-:-:S04]  /*27b90*/  LEA R4, P6, R3, R0, 0x1 ;  /* 0x0000000003047211 */ /* 0x001fc800078c08ff */
[----:B------:R-:W-:Y:S02]  /*27ba0*/  LEA.HI.X.SX32 R5, R3, R2, 0x1, P6 ;  /* 0x0000000203057211 */ /* 0x000fe400030f0eff */
[----:B--2---:R-:W-:Y:S01]  /*27bb0*/  ISETP.LT.AND P5, PT, R6, c[0x0][0x17c], !P0 ;  /* 0x00005f0006007a0c */ /* 0x004fe200047a1270 */
[----:B------:R-:W-:Y:S02]  /*27bc0*/  IMAD R6, R16, 0x2, R3 ;  /* 0x0000000210067824 */ /* 0x000fe400078e0203 */
[----:B------:R-:W2:Y:S04]  /*27bd0*/  LDL.LU R3, [R1+0xd0] ;  /* 0x0000d00001037983 */ /* 0x000ea80000300800 */
[----:B------:R0:W-:Y:S04]  /*27be0*/  @P3 STG.E.U16 [R8.64], R19 ;  /* 0x0000001308003986 */ /* 0x0001e8000c101506 */
[----:B------:R1:W-:Y:S01]  /*27bf0*/  @P1 STG.E.U16 [R4.64], R23 ;  /* 0x0000001704001986 */ /* 0x0003e2000c101506 */
[----:B0-----:R-:W-:-:S04]  /*27c00*/  LEA R8, P6, R6, R0, 0x1 ;  /* 0x0000000006087211 */ /* 0x001fc800078c08ff */
[----:B------:R-:W-:Y:S02]  /*27c10*/  LEA.HI.X.SX32 R9, R6, R2, 0x1, P6 ;  /* 0x0000000206097211 */ /* 0x000fe400030f0eff */
[----:B------:R-:W-:Y:S02]  /*27c20*/  ISETP.LT.AND P1, PT, R22, c[0x0][0x17c], !P0 ;  /* 0x00005f0016007a0c */ /* 0x000fe40004721270 */
[----:B------:R-:W3:Y:S04]  /*27c30*/  LDL.LU R22, [R1+0xf0] ;  /* 0x0000f00001167983 */ /* 0x000ee80000300800 */
[----:B------:R0:W-:Y:S01]  /*27c40*/  @P2 STG.E.U16 [R8.64], R17 ;  /* 0x0000001108002986 */ /* 0x0001e2000c101506 */
[----:B------:R-:W-:-:S03]  /*27c50*/  ISETP.LT.AND P2, PT, R12, c[0x0][0x17c], !P0 ;  /* 0x00005f000c007a0c */ /* 0x000fc60004741270 */
[----:B------:R-:W3:Y:S01]  /*27c60*/  LDL.LU R12, [R1+0xf4] ;  /* 0x0000f400010c7983 */ /* 0x000ee20000300800 */
[----:B------:R-:W-:Y:S02]  /*27c70*/  PRMT R7, R18, 0x7632, R7 ;  /* 0x0000763212077816 */ /* 0x000fe40000000007 */
[----:B--2---:R-:W-:Y:S01]  /*27c80*/  ISETP.LT.AND P3, PT, R3, c[0x0][0x17c], !P0 ;  /* 0x00005f0003007a0c */ /* 0x004fe20004761270 */
[----:B------:R-:W-:-:S04]  /*27c90*/  IMAD R3, R16, 0x2, R6 ;  /* 0x0000000210037824 */ /* 0x000fc800078e0206 */
[----:B------:R-:W-:Y:S01]  /*27ca0*/  IMAD R6, R16, 0x2, R3 ;  /* 0x0000000210067824 */ /* 0x000fe200078e0203 */
[----:B-1----:R-:W-:-:S04]  /*27cb0*/  LEA R4, P6, R3, R0, 0x1 ;  /* 0x0000000003047211 */ /* 0x002fc800078c08ff */
[----:B------:R-:W-:Y:S02]  /*27cc0*/  LEA.HI.X.SX32 R5, R3, R2, 0x1, P6 ;  /* 0x0000000203057211 */ /* 0x000fe400030f0eff */
[----:B0-----:R-:W-:-:S03]  /*27cd0*/  LEA R8, P6, R6, R0, 0x1 ;  /* 0x0000000006087211 */ /* 0x001fc600078c08ff */
[----:B------:R0:W-:Y:S01]  /*27ce0*/  @P4 STG.E.U16 [R4.64], R24 ;  /* 0x0000001804004986 */ /* 0x0001e2000c101506 */
[----:B------:R-:W-:-:S05]  /*27cf0*/  LEA.HI.X.SX32 R9, R6, R2, 0x1, P6 ;  /* 0x0000000206097211 */ /* 0x000fca00030f0eff */
[----:B----4-:R1:W-:Y:S01]  /*27d00*/  @P5 STG.E.U16 [R8.64], R21 ;  /* 0x0000001508005986 */ /* 0x0103e2000c101506 */
[----:B------:R-:W-:-:S03]  /*27d10*/  ISETP.LT.AND P5, PT, R14, c[0x0][0x17c], !P0 ;  /* 0x00005f000e007a0c */ /* 0x000fc600047a1270 */
[----:B0-----:R-:W2:Y:S04]  /*27d20*/  LDL.LU R5, [R1+0xdc] ;  /* 0x0000dc0001057983 */ /* 0x001ea80000300800 */
[----:B------:R-:W4:Y:S04]  /*27d30*/  LDL.LU R18, [R1+0xf8] ;  /* 0x0000f80001127983 */ /* 0x000f280000300800 */
[----:B------:R-:W3:Y:S04]  /*27d40*/  LDL.LU R14, [R1+0xfc] ;  /* 0x0000fc00010e7983 */ /* 0x000ee80000300800 */
[----:B-1----:R-:W3:Y:S01]  /*27d50*/  LDL.LU R9, [R1+0xec] ;  /* 0x0000ec0001097983 */ /* 0x002ee20000300800 */
[----:B------:R-:W-:-:S05]  /*27d60*/  IMAD R3, R16, 0x2, R6 ;  /* 0x0000000210037824 */ /* 0x000fca00078e0206 */
[----:B------:R-:W-:Y:S01]  /*27d70*/  LEA R4, P6, R3, R0, 0x1 ;  /* 0x0000000003047211 */ /* 0x000fe200078c08ff */
[----:B------:R-:W-:Y:S01]  /*27d80*/  IMAD R6, R16, 0x2, R3 ;  /* 0x0000000210067824 */ /* 0x000fe200078e0203 */
[----:B------:R-:W-:Y:S02]  /*27d90*/  PRMT R10, R28, 0x7632, R10 ;  /* 0x000076321c0a7816 */ /* 0x000fe4000000000a */
[----:B------:R-:W4:Y:S01]  /*27da0*/  LDL.LU R28, [R1+0x9c0] ;  /* 0x0009c000011c7983 */ /* 0x000f220000300800 */
[----:B--2---:R-:W-:Y:S02]  /*27db0*/  ISETP.LT.AND P4, PT, R5, c[0x0][0x17c], !P0 ;  /* 0x00005f0005007a0c */ /* 0x004fe40004781270 */
[----:B------:R-:W-:Y:S01]  /*27dc0*/  LEA.HI.X.SX32 R5, R3, R2, 0x1, P6 ;  /* 0x0000000203057211 */ /* 0x000fe200030f0eff */
[----:B------:R-:W-:Y:S01]  /*27dd0*/  IMAD R3, R16, 0x2, R6 ;  /* 0x0000000210037824 */ /* 0x000fe200078e0206 */
[----:B------:R-:W-:-:S03]  /*27de0*/  LEA R8, P6, R6, R0, 0x1 ;  /* 0x0000000006087211 */ /* 0x000fc600078c08ff */
[----:B------:R0:W-:Y:S01]  /*27df0*/  @P3 STG.E.U16 [R4.64], R7 ;  /* 0x0000000704003986 */ /* 0x0001e2000c101506 */
[----:B---3--:R-:W-:Y:S02]  /*27e00*/  ISETP.LT.AND P3, PT, R9, c[0x0][0x17c], !P0 ;  /* 0x00005f0009007a0c */ /* 0x008fe40004761270 */
[----:B------:R-:W-:Y:S02]  /*27e10*/  LEA.HI.X.SX32 R9, R6, R2, 0x1, P6 ;  /* 0x0000000206097211 */ /* 0x000fe400030f0eff */
[----:B0-----:R-:W-:Y:S02]  /*27e20*/  LEA R4, P6, R3, R0, 0x1 ;  /* 0x0000000003047211 */ /* 0x001fe400078c08ff */
[----:B------:R-:W-:Y:S02]  /*27e30*/  PRMT R7, R13, 0x7632, R7 ;  /* 0x000076320d077816 */ /* 0x000fe40000000007 */
[----:B------:R-:W-:Y:S01]  /*27e40*/  LEA.HI.X.SX32 R5, R3, R2, 0x1, P6 ;  /* 0x0000000203057211 */ /* 0x000fe200030f0eff */
[----:B------:R-:W-:Y:S01]  /*27e50*/  @P1 STG.E.U16 [R8.64], R10 ;  /* 0x0000000a08001986 */ /* 0x000fe2000c101506 */
[----:B------:R-:W-:-:S03]  /*27e60*/  ISETP.LT.AND P1, PT, R22, c[0x0][0x17c], !P0 ;  /* 0x00005f0016007a0c */ /* 0x000fc60004721270 */
[----:B------:R-:W2:Y:S04]  /*27e70*/  LDL.LU R13, [R1+0x100] ;  /* 0x00010000010d7983 */ /* 0x000ea80000300800 */
[----:B------:R0:W-:Y:S04]  /*27e80*/  @P2 STG.E.U16 [R4.64], R7 ;  /* 0x0000000704002986 */ /* 0x0001e8000c101506 */
[----:B------:R-:W3:Y:S01]  /*27e90*/  LDL.LU R22, [R1+0x104] ;  /* 0x0001040001167983 */ /* 0x000ee20000300800 */
[----:B0-----:R-:W-:-:S03]  /*27ea0*/  PRMT R7, R26, 0x7632, R7 ;  /* 0x000076321a077816 */ /* 0x001fc60000000007 */
[----:B------:R-:W3:Y:S01]  /*27eb0*/  LDL.LU R26, [R1+0x108] ;  /* 0x00010800011a7983 */ /* 0x000ee20000300800 */
[----:B------:R-:W-:-:S04]  /*27ec0*/  IMAD R6, R16, 0x2, R3 ;  /* 0x0000000210067824 */ /* 0x000fc800078e0203 */
[----:B------:R-:W-:Y:S01]  /*27ed0*/  IMAD R3, R16, 0x2, R6 ;  /* 0x0000000210037824 */ /* 0x000fe200078e0206 */
[C---:B------:R-:W-:Y:S02]  /*27ee0*/  LEA R8, P6, R6.reuse, R0, 0x1 ;  /* 0x0000000006087211 */ /* 0x040fe400078c08ff */
[----:B------:R-:W-:Y:S02]  /*27ef0*/  PRMT R11, R11, 0x7632, R11 ;  /* 0x000076320b0b7816 */ /* 0x000fe4000000000b */
[----:B------:R-:W-:Y:S01]  /*27f00*/  LEA.HI.X.SX32 R9, R6, R2, 0x1, P6 ;  /* 0x0000000206097211 */ /* 0x000fe200030f0eff */
[----:B------:R-:W-:Y:S01]  /*27f10*/  IMAD R6, R16, 0x2, R3 ;  /* 0x0000000210067824 */ /* 0x000fe200078e0203 */
[----:B------:R-:W-:-:S03]  /*27f20*/  LEA R4, P6, R3, R0, 0x1 ;  /* 0x0000000003047211 */ /* 0x000fc600078c08ff */
[----:B------:R0:W-:Y:S01]  /*27f30*/  @P4 STG.E.U16 [R8.64], R11 ;  /* 0x0000000b08004986 */ /* 0x0001e2000c101506 */
[----:B------:R-:W-:Y:S01]  /*27f40*/  LEA.HI.X.SX32 R5, R3, R2, 0x1, P6 ;  /* 0x0000000203057211 */ /* 0x000fe200030f0eff */
[----:B------:R-:W-:Y:S01]  /*27f50*/  IMAD R3, R16, 0x2, R6 ;  /* 0x0000000210037824 */ /* 0x000fe200078e0206 */
[----:B------:R-:W-:-:S03]  /*27f60*/  PRMT R10, R29, 0x7632, R10 ;  /* 0x000076321d0a7816 */ /* 0x000fc6000000000a */
[----:B------:R1:W-:Y:S01]  /*27f70*/  @P5 STG.E.U16 [R4.64], R7 ;  /* 0x0000000704005986 */ /* 0x0003e2000c101506 */
[----:B0-----:R-:W-:-:S04]  /*27f80*/  LEA R8, P6, R6, R0, 0x1 ;  /* 0x0000000006087211 */ /* 0x001fc800078c08ff */
[----:B------:R-:W-:Y:S01]  /*27f90*/  LEA.HI.X.SX32 R9, R6, R2, 0x1, P6 ;  /* 0x0000000206097211 */ /* 0x000fe200030f0eff */
[----:B------:R-:W-:Y:S01]  /*27fa0*/  IMAD R6, R16, 0x2, R3 ;  /* 0x0000000210067824 */ /* 0x000fe200078e0203 */
[C---:B-1----:R-:W-:Y:S02]  /*27fb0*/  LEA R4, P6, R3.reuse, R0, 0x1 ;  /* 0x0000000003047211 */ /* 0x042fe400078c08ff */
[----:B------:R-:W-:Y:S01]  /*27fc0*/  PRMT R7, R20, 0x7632, R7 ;  /* 0x0000763214077816 */ /* 0x000fe20000000007 */
[----:B------:R0:W-:Y:S01]  /*27fd0*/  @P3 STG.E.U16 [R8.64], R10 ;  /* 0x0000000a08003986 */ /* 0x0001e2000c101506 */
[----:B------:R-:W-:Y:S01]  /*27fe0*/  LEA.HI.X.SX32 R5, R3, R2, 0x1, P6 ;  /* 0x0000000203057211 */ /* 0x000fe200030f0eff */
[----:B------:R-:W-:Y:S01]  /*27ff0*/  IMAD R3, R16, 0x2, R6 ;  /* 0x0000000210037824 */ /* 0x000fe200078e0206 */
[----:B------:R-:W-:Y:S01]  /*28000*/  ISETP.LT.AND P2, PT, R12, c[0x0][0x17c], !P0 ;  /* 0x00005f000c007a0c */ /* 0x000fe20004741270 */
[----:B------:R-:W3:Y:S01]  /*28010*/  LDL.LU R20, [R1+0x110] ;  /* 0x0001100001147983 */ /* 0x000ee20000300800 */
[----:B----4-:R-:W-:-:S03]  /*28020*/  ISETP.LT.AND P4, PT, R18, c[0x0][0x17c], !P0 ;  /* 0x00005f0012007a0c */ /* 0x010fc60004781270 */
[----:B------:R1:W-:Y:S01]  /*28030*/  @P1 STG.E.U16 [R4.64], R7 ;  /* 0x0000000704001986 */ /* 0x0003e2000c101506 */
[----:B0-----:R-:W-:-:S04]  /*28040*/  LEA R8, P6, R6, R0, 0x1 ;  /* 0x0000000006087211 */ /* 0x001fc800078c08ff */
[----:B------:R-:W-:Y:S02]  /*28050*/  LEA.HI.X.SX32 R9, R6, R2, 0x1, P6 ;  /* 0x0000000206097211 */ /* 0x000fe400030f0eff */
[----:B-1----:R-:W-:Y:S02]  /*28060*/  LEA R4, P6, R3, R0, 0x1 ;  /* 0x0000000003047211 */ /* 0x002fe400078c08ff */
[----:B------:R-:W-:Y:S02]  /*28070*/  PRMT R15, R15, 0x7632, R15 ;  /* 0x000076320f0f7816 */ /* 0x000fe4000000000f */
[----:B------:R-:W-:Y:S02]  /*28080*/  PRMT R7, R25, 0x7632, R7 ;  /* 0x0000763219077816 */ /* 0x000fe40000000007 */
[----:B------:R-:W-:Y:S01]  /*28090*/  LEA.HI.X.SX32 R5, R3, R2, 0x1, P6 ;  /* 0x0000000203057211 */ /* 0x000fe200030f0eff */
[----:B------:R0:W-:Y:S04]  /*280a0*/  @P2 STG.E.U16 [R8.64], R15 ;  /* 0x0000000f08002986 */ /* 0x0001e8000c101506 */
[----:B------:R1:W-:Y:S01]  /*280b0*/  @P4 STG.E.U16 [R4.64], R7 ;  /* 0x0000000704004986 */ /* 0x0003e2000c101506 */
[----:B------:R-:W-:Y:S01]  /*280c0*/  ISETP.LT.AND P4, PT, R28, c[0x0][0x17c], !P0 ;  /* 0x00005f001c007a0c */ /* 0x000fe20004781270 */
[----:B------:R-:W-:-:S05]  /*280d0*/  IMAD R6, R16, 0x2, R3 ;  /* 0x0000000210067824 */ /* 0x000fca00078e0203 */
[----:B0-----:R-:W-:Y:S01]  /*280e0*/  LEA R8, P6, R6, R0, 0x1 ;  /* 0x0000000006087211 */ /* 0x001fe200078c08ff */
[----:B------:R-:W-:-:S03]  /*280f0*/  IMAD R3, R16, 0x2, R6 ;  /* 0x0000000210037824 */ /* 0x000fc600078e0206 */
[----:B------:R-:W-:Y:S02]  /*28100*/  LEA.HI.X.SX32 R9, R6, R2, 0x1, P6 ;  /* 0x0000000206097211 */ /* 0x000fe400030f0eff */
[----:B------:R-:W-:Y:S02]  /*28110*/  PRMT R6, R27, 0x7632, R6 ;  /* 0x000076321b067816 */ /* 0x000fe40000000006 */
[----:B--2---:R-:W-:Y:S02]  /*28120*/  ISETP.LT.AND P3, PT, R13, c[0x0][0x17c], !P0 ;  /* 0x00005f000d007a0c */ /* 0x004fe40004761270 */
[----:B------:R-:W2:Y:S04]  /*28130*/  LDL.LU R13, [R1+0x114] ;  /* 0x00011400010d7983 */ /* 0x000ea80000300800 */
[----:B------:R-:W4:Y:S01]  /*28140*/  LDL.LU R25, [R1+0x118] ;  /* 0x0001180001197983 */ /* 0x000f220000300800 */
[----:B---3--:R-:W-:-:S03]  /*28150*/  ISETP.LT.AND P2, PT, R26, c[0x0][0x17c], !P0 ;  /* 0x00005f001a007a0c */ /* 0x008fc60004741270 */
[----:B------:R-:W3:Y:S04]  /*28160*/  LDL.LU R26, [R1+0x11c] ;  /* 0x00011c00011a7983 */ /* 0x000ee80000300800 */
[----:B------:R-:W3:Y:S04]  /*28170*/  LDL.LU R28, [R1+0x9bc] ;  /* 0x0009bc00011c7983 */ /* 0x000ee80000300800 */
[----:B------:R-:W4:Y:S01]  /*28180*/  LDL.LU R27, [R1+0x120] ;  /* 0x00012000011b7983 */ /* 0x000f220000300800 */
[----:B------:R-:W-:Y:S02]  /*28190*/  ISETP.LT.AND P5, PT, R14, c[0x0][0x17c], !P0 ;  /* 0x00005f000e007a0c */ /* 0x000fe400047a1270 */
[----:B-1----:R-:W-:-:S02]  /*281a0*/  LEA R4, P6, R3, R0, 0x1 ;  /* 0x0000000003047211 */ /* 0x002fc400078c08ff */
[----:B------:R-:W-:Y:S02]  /*281b0*/  PRMT R7, R7, 0x7632, R7 ;  /* 0x0000763207077816 */ /* 0x000fe40000000007 */
[----:B------:R-:W-:-:S07]  /*281c0*/  LEA.HI.X.SX32 R5, R3, R2, 0x1, P6 ;  /* 0x0000000203057211 */ /* 0x000fce00030f0eff */
[----:B------:R-:W-:Y:S04]  /*281d0*/  @P5 STG.E.U16 [R8.64], R6 ;  /* 0x0000000608005986 */ /* 0x000fe8000c101506 */
[----:B------:R0:W-:Y:S01]  /*281e0*/  @P3 STG.E.U16 [R4.64], R7 ;  /* 0x0000000704003986 */ /* 0x0001e2000c101506 */
[----:B------:R-:W-:Y:S01]  /*281f0*/  IMAD R3, R16, 0x2, R3 ;  /* 0x0000000210037824 */ /* 0x000fe200078e0203 */
[----:B------:R-:W-:Y:S02]  /*28200*/  ISETP.LT.AND P1, PT, R22, c[0x0][0x17c], !P0 ;  /* 0x00005f0016007a0c */ /* 0x000fe40004721270 */
[----:B------:R-:W-:Y:S02]  /*28210*/  PRMT R19, R19, 0x7632, R19 ;  /* 0x0000763213137816 */ /* 0x000fe40000000013 */
[----:B0-----:R-:W-:Y:S01]  /*28220*/  LEA R4, P5, R3, R0, 0x1 ;  /* 0x0000000003047211 */ /* 0x001fe200078a08ff */
[----:B------:R-:W-:-:S03]  /*28230*/  IMAD R7, R16, 0x2, R3 ;  /* 0x0000000210077824 */ /* 0x000fc600078e0203 */
[----:B------:R-:W-:Y:S02]  /*28240*/  LEA.HI.X.SX32 R5, R3, R2, 0x1, P5 ;  /* 0x0000000203057211 */ /* 0x000fe400028f0eff */
[----:B------:R-:W-:Y:S01]  /*28250*/  LEA R6, P5, R7, R0, 0x1 ;  /* 0x0000000007067211 */ /* 0x000fe200078a08ff */
[----:B------:R-:W-:Y:S01]  /*28260*/  IMAD R3, R16, 0x2, R7 ;  /* 0x0000000210037824 */ /* 0x000fe200078e0207 */
[----:B------:R-:W-:Y:S01]  /*28270*/  PRMT R8, R23, 0x7632, R8 ;  /* 0x0000763217087816 */ /* 0x000fe20000000008 */
[----:B------:R0:W-:Y:S01]  /*28280*/  @P1 STG.E.U16 [R4.64], R19 ;  /* 0x0000001304001986 */ /* 0x0001e2000c101506 */
[----:B------:R-:W-:-:S05]  /*28290*/  LEA.HI.X.SX32 R7, R7, R2, 0x1, P5 ;  /* 0x0000000207077211 */ /* 0x000fca00028f0eff */
[----:B------:R1:W-:Y:S01]  /*282a0*/  @P2 STG.E.U16 [R6.64], R8 ;  /* 0x0000000806002986 */ /* 0x0003e2000c101506 */
[----:B0-----:R-:W-:-:S04]  /*282b0*/  LEA R4, P5, R3, R0, 0x1 ;  /* 0x0000000003047211 */ /* 0x001fc800078a08ff */
[----:B------:R-:W-:Y:S02]  /*282c0*/  LEA.HI.X.SX32 R5, R3, R2, 0x1, P5 ;  /* 0x0000000203057211 */ /* 0x000fe400028f0eff */
[----:B-1----:R-:W-:Y:S02]  /*282d0*/  PRMT R6, R17, 0x7632, R6 ;  /* 0x0000763211067816 */ /* 0x002fe40000000006 */
[----:B--2---:R-:W-:Y:S02]  /*282e0*/  ISETP.LT.AND P3, PT, R13, c[0x0][0x17c], !P0 ;  /* 0x00005f000d007a0c */ /* 0x004fe40004761270 */
[----:B---3--:R-:W0:Y:S01]  /*282f0*/  LDS.128 R12, [R28] ;  /* 0x000000001c0c7984 */ /* 0x008e220000000c00 */
[----:B----4-:R-:W-:Y:S02]  /*28300*/  ISETP.LT.AND P1, PT, R25, c[0x0][0x17c], !P0 ;  /* 0x00005f0019007a0c */ /* 0x010fe40004721270 */
[----:B------:R-:W-:Y:S01]  /*28310*/  LOP3.LUT R25, R28, 0x20, RZ, 0x3c, !PT ;  /* 0x000000201c197812 */ /* 0x000fe200078e3cff */
[----:B0-----:R-:W-:Y:S04]  /*28320*/  STL.64 [R1+0x60], R12 ;  /* 0x0000600c01007387 */ /* 0x001fe80000100a00 */
[----:B------:R-:W-:Y:S04]  /*28330*/  STL.64 [R1+0x68], R14 ;  /* 0x0000680e01007387 */ /* 0x000fe80000100a00 */
[----:B------:R-:W-:Y:S04]  /*28340*/  STL [R1+0x9b8], R10 ;  /* 0x0009b80a01007387 */ /* 0x000fe80000100800 */
[----:B------:R-:W-:Y:S04]  /*28350*/  STL [R1+0x9b4], R8 ;  /* 0x0009b40801007387 */ /* 0x000fe80000100800 */
[----:B------:R-:W0:Y:S01]  /*28360*/  LDS.128 R8, [R25] ;  /* 0x0000000019087984 */ /* 0x000e220000000c00 */
[----:B------:R-:W-:-:S02]  /*28370*/  ISETP.LT.AND P2, PT, R26, c[0x0][0x17c], !P0 ;  /* 0x00005f001a007a0c */ /* 0x000fc40004741270 */
[----:B------:R-:W-:Y:S01]  /*28380*/  LOP3.LUT R26, R28, 0x40, RZ, 0x3c, !PT ;  /* 0x000000401c1a7812 */ /* 0x000fe200078e3cff */
[----:B------:R-:W2:Y:S04]  /*28390*/  LDL.LU R23, [R1+0x124] ;  /* 0x0001240001177983 */ /* 0x000ea80000300800 */
[----:B0-----:R-:W-:Y:S01]  /*283a0*/  STL.64 [R1+0x40], R8 ;  /* 0x0000400801007387 */ /* 0x001fe20000100a00 */
[----:B------:R-:W-:-:S03]  /*283b0*/  IMAD.MOV.U32 R15, RZ, RZ, R8 ;  /* 0x000000ffff0f7224 */ /* 0x000fc600078e0008 */
[----:B------:R-:W-:Y:S04]  /*283c0*/  STL.64 [R1+0x48], R10 ;  /* 0x0000480a01007387 */ /* 0x000fe80000100a00 */
[----:B------:R-:W0:Y:S01]  /*283d0*/  LDS.128 R8, [R26] ;  /* 0x000000001a087984 */ /* 0x000e220000000c00 */
[----:B------:R-:W-:-:S03]  /*283e0*/  ISETP.LT.AND P5, PT, R27, c[0x0][0x17c], !P0 ;  /* 0x00005f001b007a0c */ /* 0x000fc600047a1270 */
[----:B------:R-:W3:Y:S04]  /*283f0*/  LDL.LU R27, [R1+0x128] ;  /* 0x00012800011b7983 */ /* 0x000ee80000300800 */
[----:B0-----:R-:W-:Y:S04]  /*28400*/  STL.64 [R1+0x70], R8 ;  /* 0x0000700801007387 */ /* 0x001fe80000100a00 */
[----:B------:R0:W-:Y:S01]  /*28410*/  STL.64 [R1+0x78], R10 ;  /* 0x0000780a01007387 */ /* 0x0001e20000100a00 */
[----:B------:R-:W-:-:S03]  /*28420*/  IMAD.MOV.U32 R14, RZ, RZ, R8 ;  /* 0x000000ffff0e7224 */ /* 0x000fc600078e0008 */
[----:B0-----:R-:W4:Y:S04]  /*28430*/  LDL.LU R10, [R1+0x9b8] ;  /* 0x0009b800010a7983 */ /* 0x001f280000300800 */
[----:B------:R-:W2:Y:S04]  /*28440*/  LDL.LU R8, [R1+0x9b4] ;  /* 0x0009b40001087983 */ /* 0x000ea80000300800 */
[----:B------:R-:W2:Y:S01]  /*28450*/  LDL.LU R17, [R1+0x12c] ;  /* 0x00012c0001117983 */ /* 0x000ea20000300800 */
[----:B------:R-:W-:Y:S02]  /*28460*/  IMAD.MOV.U32 R18, RZ, RZ, R12 ;  /* 0x000000ffff127224 */ /* 0x000fe400078e000c */
[----:B------:R-:W-:-:S03]  /*28470*/  IMAD R7, R16, 0x2, R3 ;  /* 0x0000000210077824 */ /* 0x000fc600078e0203 */
[----:B------:R-:W-:Y:S01]  /*28480*/  STL [R1+0x9b0], R18 ;  /* 0x0009b01201007387 */ /* 0x000fe20000100800 */
[----:B------:R-:W-:Y:S01]  /*28490*/  IMAD R3, R16, 0x2, R7 ;  /* 0x0000000210037824 */ /* 0x000fe200078e0207 */
[----:B----4-:R-:W-:Y:S02]  /*284a0*/  PRMT R10, R24, 0x7632, R10 ;  /* 0x00007632180a7816 */ /* 0x010fe4000000000a */
[----:B------:R-:W-:Y:S01]  /*284b0*/  LOP3.LUT R24, R28, 0x60, RZ, 0x3c, !PT ;  /* 0x000000601c187812 */ /* 0x000fe200078e3cff */
[----:B--2---:R-:W-:Y:S04]  /*284c0*/  STL.64 [R1+0x9a8], R16 ;  /* 0x0009a81001007387 */ /* 0x004fe80000100a00 */
[----:B------:R-:W0:Y:S04]  /*284d0*/  LDS.128 R16, [R24] ;  /* 0x0000000018107984 */ /* 0x000e280000000c00 */
[----:B0-----:R-:W-:Y:S01]  /*284e0*/  STL.64 [R1+0x10], R16 ;  /* 0x0000101001007387 */ /* 0x001fe20000100a00 */
[----:B------:R-:W-:-:S03]  /*284f0*/  IMAD.MOV.U32 R12, RZ, RZ, R16 ;  /* 0x000000ffff0c7224 */ /* 0x000fc600078e0010 */
[----:B------:R-:W-:Y:S04]  /*28500*/  STL.64 [R1+0x18], R18 ;  /* 0x0000181201007387 */ /* 0x000fe80000100a00 */
[----:B------:R-:W0:Y:S01]  /*28510*/  LDS.128 R16, [R28+0x800] ;  /* 0x000800001c107984 */ /* 0x000e220000000c00 */
[----:B------:R-:W-:-:S03]  /*28520*/  PRMT R8, R21, 0x7632, R8 ;  /* 0x0000763215087816 */ /* 0x000fc60000000008 */
[----:B------:R-:W2:Y:S04]  /*28530*/  LDL.LU R21, [R1+0x130] ;  /* 0x0001300001157983 */ /* 0x000ea80000300800 */
[----:B0-----:R-:W-:Y:S01]  /*28540*/  STL.64 [R1+0xa0], R16 ;  /* 0x0000a01001007387 */ /* 0x001fe20000100a00 */
[----:B------:R-:W-:-:S03]  /*28550*/  IMAD.MOV.U32 R11, RZ, RZ, R16 ;  /* 0x000000ffff0b7224 */ /* 0x000fc600078e0010 */
[----:B------:R0:W-:Y:S04]  /*28560*/  STL.64 [R1+0xa8], R18 ;  /* 0x0000a81201007387 */ /* 0x0001e80000100a00 */
[----:B0-----:R-:W4:Y:S04]  /*28570*/  LDL.LU R18, [R1+0x9b0] ;  /* 0x0009b00001127983 */ /* 0x001f280000300800 */
[----:B------:R-:W2:Y:S04]  /*28580*/  LDL.LU.64 R16, [R1+0x9a8] ;  /* 0x0009a80001107983 */ /* 0x000ea80000300a00 */
[----:B------:R-:W2:Y:S01]  /*28590*/  LDL.LU R13, [R1+0x134] ;  /* 0x00013400010d7983 */ /* 0x000ea20000300800 */
[----:B------:R-:W-:-:S03]  /*285a0*/  ISETP.LT.AND P6, PT, R20, c[0x0][0x17c], !P0 ;  /* 0x00005f0014007a0c */ /* 0x000fc600047c1270 */
[----:B------:R0:W-:Y:S02]  /*285b0*/  @P4 STG.E.U16 [R4.64], R6 ;  /* 0x0000000604004986 */ /* 0x0001e4000c101506 */
[----:B0-----:R-:W-:-:S04]  /*285c0*/  LEA R6, P4, R7, R0, 0x1 ;  /* 0x0000000007067211 */ /* 0x001fc800078808ff */
[----:B------:R-:W-:Y:S02]  /*285d0*/  LEA.HI.X.SX32 R7, R7, R2, 0x1, P4 ;  /* 0x0000000207077211 */ /* 0x000fe400020f0eff */
[----:B------:R-:W-:-:S04]  /*285e0*/  LEA R4, P4, R3, R0, 0x1 ;  /* 0x0000000003047211 */ /* 0x000fc800078808ff */
[----:B------:R-:W-:Y:S02]  /*285f0*/  LEA.HI.X.SX32 R5, R3, R2, 0x1, P4 ;  /* 0x0000000203057211 */ /* 0x000fe400020f0eff */
[----:B------:R-:W-:Y:S01]  /*28600*/  ISETP.LT.AND P4, PT, R23, c[0x0][0x17c], !P0 ;  /* 0x00005f0017007a0c */ /* 0x000fe20004781270 */
[----:B------:R-:W-:Y:S04]  /*28610*/  @P6 STG.E.U16 [R6.64], R10 ;  /* 0x0000000a06006986 */ /* 0x000fe8000c101506 */
[----:B------:R-:W-:Y:S01]  /*28620*/  @P3 STG.E.U16 [R4.64], R8 ;  /* 0x0000000804003986 */ /* 0x000fe2000c101506 */
[----:B---3--:R-:W-:-:S03]  /*28630*/  ISETP.LT.AND P3, PT, R27, c[0x0][0x17c], !P0 ;  /* 0x00005f001b007a0c */ /* 0x008fc60004761270 */
[----:B--2---:R-:W-:Y:S04]  /*28640*/  STL.64 [R1+0x998], R12 ;  /* 0x0009980c01007387 */ /* 0x004fe80000100a00 */
[----:B------:R-:W-:Y:S04]  /*28650*/  STL.64 [R1+0x9a0], R14 ;  /* 0x0009a00e01007387 */ /* 0x000fe80000100a00 */
[----:B------:R-:W0:Y:S04]  /*28660*/  LDS.128 R12, [R25+0x800] ;  /* 0x00080000190c7984 */ /* 0x000e280000000c00 */
[----:B------:R-:W2:Y:S01]  /*28670*/  LDL.LU R23, [R1+0x138] ;  /* 0x0001380001177983 */ /* 0x000ea20000300800 */
[----:B------:R-:W-:-:S03]  /*28680*/  IMAD R9, R16, 0x2, R3 ;  /* 0x0000000210097824 */ /* 0x000fc600078e0203 */
[----:B0-----:R-:W-:Y:S01]  /*28690*/  STL.64 [R1+0x90], R12 ;  /* 0x0000900c01007387 */ /* 0x001fe20000100a00 */
[----:B------:R-:W-:-:S03]  /*286a0*/  IMAD.MOV.U32 R10, RZ, RZ, R12 ;  /* 0x000000ffff0a7224 */ /* 0x000fc600078e000c */
[----:B------:R-:W-:Y:S04]  /*286b0*/  STL.64 [R1+0x98], R14 ;  /* 0x0000980e01007387 */ /* 0x000fe80000100a00 */
[----:B------:R-:W0:Y:S01]  /*286c0*/  LDS.128 R12, [R26+0x800] ;  /* 0x000800001a0c7984 */ /* 0x000e220000000c00 */
[----:B------:R-:W-:-:S03]  /*286d0*/  LEA R6, P6, R9, R0, 0x1 ;  /* 0x0000000009067211 */ /* 0x000fc600078c08ff */
[----:B------:R-:W3:Y:S01]  /*286e0*/  LDL.LU R27, [R1+0x13c] ;  /* 0x00013c00011b7983 */ /* 0x000ee20000300800 */
[----:B------:R-:W-:-:S05]  /*286f0*/  LEA.HI.X.SX32 R7, R9, R2, 0x1, P6 ;  /* 0x0000000209077211 */ /* 0x000fca00030f0eff */
[----:B----4-:R-:W-:Y:S01]  /*28700*/  @P1 STG.E.U16 [R6.64], R18 ;  /* 0x0000001206001986 */ /* 0x010fe2000c101506 */
[----:B------:R-:W-:-:S03]  /*28710*/  ISETP.LT.AND P1, PT, R17, c[0x0][0x17c], !P0 ;  /* 0x00005f0011007a0c */ /* 0x000fc60004721270 */
[----:B0-----:R-:W-:Y:S01]  /*28720*/  STL.64 [R1+0x80], R12 ;  /* 0x0000800c01007387 */ /* 0x001fe20000100a00 */
[----:B------:R-:W-:-:S03]  /*28730*/  IMAD.MOV.U32 R17, RZ, RZ, R12 ;  /* 0x000000ffff117224 */ /* 0x000fc600078e000c */
[----:B------:R-:W-:Y:S04]  /*28740*/  STL.64 [R1+0x88], R14 ;  /* 0x0000880e01007387 */ /* 0x000fe80000100a00 */
[----:B------:R-:W0:Y:S04]  /*28750*/  LDS.128 R12, [R24+0x800] ;  /* 0x00080000180c7984 */ /* 0x000e280000000c00 */
[----:B0-----:R-:W-:Y:S04]  /*28760*/  STL.64 [R1], R12 ;  /* 0x0000000c01007387 */ /* 0x001fe80000100a00 */
[----:B------:R0:W-:Y:S04]  /*28770*/  STL.64 [R1+0x8], R14 ;  /* 0x0000080e01007387 */ /* 0x0001e80000100a00 */
[----:B0-----:R-:W4:Y:S01]  /*28780*/  LDL.LU.64 R14, [R1+0x9a0] ;  /* 0x0009a000010e7983 */ /* 0x001f220000300a00 */
[----:B------:R-:W-:-:S04]  /*28790*/  IMAD R3, R16, 0x2, R9 ;  /* 0x0000000210037824 */ /* 0x000fc800078e0209 */
[----:B------:R-:W-:Y:S01]  /*287a0*/  IMAD R6, R16, 0x2, R3 ;  /* 0x0000000210067824 */ /* 0x000fe200078e0203 */
[----:B------:R-:W-:-:S04]  /*287b0*/  LEA R4, P6, R3, R0, 0x1 ;  /* 0x0000000003047211 */ /* 0x000fc800078c08ff */
[----:B------:R-:W-:Y:S02]  /*287c0*/  LEA.HI.X.SX32 R5, R3, R2, 0x1, P6 ;  /* 0x0000000203057211 */ /* 0x000fe400030f0eff */
[----:B------:R-:W-:-:S04]  /*287d0*/  LEA R8, P6, R6, R0, 0x1 ;  /* 0x0000000006087211 */ /* 0x000fc800078c08ff */
[----:B------:R-:W-:Y:S01]  /*287e0*/  LEA.HI.X.SX32 R9, R6, R2, 0x1, P6 ;  /* 0x0000000206097211 */ /* 0x000fe200030f0eff */
[----:B----4-:R-:W-:Y:S04]  /*287f0*/  @P2 STG.E.U16 [R4.64], R15 ;  /* 0x0000000f04002986 */ /* 0x010fe8000c101506 */
[----:B------:R-:W-:Y:S04]  /*28800*/  @P5 STG.E.U16 [R8.64], R14 ;  /* 0x0000000e08005986 */ /* 0x000fe8000c101506 */
[----:B------:R-:W0:Y:S01]  /*28810*/  LDS.128 R12, [R28+0x1000] ;  /* 0x001000001c0c7984 */ /* 0x000e220000000c00 */
[----:B------:R-:W-:-:S03]  /*28820*/  ISETP.LT.AND P2, PT, R21, c[0x0][0x17c], !P0 ;  /* 0x00005f0015007a0c */ /* 0x000fc60004741270 */
[----:B------:R-:W4:Y:S04]  /*28830*/  LDL.LU R21, [R1+0x140] ;  /* 0x0001400001157983 */ /* 0x000f280000300800 */
[----:B0-----:R0:W-:Y:S01]  /*28840*/  STL.64 [R1+0x50], R12 ;  /* 0x0000500c01007387 */ /* 0x0011e20000100a00 */
[----:B------:R-:W-:-:S03]  /*28850*/  IMAD.MOV.U32 R22, RZ, RZ, R12 ;  /* 0x000000ffff167224 */ /* 0x000fc600078e000c */
[----:B------:R-:W-:Y:S04]  /*28860*/  STL.64 [R1+0x58], R14 ;  /* 0x0000580e01007387 */ /* 0x000fe80000100a00 */
[----:B0-----:R-:W2:Y:S01]  /*28870*/  LDL.LU.64 R12, [R1+0x998] ;  /* 0x00099800010c7983 */ /* 0x001ea20000300a00 */
[----:B------:R-:W-:-:S05]  /*28880*/  IMAD R3, R16, 0x2, R6 ;  /* 0x0000000210037824 */ /* 0x000fca00078e0206 */
[----:B------:R-:W-:-:S04]  /*28890*/  LEA R4, P6, R3, R0, 0x1 ;  /* 0x0000000003047211 */ /* 0x000fc800078c08ff */
[----:B------:R-:W-:Y:S01]  /*288a0*/  LEA.HI.X.SX32 R5, R3, R2, 0x1, P6 ;  /* 0x0000000203057211 */ /* 0x000fe200030f0eff */
[----:B------:R-:W-:-:S04]  /*288b0*/  IMAD R7, R16, 0x2, R3 ;  /* 0x0000000210077824 */ /* 0x000fc800078e0203 */
[----:B------:R-:W-:Y:S01]  /*288c0*/  IMAD R3, R16, 0x2, R7 ;  /* 0x0000000210037824 */ /* 0x000fe200078e0207 */
[----:B------:R-:W-:-:S04]  /*288d0*/  LEA R6, P6, R7, R0, 0x1 ;  /* 0x0000000007067211 */ /* 0x000fc800078c08ff */
[----:B------:R-:W-:Y:S01]  /*288e0*/  LEA.HI.X.SX32 R7, R7, R2, 0x1, P6 ;  /* 0x0000000207077211 */ /* 0x000fe200030f0eff */
[----:B------:R-:W-:Y:S01]  /*288f0*/  IMAD R8, R16, 0x2, R3 ;  /* 0x0000000210087824 */ /* 0x000fe200078e0203 */
[----:B--2---:R-:W-:Y:S01]  /*28900*/  ISETP.LT.AND P5, PT, R13, c[0x0][0x17c], !P0 ;  /* 0x00005f000d007a0c */ /* 0x004fe200047a1270 */
[----:B------:R-:W-:Y:S04]  /*28910*/  @P4 STG.E.U16 [R4.64], R12 ;  /* 0x0000000c04004986 */ /* 0x000fe8000c101506 */
[----:B------:R-:W0:Y:S01]  /*28920*/  LDS.128 R12, [R25+0x1000] ;  /* 0x00100000190c7984 */ /* 0x000e220000000c00 */
[----:B------:R-:W-:-:S03]  /*28930*/  ISETP.LT.AND P4, PT, R23, c[0x0][0x17c], !P0 ;  /* 0x00005f0017007a0c */ /* 0x000fc60004781270 */
[----:B------:R-:W2:Y:S04]  /*28940*/  LDL.LU R23, [R1+0x144] ;  /* 0x0001440001177983 */ /* 0x000ea80000300800 */
[----:B0-----:R-:W-:Y:S04]  /*28950*/  STL.64 [R1+0x30], R12 ;  /* 0x0000300c01007387 */ /* 0x001fe80000100a00 */
[----:B------:R-:W-:Y:S04]  /*28960*/  STL.64 [R1+0x38], R14 ;  /* 0x0000380e01007387 */ /* 0x000fe80000100a00 */
[----:B------:R-:W0:Y:S01]  /*28970*/  LDS.128 R12, [R26+0x1000] ;  /* 0x001000001a0c7984 */ /* 0x000e220000000c00 */
[----:B------:R-:W-:-:S04]  /*28980*/  LEA R4, P6, R3, R0, 0x1 ;  /* 0x0000000003047211 */ /* 0x000fc800078c08ff */
[----:B------:R-:W-:Y:S01]  /*28990*/  LEA.HI.X.SX32 R5, R3, R2, 0x1, P6 ;  /* 0x0000000203057211 */ /* 0x000fe200030f0eff */
[----:B------:R-:W-:Y:S01]  /*289a0*/  @P3 STG.E.U16 [R6.64], R11 ;  /* 0x0000000b06003986 */ /* 0x000fe2000c101506 */
[----:B---3--:R-:W-:-:S03]  /*289b0*/  ISETP.LT.AND P3, PT, R27, c[0x0][0x17c], !P0 ;  /* 0x00005f001b007a0c */ /* 0x008fc60004761270 */
[----:B------:R-:W3:Y:S04]  /*289c0*/  LDL.LU R27, [R1+0x148] ;  /* 0x00014800011b7983 */ /* 0x000ee80000300800 */
[----:B------:R-:W-:Y:S04]  /*289d0*/  @P1 STG.E.U16 [R4.64], R10 ;  /* 0x0000000a04001986 */ /* 0x000fe8000c101506 */
[----:B------:R-:W1:Y:S01]  /*289e0*/  LDS.128 R4, [R24+0x1000] ;  /* 0x0010000018047984 */ /* 0x000e620000000c00 */
[----:B------:R-:W-:-:S03]  /*289f0*/  IMAD R3, R16, 0x2, R8 ;  /* 0x0000000210037824 */ /* 0x000fc600078e0208 */
[----:B0-----:R-:W-:Y:S04]  /*28a00*/  STL.64 [R1+0x20], R12 ;  /* 0x0000200c01007387 */ /* 0x001fe80000100a00 */
[----:B------:R0:W-:Y:S02]  /*28a10*/  STL.64 [R1+0x28], R14 ;  /* 0x0000280e01007387 */ /* 0x0001e40000100a00 */
[----:B0-----:R-:W-:-:S04]  /*28a20*/  LEA R14, P6, R8, R0, 0x1 ;  /* 0x00000000080e7211 */ /* 0x001fc800078c08ff */
[----:B------:R-:W-:Y:S02]  /*28a30*/  LEA.HI.X.SX32 R15, R8, R2, 0x1, P6 ;  /* 0x00000002080f7211 */ /* 0x000fe400030f0eff */
[----:B------:R-:W0:Y:S04]  /*28a40*/  LDS.128 R8, [R28+0x1800] ;  /* 0x001800001c087984 */ /* 0x000e280000000c00 */
[----:B-1----:R1:W-:Y:S04]  /*28a50*/  STL [R1+0x994], R4 ;  /* 0x0009940401007387 */ /* 0x0023e80000100800 */
[----:B------:R1:W-:Y:S04]  /*28a60*/  STL [R1+0x988], R5 ;  /* 0x0009880501007387 */ /* 0x0003e80000100800 */
[----:B------:R-:W-:Y:S04]  /*28a70*/  STL [R1+0x984], R6 ;  /* 0x0009840601007387 */ /* 0x000fe80000100800 */
[----:B------:R-:W-:Y:S04]  /*28a80*/  STL [R1+0x980], R7 ;  /* 0x0009800701007387 */ /* 0x000fe80000100800 */
[----:B-1----:R-:W2:Y:S04]  /*28a90*/  LDL R4, [R1+0x30] ;  /* 0x0000300001047983 */ /* 0x002ea80000100800 */
[----:B------:R-:W2:Y:S04]  /*28aa0*/  LDL R5, [R1+0x20] ;  /* 0x0000200001057983 */ /* 0x000ea80000100800 */
[----:B------:R-:W2:Y:S04]  /*28ab0*/  LDL.LU R28, [R1+0x150] ;  /* 0x00015000011c7983 */ /* 0x000ea80000300800 */
[----:B0-----:R-:W-:Y:S04]  /*28ac0*/  STL [R1+0x990], R10 ;  /* 0x0009900a01007387 */ /* 0x001fe80000100800 */
[----:B------:R0:W-:Y:S04]  /*28ad0*/  STL [R1+0x98c], R11 ;  /* 0x00098c0b01007387 */ /* 0x0001e80000100800 */
[----:B0-----:R-:W2:Y:S01]  /*28ae0*/  LDL.LU R11, [R1] ;  /* 0x00000000010b7983 */ /* 0x001ea20000300800 */
[----:B------:R-:W-:Y:S01]  /*28af0*/  IMAD.MOV.U32 R6, RZ, RZ, c[0x0][0x198] ;  /* 0x00006600ff067624 */ /* 0x000fe200078e00ff */
[----:B------:R-:W-:-:S02]  /*28b00*/  LEA R12, P6, R3, R0, 0x1 ;  /* 0x00000000030c7211 */ /* 0x000fc400078c08ff */
[----:B----4-:R-:W-:Y:S01]  /*28b10*/  ISETP.LT.AND P1, PT, R21, c[0x0][0x17c], !P0 ;  /* 0x00005f0015007a0c */ /* 0x010fe20004721270 */
[C---:B------:R-:W-:Y:S01]  /*28b20*/  IMAD R16, R6.reuse, 0x2, R3 ;  /* 0x0000000206107824 */ /* 0x040fe200078e0203 */
[----:B------:R-:W-:Y:S01]  /*28b30*/  LEA.HI.X.SX32 R13, R3, R2, 0x1, P6 ;  /* 0x00000002030d7211 */ /* 0x000fe200030f0eff */
[----:B------:R-:W-:Y:S02]  /*28b40*/  @P2 STG.E.U16 [R14.64], R17 ;  /* 0x000000110e002986 */ /* 0x000fe4000c101506 */
[----:B------:R-:W-:Y:S01]  /*28b50*/  IMAD R3, R6, 0x2, R16 ;  /* 0x0000000206037824 */ /* 0x000fe200078e0210 */
[C---:B------:R-:W-:Y:S01]  /*28b60*/  LEA R20, P6, R16.reuse, R0, 0x1 ;  /* 0x0000000010147211 */ /* 0x040fe200078c08ff */
[----:B------:R-:W4:Y:S03]  /*28b70*/  LDL.LU R10, [R1+0x158] ;  /* 0x00015800010a7983 */ /* 0x000f260000300800 */
[----:B------:R-:W-:Y:S01]  /*28b80*/  LEA.HI.X.SX32 R21, R16, R2, 0x1, P6 ;  /* 0x0000000210157211 */ /* 0x000fe200030f0eff */
[----:B------:R-:W4:Y:S04]  /*28b90*/  LDL.LU R7, [R1+0x15c] ;  /* 0x00015c0001077983 */ /* 0x000f280000300800 */
[----:B------:R0:W-:Y:S04]  /*28ba0*/  LDS.128 R16, [R26+0x1800] ;  /* 0x001800001a107984 */ /* 0x0001e80000000c00 */
[----:B------:R-:W4:Y:S01]  /*28bb0*/  LDL.LU R29, [R1+0x160] ;  /* 0x00016000011d7983 */ /* 0x000f220000300800 */
[----:B0-----:R-:W-:-:S03]  /*28bc0*/  LEA R26, P6, R3, R0, 0x1 ;  /* 0x00000000031a7211 */ /* 0x001fc600078c08ff */
[----:B--2---:R-:W-:Y:S01]  /*28bd0*/  @P5 STG.E.U16 [R12.64], R11 ;  /* 0x0000000b0c005986 */ /* 0x004fe2000c101506 */
[----:B---3--:R-:W-:Y:S02]  /*28be0*/  ISETP.LT.AND P5, PT, R27, c[0x0][0x17c], !P0 ;  /* 0x00005f001b007a0c */ /* 0x008fe400047a1270 */
[----:B------:R-:W-:Y:S01]  /*28bf0*/  LEA.HI.X.SX32 R27, R3, R2, 0x1, P6 ;  /* 0x00000002031b7211 */ /* 0x000fe200030f0eff */
[----:B------:R0:W1:Y:S02]  /*28c00*/  LDS.128 R12, [R25+0x1800] ;  /* 0x00180000190c7984 */ /* 0x0000640000000c00 */
[----:B0-----:R-:W-:Y:S02]  /*28c10*/  IMAD R25, R6, 0x2, R3 ;  /* 0x0000000206197824 */ /* 0x001fe400078e0203 */
[----:B------:R-:W2:Y:S01]  /*28c20*/  LDL.LU R3, [R1+0x14c] ;  /* 0x00014c0001037983 */ /* 0x000ea20000300800 */
[----:B------:R-:W-:-:S03]  /*28c30*/  ISETP.LT.AND P2, PT, R23, c[0x0][0x17c], !P0 ;  /* 0x00005f0017007a0c */ /* 0x000fc60004741270 */
[----:B------:R-:W-:Y:S04]  /*28c40*/  @P4 STG.E.U16 [R20.64], R22 ;  /* 0x0000001614004986 */ /* 0x000fe8000c101506 */
[----:B------:R0:W3:Y:S04]  /*28c50*/  LDS.128 R20, [R24+0x1800] ;  /* 0x0018000018147984 */ /* 0x0000e80000000c00 */
[----:B------:R4:W-:Y:S01]  /*28c60*/  @P3 STG.E.U16 [R26.64], R4 ;  /* 0x000000041a003986 */ /* 0x0009e2000c101506 */
[----:B0-----:R-:W-:Y:S02]  /*28c70*/  LEA R24, P6, R25, R0, 0x1 ;  /* 0x0000000019187211 */ /* 0x001fe400078c08ff */
[----:B------:R-:W-:Y:S01]  /*28c80*/  ISETP.LT.AND P3, PT, R28, c[0x0][0x17c], !P0 ;  /* 0x00005f001c007a0c */ /* 0x000fe20004761270 */
[----:B----4-:R-:W4:Y:S01]  /*28c90*/  LDL.LU R4, [R1+0x994] ;  /* 0x0009940001047983 */ /* 0x010f220000300800 */
[----:B--2---:R-:W-:Y:S01]  /*28ca0*/  ISETP.LT.AND P4, PT, R3, c[0x0][0x17c], !P0 ;  /* 0x00005f0003007a0c */ /* 0x004fe20004781270 */
[----:B------:R-:W-:Y:S01]  /*28cb0*/  IMAD R3, R6, 0x2, R25 ;  /* 0x0000000206037824 */ /* 0x000fe200078e0219 */
[----:B------:R-:W-:-:S04]  /*28cc0*/  LEA.HI.X.SX32 R25, R25, R2, 0x1, P6 ;  /* 0x0000000219197211 */ /* 0x000fc800030f0eff */
[----:B------:R-:W-:Y:S01]  /*28cd0*/  LEA R26, P6, R3, R0, 0x1 ;  /* 0x00000000031a7211 */ /* 0x000fe200078c08ff */
[----:B------:R-:W-:-:S03]  /*28ce0*/  IMAD R28, R6, 0x2, R3 ;  /* 0x00000002061c7824 */ /* 0x000fc600078e0203 */
[----:B------:R-:W-:Y:S02]  /*28cf0*/  LEA.HI.X.SX32 R27, R3, R2, 0x1, P6 ;  /* 0x00000002031b7211 */ /* 0x000fe400030f0eff */
[----:B------:R-:W2:Y:S04]  /*28d00*/  LDL.LU R3, [R1+0x154] ;  /* 0x0001540001037983 */ /* 0x000ea80000300800 */
[----:B------:R0:W-:Y:S04]  /*28d10*/  @P1 STG.E.U16 [R24.64], R5 ;  /* 0x0000000518001986 */ /* 0x0001e8000c101506 */
[----:B----4-:R4:W-:Y:S01]  /*28d20*/  @P2 STG.E.U16 [R26.64], R4 ;  /* 0x000000041a002986 */ /* 0x0109e2000c101506 */
[----:B0-----:R-:W-:-:S03]  /*28d30*/  LEA R24, P6, R28, R0, 0x1 ;  /* 0x000000001c187211 */ /* 0x001fc600078c08ff */
[----:B------:R-:W3:Y:S01]  /*28d40*/  LDL.LU R5, [R1+0x40] ;  /* 0x0000400001057983 */ /* 0x000ee20000300800 */
[----:B------:R-:W-:-:S05]  /*28d50*/  LEA.HI.X.SX32 R25, R28, R2, 0x1, P6 ;  /* 0x000000021c197211 */ /* 0x000fca00030f0eff */
[----:B------:R0:W-:Y:S01]  /*28d60*/  @P5 STG.E.U16 [R24.64], R8 ;  /* 0x0000000818005986 */ /* 0x0001e2000c101506 */
[----:B------:R-:W-:-:S03]  /*28d70*/  ISETP.LT.AND P5, PT, R7, c[0x0][0x17c], !P0 ;  /* 0x00005f0007007a0c */ /* 0x000fc600047a1270 */
[----:B------:R-:W3:Y:S01]  /*28d80*/  LDL.LU R7, [R1+0x174] ;  /* 0x0001740001077983 */ /* 0x000ee20000300800 */
[----:B------:R-:W-:Y:S02]  /*28d90*/  ISETP.LT.AND P2, PT, R10, c[0x0][0x17c], !P0 ;  /* 0x00005f000a007a0c */ /* 0x000fe40004741270 */
[----:B--2---:R-:W-:Y:S01]  /*28da0*/  ISETP.LT.AND P1, PT, R3, c[0x0][0x17c], !P0 ;  /* 0x00005f0003007a0c */ /* 0x004fe20004721270 */
[----:B------:R-:W-:-:S04]  /*28db0*/  IMAD R3, R6, 0x2, R28 ;  /* 0x0000000206037824 */ /* 0x000fc800078e021c */
[----:B------:R-:W-:Y:S01]  /*28dc0*/  IMAD R28, R6, 0x2, R3 ;  /* 0x00000002061c7824 */ /* 0x000fe200078e0203 */
[----:B----4-:R-:W-:-:S04]  /*28dd0*/  LEA R26, P6, R3, R0, 0x1 ;  /* 0x00000000031a7211 */ /* 0x010fc800078c08ff */
[----:B------:R-:W-:Y:S01]  /*28de0*/  LEA.HI.X.SX32 R27, R3, R2, 0x1, P6 ;  /* 0x00000002031b7211 */ /* 0x000fe200030f0eff */
[----:B------:R-:W-:Y:S01]  /*28df0*/  IMAD R3, R6, 0x2, R28 ;  /* 0x0000000206037824 */ /* 0x000fe200078e021c */
[----:B0-----:R-:W-:-:S03]  /*28e00*/  LEA R24, P6, R28, R0, 0x1 ;  /* 0x000000001c187211 */ /* 0x001fc600078c08ff */
[----:B-1----:R0:W-:Y:S01]  /*28e10*/  @P4 STG.E.U16 [R26.64], R12 ;  /* 0x0000000c1a004986 */ /* 0x0021e2000c101506 */
[----:B------:R-:W-:Y:S02]  /*28e20*/  LEA.HI.X.SX32 R25, R28, R2, 0x1, P6 ;  /* 0x000000021c197211 */ /* 0x000fe400030f0eff */
[----:B------:R-:W-:Y:S01]  /*28e30*/  ISETP.LT.AND P4, PT, R29, c[0x0][0x17c], !P0 ;  /* 0x00005f001d007a0c */ /* 0x000fe20004781270 */
[----:B------:R-:W2:Y:S01]  /*28e40*/  LDL.LU R28, [R1+0x164] ;  /* 0x00016400011c7983 */ /* 0x000ea20000300800 */
[----:B------:R-:W-:-:S03]  /*28e50*/  IMAD R29, R6, 0x2, R3 ;  /* 0x00000002061d7824 */ /* 0x000fc600078e0203 */
[----:B------:R-:W4:Y:S01]  /*28e60*/  LDL.LU R10, [R1+0xa0] ;  /* 0x0000a000010a7983 */ /* 0x000f220000300800 */
[----:B0-----:R-:W-:-:S03]  /*28e70*/  LEA R26, P6, R3, R0, 0x1 ;  /* 0x00000000031a7211 */ /* 0x001fc600078c08ff */
[----:B------:R0:W-:Y:S01]  /*28e80*/  @P3 STG.E.U16 [R24.64], R16 ;  /* 0x0000001018003986 */ /* 0x0001e2000c101506 */
[----:B------:R-:W-:-:S03]  /*28e90*/  LEA.HI.X.SX32 R27, R3, R2, 0x1, P6 ;  /* 0x00000002031b7211 */ /* 0x000fc600030f0eff */
[----:B------:R-:W4:Y:S04]  /*28ea0*/  LDL.LU R3, [R1+0x60] ;  /* 0x0000600001037983 */ /* 0x000f280000300800 */
[----:B0-----:R-:W4:Y:S01]  /*28eb0*/  LDL.LU R25, [R1+0x168] ;  /* 0x0001680001197983 */ /* 0x001f220000300800 */
[----:B------:R-:W-:-:S03]  /*28ec0*/  LEA R24, P6, R29, R0, 0x1 ;  /* 0x000000001d187211 */ /* 0x000fc600078c08ff */
[----:B---3--:R0:W-:Y:S01]  /*28ed0*/  @P1 STG.E.U16 [R26.64], R20 ;  /* 0x000000141a001986 */ /* 0x0081e2000c101506 */
[----:B------:R-:W-:Y:S02]  /*28ee0*/  PRMT R8, R5, 0x7632, R8 ;  /* 0x0000763205087816 */ /* 0x000fe40000000008 */
[----:B--2---:R-:W-:Y:S01]  /*28ef0*/  ISETP.LT.AND P3, PT, R28, c[0x0][0x17c], !P0 ;  /* 0x00005f001c007a0c */ /* 0x004fe20004761270 */
[----:B------:R-:W-:Y:S01]  /*28f00*/  IMAD R28, R6, 0x2, R29 ;  /* 0x00000002061c7824 */ /* 0x000fe200078e021d */
[----:B----4-:R-:W-:Y:S02]  /*28f10*/  PRMT R4, R3, 0x7632, R4 ;  /* 0x0000763203047816 */ /* 0x010fe40000000004 */
[----:B------:R-:W-:Y:S02]  /*28f20*/  ISETP.LT.AND P1, PT, R25, c[0x0][0x17c], !P0 ;  /* 0x00005f0019007a0c */ /* 0x000fe40004721270 */
[----:B------:R-:W-:Y:S02]  /*28f30*/  LEA.HI.X.SX32 R25, R29, R2, 0x1, P6 ;  /* 0x000000021d197211 */ /* 0x000fe400030f0eff */
[----:B0-----:R-:W-:Y:S01]  /*28f40*/  LEA R26, P6, R28, R0, 0x1 ;  /* 0x000000001c1a7211 */ /* 0x001fe200078c08ff */
[----:B------:R-:W2:Y:S01]  /*28f50*/  LDL.LU R29, [R1+0x90] ;  /* 0x00009000011d7983 */ /* 0x000ea20000300800 */
[----:B------:R-:W-:-:S02]  /*28f60*/  IMAD R3, R6, 0x2, R28 ;  /* 0x0000000206037824 */ /* 0x000fc400078e021c */
[----:B------:R-:W-:Y:S01]  /*28f70*/  LEA.HI.X.SX32 R27, R28, R2, 0x1, P6 ;  /* 0x000000021c1b7211 */ /* 0x000fe200030f0eff */
[----:B------:R-:W3:Y:S04]  /*28f80*/  LDL.LU R5, [R1+0x17c] ;  /* 0x00017c0001057983 */ /* 0x000ee80000300800 */
[----:B------:R-:W4:Y:S04]  /*28f90*/  LDL.LU R28, [R1+0x170] ;  /* 0x00017000011c7983 */ /* 0x000f280000300800 */
[----:B------:R0:W-:Y:S04]  /*28fa0*/  @P2 STG.E.U16 [R24.64], R4 ;  /* 0x0000000418002986 */ /* 0x0001e8000c101506 */
[----:B------:R1:W-:Y:S04]  /*28fb0*/  @P5 STG.E.U16 [R26.64], R8 ;  /* 0x000000081a005986 */ /* 0x0003e8000c101506 */
[----:B0-----:R-:W2:Y:S04]  /*28fc0*/  LDL.LU R25, [R1+0x16c] ;  /* 0x00016c0001197983 */ /* 0x001ea80000300800 */
[----:B-1----:R-:W3:Y:S01]  /*28fd0*/  LDL.LU R26, [R1+0x70] ;  /* 0x00007000011a7983 */ /* 0x002ee20000300800 */
[----:B------:R-:W-:Y:S01]  /*28fe0*/  LEA R24, P6, R3, R0, 0x1 ;  /* 0x0000000003187211 */ /* 0x000fe200078c08ff */
[----:B------:R-:W-:Y:S01]  /*28ff0*/  IMAD R27, R6, 0x2, R3 ;  /* 0x00000002061b7824 */ /* 0x000fe200078e0203 */
[----:B--2---:R-:W-:-:S02]  /*29000*/  ISETP.LT.AND P2, PT, R25, c[0x0][0x17c], !P0 ;  /* 0x00005f0019007a0c */ /* 0x004fc40004741270 */
[----:B------:R-:W-:Y:S02]  /*29010*/  LEA.HI.X.SX32 R25, R3, R2, 0x1, P6 ;  /* 0x0000000203197211 */ /* 0x000fe400030f0eff */
[----:B---3--:R-:W-:-:S05]  /*29020*/  PRMT R3, R26, 0x7632, R3 ;  /* 0x000076321a037816 */ /* 0x008fca0000000003 */
[----:B------:R0:W-:Y:S04]  /*29030*/  @P4 STG.E.U16 [R24.64], R3 ;  /* 0x0000000318004986 */ /* 0x0001e8000c101506 */
[----:B0-----:R-:W2:Y:S01]  /*29040*/  LDL.LU R3, [R1+0x10] ;  /* 0x0000100001037983 */ /* 0x001ea20000300800 */
[----:B----4-:R-:W-:Y:S01]  /*29050*/  ISETP.LT.AND P5, PT, R28, c[0x0][0x17c], !P0 ;  /* 0x00005f001c007a0c */ /* 0x010fe200047a1270 */
[----:B------:R-:W-:Y:S01]  /*29060*/  IMAD R28, R6, 0x2, R27 ;  /* 0x00000002061c7824 */ /* 0x000fe200078e021b */
[----:B------:R-:W-:-:S04]  /*29070*/  LEA R26, P6, R27, R0, 0x1 ;  /* 0x000000001b1a7211 */ /* 0x000fc800078c08ff */
[----:B------:R-:W-:Y:S02]  /*29080*/  LEA.HI.X.SX32 R27, R27, R2, 0x1, P6 ;  /* 0x000000021b1b7211 */ /* 0x000fe400030f0eff */
[----:B------:R-:W-:Y:S02]  /*29090*/  LEA R24, P6, R28, R0, 0x1 ;  /* 0x000000001c187211 */ /* 0x000fe400078c08ff */
[----:B------:R-:W-:Y:S02]  /*290a0*/  PRMT R8, R10, 0x7632, R8 ;  /* 0x000076320a087816 */ /* 0x000fe40000000008 */
[----:B------:R-:W-:Y:S02]  /*290b0*/  LEA.HI.X.SX32 R25, R28, R2, 0x1, P6 ;  /* 0x000000021c197211 */ /* 0x000fe400030f0eff */
[----:B------:R-:W-:Y:S02]  /*290c0*/  ISETP.LT.AND P4, PT, R7, c[0x0][0x17c], !P0 ;  /* 0x00005f0007007a0c */ /* 0x000fe40004781270 */
[----:B------:R-:W3:Y:S04]  /*290d0*/  LDL.LU R7, [R1+0x184] ;  /* 0x0001840001077983 */ /* 0x000ee80000300800 */
[----:B------:R-:W4:Y:S01]  /*290e0*/  LDL.LU R10, [R1+0x190] ;  /* 0x00019000010a7983 */ /* 0x000f220000300800 */
[----:B--2---:R-:W-:Y:S01]  /*290f0*/  PRMT R4, R3, 0x7632, R4 ;  /* 0x0000763203047816 */ /* 0x004fe20000000004 */
[----:B------:R-:W-:-:S02]  /*29100*/  IMAD R3, R6, 0x2, R28 ;  /* 0x0000000206037824 */ /* 0x000fc400078e021c */
[----:B------:R-:W2:Y:S04]  /*29110*/  LDL.LU R28, [R1+0x178] ;  /* 0x00017800011c7983 */ /* 0x000ea80000300800 */
[----:B------:R0:W-:Y:S04]  /*29120*/  @P3 STG.E.U16 [R26.64], R4 ;  /* 0x000000041a003986 */ /* 0x0001e8000c101506 */
[----:B------:R1:W-:Y:S01]  /*29130*/  @P1 STG.E.U16 [R24.64], R8 ;  /* 0x0000000818001986 */ /* 0x0003e2000c101506 */
[----:B0-----:R-:W-:Y:S01]  /*29140*/  LEA R26, P6, R3, R0, 0x1 ;  /* 0x00000000031a7211 */ /* 0x001fe200078c08ff */
[----:B-1----:R-:W-:-:S03]  /*29150*/  IMAD R25, R6, 0x2, R3 ;  /* 0x0000000206197824 */ /* 0x002fc600078e0203 */
[----:B------:R-:W-:Y:S02]  /*29160*/  LEA.HI.X.SX32 R27, R3, R2, 0x1, P6 ;  /* 0x00000002031b7211 */ /* 0x000fe400030f0eff */
[----:B------:R-:W-:Y:S02]  /*29170*/  PRMT R3, R29, 0x7632, R3 ;  /* 0x000076321d037816 */ /* 0x000fe40000000003 */
[----:B------:R-:W3:Y:S01]  /*29180*/  LDL.LU R29, [R1+0x20] ;  /* 0x00002000011d7983 */ /* 0x000ee20000300800 */
[----:B------:R-:W-:-:S03]  /*29190*/  ISETP.LT.AND P1, PT, R5, c[0x0][0x17c], !P0 ;  /* 0x00005f0005007a0c */ /* 0x000fc60004721270 */
[----:B------:R-:W3:Y:S04]  /*291a0*/  LDL.LU R5, [R1+0x1a0] ;  /* 0x0001a00001057983 */ /* 0x000ee80000300800 */
[----:B------:R0:W-:Y:S04]  /*291b0*/  @P2 STG.E.U16 [R26.64], R3 ;  /* 0x000000031a002986 */ /* 0x0001e8000c101506 */
[----:B0-----:R-:W3:Y:S04]  /*291c0*/  LDL.LU R27, [R1+0x180] ;  /* 0x00018000011b7983 */ /* 0x001ee80000300800 */
[----:B------:R-:W4:Y:S01]  /*291d0*/  LDL.LU R3, [R1+0x80] ;  /* 0x0000800001037983 */ /* 0x000f220000300800 */
[----:B------:R-:W-:-:S02]  /*291e0*/  LEA R24, P6, R25, R0, 0x1 ;  /* 0x0000000019187211 */ /* 0x000fc400078c08ff */
[----:B------:R-:W-:Y:S02]  /*291f0*/  PRMT R8, R11, 0x7632, R8 ;  /* 0x000076320b087816 */ /* 0x000fe40000000008 */
[----:B------:R-:W4:Y:S01]  /*29200*/  LDL.LU R11, [R1+0x1b0] ;  /* 0x0001b000010b7983 */ /* 0x000f220000300800 */
[----:B--2---:R-:W-:Y:S01]  /*29210*/  ISETP.LT.AND P3, PT, R28, c[0x0][0x17c], !P0 ;  /* 0x00005f001c007a0c */ /* 0x004fe20004761270 */
[----:B------:R-:W-:Y:S01]  /*29220*/  IMAD R28, R6, 0x2, R25 ;  /* 0x00000002061c7824 */ /* 0x000fe200078e0219 */
[----:B------:R-:W-:-:S04]  /*29230*/  LEA.HI.X.SX32 R25, R25, R2, 0x1, P6 ;  /* 0x0000000219197211 */ /* 0x000fc800030f0eff */
[C---:B------:R-:W-:Y:S02]  /*29240*/  LEA R26, P6, R28.reuse, R0, 0x1 ;  /* 0x000000001c1a7211 */ /* 0x040fe400078c08ff */
[----:B---3--:R-:W-:Y:S02]  /*29250*/  ISETP.LT.AND P2, PT, R27, c[0x0][0x17c], !P0 ;  /* 0x00005f001b007a0c */ /* 0x008fe40004741270 */
[----:B------:R-:W-:Y:S02]  /*29260*/  LEA.HI.X.SX32 R27, R28, R2, 0x1, P6 ;  /* 0x000000021c1b7211 */ /* 0x000fe400030f0eff */
[----:B----4-:R-:W-:Y:S01]  /*29270*/  PRMT R4, R3, 0x7632, R4 ;  /* 0x0000763203047816 */ /* 0x010fe20000000004 */
[C---:B------:R-:W-:Y:S02]  /*29280*/  IMAD R3, R6.reuse, 0x2, R28 ;  /* 0x0000000206037824 */ /* 0x040fe400078e021c */
[----:B------:R-:W2:Y:S04]  /*29290*/  LDL.LU R28, [R1+0x50] ;  /* 0x00005000011c7983 */ /* 0x000ea80000300800 */
[----:B------:R0:W-:Y:S04]  /*292a0*/  @P5 STG.E.U16 [R24.64], R4 ;  /* 0x0000000418005986 */ /* 0x0001e8000c101506 */
[----:B------:R1:W-:Y:S01]  /*292b0*/  @P4 STG.E.U16 [R26.64], R8 ;  /* 0x000000081a004986 */ /* 0x0003e2000c101506 */
[----:B0-----:R-:W-:Y:S01]  /*292c0*/  LEA R24, P6, R3, R0, 0x1 ;  /* 0x0000000003187211 */ /* 0x001fe200078c08ff */
[----:B-1----:R-:W-:-:S03]  /*292d0*/  IMAD R27, R6, 0x2, R3 ;  /* 0x00000002061b7824 */ /* 0x002fc600078e0203 */
[----:B------:R-:W-:Y:S02]  /*292e0*/  LEA.HI.X.SX32 R25, R3, R2, 0x1, P6 ;  /* 0x0000000203197211 */ /* 0x000fe400030f0eff */
[----:B------:R-:W-:Y:S02]  /*292f0*/  ISETP.LT.AND P5, PT, R7, c[0x0][0x17c], !P0 ;  /* 0x00005f0007007a0c */ /* 0x000fe400047a1270 */
[----:B------:R-:W3:Y:S01]  /*29300*/  LDL.LU R7, [R1+0x1b4] ;  /* 0x0001b40001077983 */ /* 0x000ee20000300800 */
[----:B------:R-:W-:-:S03]  /*29310*/  ISETP.LT.AND P4, PT, R10, c[0x0][0x17c], !P0 ;  /* 0x00005f000a007a0c */ /* 0x000fc60004781270 */
[----:B------:R-:W4:Y:S01]  /*29320*/  LDL.LU R10, [R1+0x1b8] ;  /* 0x0001b800010a7983 */ /* 0x000f220000300800 */
[----:B--2---:R-:W-:-:S05]  /*29330*/  PRMT R3, R28, 0x7632, R3 ;  /* 0x000076321c037816 */ /* 0x004fca0000000003 */
[----:B------:R0:W-:Y:S04]  /*29340*/  @P3 STG.E.U16 [R24.64], R3 ;  /* 0x0000000318003986 */ /* 0x0001e8000c101506 */
[----:B0-----:R-:W2:Y:S04]  /*29350*/  LDL.LU R25, [R1+0x194] ;  /* 0x0001940001197983 */ /* 0x001ea80000300800 */
[----:B------:R-:W3:Y:S01]  /*29360*/  LDL.LU R3, [R1+0x30] ;  /* 0x0000300001037983 */ /* 0x000ee20000300800 */
[----:B------:R-:W-:Y:S01]  /*29370*/  IMAD R28, R6, 0x2, R27 ;  /* 0x00000002061c7824 */ /* 0x000fe200078e021b */
[----:B------:R-:W-:-:S04]  /*29380*/  LEA R26, P6, R27, R0, 0x1 ;  /* 0x000000001b1a7211 */ /* 0x000fc800078c08ff */
[----:B------:R-:W-:Y:S02]  /*29390*/  LEA.HI.X.SX32 R27, R27, R2, 0x1, P6 ;  /* 0x000000021b1b7211 */ /* 0x000fe400030f0eff */
[----:B------:R-:W-:Y:S02]  /*293a0*/  LEA R24, P6, R28, R0, 0x1 ;  /* 0x000000001c187211 */ /* 0x000fe400078c08ff */
[----:B------:R-:W-:Y:S02]  /*293b0*/  PRMT R8, R29, 0x7632, R8 ;  /* 0x000076321d087816 */ /* 0x000fe40000000008 */
[----:B------:R-:W-:Y:S01]  /*293c0*/  PRMT R12, R12, 0x7632, R12 ;  /* 0x000076320c0c7816 */ /* 0x000fe2000000000c */
[----:B------:R-:W4:Y:S01]  /*293d0*/  LDL.LU R29, [R1+0x1bc] ;  /* 0x0001bc00011d7983 */ /* 0x000f220000300800 */
[----:B--2---:R-:W-:Y:S02]  /*293e0*/  ISETP.LT.AND P3, PT, R25, c[0x0][0x17c], !P0 ;  /* 0x00005f0019007a0c */ /* 0x004fe40004761270 */
[----:B------:R-:W-:-:S02]  /*293f0*/  LEA.HI.X.SX32 R25, R28, R2, 0x1, P6 ;  /* 0x000000021c197211 */ /* 0x000fc400030f0eff */
[----:B---3--:R-:W-:Y:S01]  /*29400*/  PRMT R4, R3, 0x7632, R4 ;  /* 0x0000763203047816 */ /* 0x008fe20000000004 */
[----:B------:R-:W-:-:S04]  /*29410*/  IMAD R3, R6, 0x2, R28 ;  /* 0x0000000206037824 */ /* 0x000fc800078e021c */
[----:B------:R0:W-:Y:S04]  /*29420*/  @P1 STG.E.U16 [R26.64], R4 ;  /* 0x000000041a001986 */ /* 0x0001e8000c101506 */
[----:B------:R1:W-:Y:S01]  /*29430*/  @P2 STG.E.U16 [R24.64], R8 ;  /* 0x0000000818002986 */ /* 0x0003e2000c101506 */
[----:B0-----:R-:W-:Y:S01]  /*29440*/  LEA R26, P6, R3, R0, 0x1 ;  /* 0x00000000031a7211 */ /* 0x001fe200078c08ff */
[----:B-1----:R-:W-:-:S03]  /*29450*/  IMAD R25, R6, 0x2, R3 ;  /* 0x0000000206197824 */ /* 0x002fc600078e0203 */
[----:B------:R-:W-:Y:S02]  /*29460*/  LEA.HI.X.SX32 R27, R3, R2, 0x1, P6 ;  /* 0x00000002031b7211 */ /* 0x000fe400030f0eff */
[----:B------:R-:W-:Y:S01]  /*29470*/  PRMT R4, R4, 0x7632, R4 ;  /* 0x0000763204047816 */ /* 0x000fe20000000004 */
[----:B------:R-:W-:Y:S01]  /*29480*/  IMAD R3, R6, 0x2, R25 ;  /* 0x0000000206037824 */ /* 0x000fe200078e0219 */
[----:B------:R-:W-:-:S03]  /*29490*/  LEA R24, P6, R25, R0, 0x1 ;  /* 0x0000000019187211 */ /* 0x000fc600078c08ff */
[----:B------:R0:W-:Y:S01]  /*294a0*/  @P5 STG.E.U16 [R26.64], R4 ;  /* 0x000000041a005986 */ /* 0x0001e2000c101506 */
[----:B------:R-:W-:Y:S02]  /*294b0*/  LEA.HI.X.SX32 R25, R25, R2, 0x1, P6 ;  /* 0x0000000219197211 */ /* 0x000fe400030f0eff */
[----:B------:R-:W-:Y:S02]  /*294c0*/  PRMT R8, R8, 0x7632, R8 ;  /* 0x0000763208087816 */ /* 0x000fe40000000008 */
[----:B------:R-:W-:Y:S02]  /*294d0*/  ISETP.LT.AND P1, PT, R5, c[0x0][0x17c], !P0 ;  /* 0x00005f0005007a0c */ /* 0x000fe40004721270 */
[----:B------:R-:W2:Y:S01]  /*294e0*/  LDL.LU R5, [R1+0x1c0] ;  /* 0x0001c00001057983 */ /* 0x000ea20000300800 */
[----:B0-----:R-:W-:-:S03]  /*294f0*/  LEA R26, P6, R3, R0, 0x1 ;  /* 0x00000000031a7211 */ /* 0x001fc600078c08ff */
[----:B------:R-:W-:Y:S01]  /*29500*/  @P4 STG.E.U16 [R24.64], R8 ;  /* 0x0000000818004986 */ /* 0x000fe2000c101506 */
[----:B------:R-:W-:Y:S02]  /*29510*/  ISETP.LT.AND P5, PT, R7, c[0x0][0x17c], !P0 ;  /* 0x00005f0007007a0c */ /* 0x000fe400047a1270 */
[----:B------:R-:W-:Y:S01]  /*29520*/  LEA.HI.X.SX32 R27, R3, R2, 0x1, P6 ;  /* 0x00000002031b7211 */ /* 0x000fe200030f0eff */
[----:B------:R-:W3:Y:S01]  /*29530*/  LDL.LU R7, [R1+0x1c4] ;  /* 0x0001c40001077983 */ /* 0x000ee20000300800 */
[----:B------:R-:W-:Y:S02]  /*29540*/  ISETP.LT.AND P2, PT, R11, c[0x0][0x17c], !P0 ;  /* 0x00005f000b007a0c */ /* 0x000fe40004741270 */
[----:B----4-:R-:W-:Y:S01]  /*29550*/  ISETP.LT.AND P4, PT, R10, c[0x0][0x17c], !P0 ;  /* 0x00005f000a007a0c */ /* 0x010fe20004781270 */
[----:B------:R-:W4:Y:S04]  /*29560*/  LDL.LU R11, [R1+0x1c8] ;  /* 0x0001c800010b7983 */ /* 0x000f280000300800 */
[----:B------:R-:W4:Y:S04]  /*29570*/  LDL R10, [R1+0x44] ;  /* 0x00004400010a7983 */ /* 0x000f280000100800 */
[----:B------:R0:W-:Y:S04]  /*29580*/  @P3 STG.E.U16 [R26.64], R12 ;  /* 0x0000000c1a003986 */ /* 0x0001e8000c101506 */
[----:B0-----:R-:W4:Y:S01]  /*29590*/  LDL.LU R12, [R1+0x64] ;  /* 0x00006400010c7983 */ /* 0x001f220000300800 */
[----:B------:R-:W-:-:S04]  /*295a0*/  IMAD R4, R6, 0x2, R3 ;  /* 0x0000000206047824 */ /* 0x000fc800078e0203 */
[----:B------:R-:W-:Y:S01]  /*295b0*/  IMAD R8, R6, 0x2, R4 ;  /* 0x0000000206087824 */ /* 0x000fe200078e0204 */
[----:B------:R-:W-:-:S04]  /*295c0*/  LEA R24, P6, R4, R0, 0x1 ;  /* 0x0000000004187211 */ /* 0x000fc800078c08ff */
[----:B------:R-:W-:Y:S02]  /*295d0*/  LEA.HI.X.SX32 R25, R4, R2, 0x1, P6 ;  /* 0x0000000204197211 */ /* 0x000fe400030f0eff */
[----:B------:R-:W-:Y:S01]  /*295e0*/  LEA R26, P6, R8, R0, 0x1 ;  /* 0x00000000081a7211 */ /* 0x000fe200078c08ff */
[----:B------:R-:W-:Y:S01]  /*295f0*/  IMAD R3, R6, 0x2, R8 ;  /* 0x0000000206037824 */ /* 0x000fe200078e0208 */
[----:B------:R-:W-:Y:S02]  /*29600*/  PRMT R16, R16, 0x7632, R16 ;  /* 0x0000763210107816 */ /* 0x000fe40000000010 */
[----:B------:R-:W-:Y:S02]  /*29610*/  LEA.HI.X.SX32 R27, R8, R2, 0x1, P6 ;  /* 0x00000002081b7211 */ /* 0x000fe400030f0eff */
[----:B------:R-:W-:Y:S01]  /*29620*/  PRMT R20, R20, 0x7632, R20 ;  /* 0x0000763214147816 */ /* 0x000fe20000000014 */
[----:B------:R0:W-:Y:S01]  /*29630*/  @P1 STG.E.U16 [R24.64], R16 ;  /* 0x0000001018001986 */ /* 0x0001e2000c101506 */
[----:B------:R-:W-:-:S03]  /*29640*/  IMAD R4, R6, 0x2, R3 ;  /* 0x0000000206047824 */ /* 0x000fc600078e0203 */
[----:B------:R1:W-:Y:S01]  /*29650*/  @P2 STG.E.U16 [R26.64], R20 ;  /* 0x000000141a002986 */ /* 0x0003e2000c101506 */
[----:B0-----:R-:W-:Y:S01]  /*29660*/  LEA R24, P6, R3, R0, 0x1 ;  /* 0x0000000003187211 */ /* 0x001fe200078c08ff */
[----:B-1----:R-:W-:-:S03]  /*29670*/  IMAD.MOV.U32 R20, RZ, RZ, c[0x0][0x198] ;  /* 0x00006600ff147624 */ /* 0x002fc600078e00ff */
[----:B------:R-:W-:Y:S02]  /*29680*/  LEA.HI.X.SX32 R25, R3, R2, 0x1, P6 ;  /* 0x0000000203197211 */ /* 0x000fe400030f0eff */
[----:B------:R-:W-:Y:S01]  /*29690*/  LEA R26, P6, R4, R0, 0x1 ;  /* 0x00000000041a7211 */ /* 0x000fe200078c08ff */
[----:B------:R-:W-:Y:S01]  /*296a0*/  IMAD R3, R20, 0x2, R4 ;  /* 0x0000000214037824 */ /* 0x000fe200078e0204 */
[----:B------:R-:W-:Y:S02]  /*296b0*/  ISETP.LT.AND P3, PT, R29, c[0x0][0x17c], !P0 ;  /* 0x00005f001d007a0c */ /* 0x000fe40004761270 */
[----:B------:R-:W4:Y:S01]  /*296c0*/  LDL.LU R29, [R1+0x1d0] ;  /* 0x0001d000011d7983 */ /* 0x000f220000300800 */
[----:B------:R-:W-:Y:S01]  /*296d0*/  LEA.HI.X.SX32 R27, R4, R2, 0x1, P6 ;  /* 0x00000002041b7211 */ /* 0x000fe200030f0eff */
[----:B------:R-:W-:Y:S01]  /*296e0*/  IMAD R4, R20, 0x2, R3 ;  /* 0x0000000214047824 */ /* 0x000fe200078e0203 */
[----:B--2---:R-:W-:Y:S02]  /*296f0*/  ISETP.LT.AND P1, PT, R5, c[0x0][0x17c], !P0 ;  /* 0x00005f0005007a0c */ /* 0x004fe40004721270 */
[----:B------:R-:W2:Y:S04]  /*29700*/  LDL.LU R5, [R1+0x1d4] ;  /* 0x0001d40001057983 */ /* 0x000ea80000300800 */
[----:B------:R-:W2:Y:S01]  /*29710*/  LDL.LU R6, [R1+0x1d8] ;  /* 0x0001d80001067983 */ /* 0x000ea20000300800 */
[----:B---3--:R-:W-:-:S03]  /*29720*/  ISETP.LT.AND P2, PT, R7, c[0x0][0x17c], !P0 ;  /* 0x00005f0007007a0c */ /* 0x008fc60004741270 */
[----:B------:R-:W3:Y:S04]  /*29730*/  LDL.LU R7, [R1+0x1dc] ;  /* 0x0001dc0001077983 */ /* 0x000ee80000300800 */
[----:B----4-:R0:W-:Y:S01]  /*29740*/  @P5 STG.E.U16 [R24.64], R12 ;  /* 0x0000000c18005986 */ /* 0x0101e2000c101506 */
[----:B------:R-:W-:-:S03]  /*29750*/  ISETP.LT.AND P5, PT, R11, c[0x0][0x17c], !P0 ;  /* 0x00005f000b007a0c */ /* 0x000fc600047a1270 */
[----:B------:R-:W4:Y:S04]  /*29760*/  LDL R11, [R1+0x84] ;  /* 0x00008400010b7983 */ /* 0x000f280000100800 */
[----:B------:R-:W2:Y:S01]  /*29770*/  LDL.LU R28, [R1+0x4] ;  /* 0x00000400011c7983 */ /* 0x000ea20000300800 */
[----:B0-----:R-:W-:-:S04]  /*29780*/  LEA R24, P6, R3, R0, 0x1 ;  /* 0x0000000003187211 */ /* 0x001fc800078c08ff */
[----:B------:R-:W-:Y:S02]  /*29790*/  LEA.HI.X.SX32 R25, R3, R2, 0x1, P6 ;  /* 0x0000000203197211 */ /* 0x000fe400030f0eff */
[----:B------:R-:W2:Y:S04]  /*297a0*/  LDL.LU R3, [R1+0x1cc] ;  /* 0x0001cc0001037983 */ /* 0x000ea80000300800 */
[----:B------:R0:W-:Y:S02]  /*297b0*/  @P4 STG.E.U16 [R26.64], R10 ;  /* 0x0000000a1a004986 */ /* 0x0001e4000c101506 */
[C---:B0-----:R-:W-:Y:S02]  /*297c0*/  LEA R26, P6, R4.reuse, R0, 0x1 ;  /* 0x00000000041a7211 */ /* 0x041fe400078c08ff */
[----:B------:R-:W3:Y:S02]  /*297d0*/  LDL.LU R10, [R1+0x990] ;  /* 0x00099000010a7983 */ /* 0x000ee40000300800 */
[----:B------:R-:W-:-:S02]  /*297e0*/  LEA.HI.X.SX32 R27, R4, R2, 0x1, P6 ;  /* 0x00000002041b7211 */ /* 0x000fc400030f0eff */
[----:B--2---:R-:W-:Y:S01]  /*297f0*/  ISETP.LT.AND P4, PT, R3, c[0x0][0x17c], !P0 ;  /* 0x00005f0003007a0c */ /* 0x004fe20004781270 */
[C---:B------:R-:W-:Y:S02]  /*29800*/  IMAD R3, R20.reuse, 0x2, R4 ;  /* 0x0000000214037824 */ /* 0x040fe400078e0204 */
[----:B------:R-:W2:Y:S04]  /*29810*/  LDL R4, [R1+0x74] ;  /* 0x0000740001047983 */ /* 0x000ea80000100800 */
[----:B--2---:R0:W-:Y:S02]  /*29820*/  @P3 STG.E.U16 [R24.64], R4 ;  /* 0x0000000418003986 */ /* 0x0041e4000c101506 */
[----:B0-----:R-:W-:Y:S01]  /*29830*/  LEA R24, P6, R3, R0, 0x1 ;  /* 0x0000000003187211 */ /* 0x001fe200078c08ff */
[----:B------:R-:W-:-:S03]  /*29840*/  IMAD R4, R20, 0x2, R3 ;  /* 0x0000000214047824 */ /* 0x000fc600078e0203 */
[----:B------:R-:W-:Y:S02]  /*29850*/  LEA.HI.X.SX32 R25, R3, R2, 0x1, P6 ;  /* 0x0000000203197211 */ /* 0x000fe400030f0eff */
        /* <DEDUP_REMOVED lines=10> */
[----:B------:R-:W2:Y:S01]  /*29900*/  LDL R3, [R1+0x94] ;  /* 0x0000940001037983 */ /* 0x000ea20000100800 */
[----:B------:R-:W-:Y:S02]  /*29910*/  ISETP.LT.AND P3, PT, R29, c[0x0][0x17c], !P0 ;  /* 0x00005f001d007a0c */ /* 0x000fe40004761270 */
[----:B------:R-:W-:Y:S01]  /*29920*/  ISETP.LT.AND P1, PT, R5, c[0x0][0x17c], !P0 ;  /* 0x00005f0005007a0c */ /* 0x000fe20004721270 */
[----:B------:R-:W4:Y:S01]  /*29930*/  LDL R29, [R1+0x54] ;  /* 0x00005400011d7983 */ /* 0x000f220000100800 */
[----:B------:R-:W-:-:S03]  /*29940*/  ISETP.LT.AND P2, PT, R6, c[0x0][0x17c], !P0 ;  /* 0x00005f0006007a0c */ /* 0x000fc60004741270 */
[----:B------:R-:W4:Y:S04]  /*29950*/  LDL R5, [R1+0x34] ;  /* 0x0000340001057983 */ /* 0x000f280000100800 */
[----:B------:R-:W4:Y:S04]  /*29960*/  LDL R6, [R1+0x24] ;  /* 0x0000240001067983 */ /* 0x000f280000100800 */
[----:B--2---:R0:W-:Y:S01]  /*29970*/  @P5 STG.E.U16 [R26.64], R3 ;  /* 0x000000031a005986 */ /* 0x0041e2000c101506 */
[----:B---3--:R-:W-:-:S03]  /*29980*/  ISETP.LT.AND P5, PT, R7, c[0x0][0x17c], !P0 ;  /* 0x00005f0007007a0c */ /* 0x008fc600047a1270 */
[----:B------:R-:W2:Y:S01]  /*29990*/  LDL.LU R7, [R1+0x1f4] ;  /* 0x0001f40001077983 */ /* 0x000ea20000300800 */
[----:B0-----:R-:W-:Y:S01]  /*299a0*/  LEA R26, P6, R4, R0, 0x1 ;  /* 0x00000000041a7211 */ /* 0x001fe200078c08ff */
[----:B------:R-:W-:-:S03]  /*299b0*/  IMAD R3, R20, 0x2, R4 ;  /* 0x0000000214037824 */ /* 0x000fc600078e0204 */
[----:B------:R-:W-:Y:S02]  /*299c0*/  LEA.HI.X.SX32 R27, R4, R2, 0x1, P6 ;  /* 0x00000002041b7211 */ /* 0x000fe400030f0eff */
[----:B------:R-:W3:Y:S04]  /*299d0*/  LDL.LU R4, [R1+0x1e0] ;  /* 0x0001e00001047983 */ /* 0x000ee80000300800 */
[----:B----4-:R0:W-:Y:S02]  /*299e0*/  @P4 STG.E.U16 [R24.64], R11 ;  /* 0x0000000b18004986 */ /* 0x0101e4000c101506 */
[C---:B0-----:R-:W-:Y:S02]  /*299f0*/  LEA R24, P6, R3.reuse, R0, 0x1 ;  /* 0x0000000003187211 */ /* 0x041fe400078c08ff */
[----:B------:R-:W4:Y:S02]  /*29a00*/  LDL.LU R11, [R1+0x98c] ;  /* 0x00098c00010b7983 */ /* 0x000f240000300800 */
[----:B------:R-:W-:-:S02]  /*29a10*/  LEA.HI.X.SX32 R25, R3, R2, 0x1, P6 ;  /* 0x0000000203197211 */ /* 0x000fc400030f0eff */
[----:B---3--:R-:W-:Y:S01]  /*29a20*/  ISETP.LT.AND P4, PT, R4, c[0x0][0x17c], !P0 ;  /* 0x00005f0004007a0c */ /* 0x008fe20004781270 */
[----:B------:R-:W-:Y:S02]  /*29a30*/  IMAD R4, R20, 0x2, R3 ;  /* 0x0000000214047824 */ /* 0x000fe400078e0203 */
[----:B------:R-:W3:Y:S04]  /*29a40*/  LDL.LU R3, [R1+0x1e4] ;  /* 0x0001e40001037983 */ /* 0x000ee80000300800 */
[----:B------:R0:W-:Y:S02]  /*29a50*/  @P3 STG.E.U16 [R26.64], R28 ;  /* 0x0000001c1a003986 */ /* 0x0001e4000c101506 */
[----:B0-----:R-:W-:-:S04]  /*29a60*/  LEA R26, P6, R4, R0, 0x1 ;  /* 0x00000000041a7211 */ /* 0x001fc800078c08ff */
[----:B------:R-:W-:Y:S02]  /*29a70*/  LEA.HI.X.SX32 R27, R4, R2, 0x1, P6 ;  /* 0x00000002041b7211 */ /* 0x000fe400030f0eff */
[----:B---3--:R-:W-:Y:S01]  /*29a80*/  ISETP.LT.AND P3, PT, R3, c[0x0][0x17c], !P0 ;  /* 0x00005f0003007a0c */ /* 0x008fe20004761270 */
[----:B------:R-:W-:Y:S02]  /*29a90*/  IMAD R3, R20, 0x2, R4 ;  /* 0x0000000214037824 */ /* 0x000fe400078e0204 */
[----:B------:R-:W3:Y:S04]  /*29aa0*/  LDL.LU R4, [R1+0x1e8] ;  /* 0x0001e80001047983 */ /* 0x000ee80000300800 */
[----:B------:R0:W-:Y:S02]  /*29ab0*/  @P1 STG.E.U16 [R24.64], R29 ;  /* 0x0000001d18001986 */ /* 0x0001e4000c101506 */
[----:B0-----:R-:W-:-:S02]  /*29ac0*/  LEA R24, P6, R3, R0, 0x1 ;  /* 0x0000000003187211 */ /* 0x001fc400078c08ff */
[----:B------:R-:W2:Y:S02]  /*29ad0*/  LDL.LU R29, [R1+0x200] ;  /* 0x00020000011d7983 */ /* 0x000ea40000300800 */
        /* <DEDUP_REMOVED lines=13> */
[----:B--2---:R0:W-:Y:S02]  /*29bb0*/  @P4 STG.E.U16 [R26.64], R5 ;  /* 0x000000051a004986 */ /* 0x0041e4000c101506 */
[----:B------:R-:W-:Y:S02]  /*29bc0*/  LEA.HI.X.SX32 R25, R3, R2, 0x1, P6 ;  /* 0x0000000203197211 */ /* 0x000fe400030f0eff */
[----:B------:R-:W2:Y:S01]  /*29bd0*/  LDL.LU R6, [R1+0x984] ;  /* 0x0009840001067983 */ /* 0x000ea20000300800 */
[----:B------:R-:W-:-:S03]  /*29be0*/  ISETP.LT.AND P4, PT, R7, c[0x0][0x17c], !P0 ;  /* 0x00005f0007007a0c */ /* 0x000fc60004781270 */
[----:B------:R-:W2:Y:S01]  /*29bf0*/  LDL.LU R7, [R1+0x20c] ;  /* 0x00020c0001077983 */ /* 0x000ea20000300800 */
[----:B---3--:R-:W-:Y:S01]  /*29c00*/  ISETP.LT.AND P5, PT, R4, c[0x0][0x17c], !P0 ;  /* 0x00005f0004007a0c */ /* 0x008fe200047a1270 */
[----:B------:R-:W-:-:S05]  /*29c10*/  IMAD R4, R20, 0x2, R3 ;  /* 0x0000000214047824 */ /* 0x000fca00078e0203 */
[----:B0-----:R-:W-:Y:S01]  /*29c20*/  LEA R26, P6, R4, R0, 0x1 ;  /* 0x00000000041a7211 */ /* 0x001fe200078c08ff */
[----:B------:R-:W-:-:S03]  /*29c30*/  IMAD R3, R20, 0x2, R4 ;  /* 0x0000000214037824 */ /* 0x000fc600078e0204 */
[----:B------:R-:W-:Y:S02]  /*29c40*/  LEA.HI.X.SX32 R27, R4, R2, 0x1, P6 ;  /* 0x00000002041b7211 */ /* 0x000fe400030f0eff */
[----:B------:R-:W3:Y:S04]  /*29c50*/  LDL.LU R4, [R1+0x1f8] ;  /* 0x0001f80001047983 */ /* 0x000ee80000300800 */
[----:B------:R0:W-:Y:S02]  /*29c60*/  @P3 STG.E.U16 [R24.64], R9 ;  /* 0x0000000918003986 */ /* 0x0001e4000c101506 */
[----:B0-----:R-:W-:-:S04]  /*29c70*/  LEA R24, P6, R3, R0, 0x1 ;  /* 0x0000000003187211 */ /* 0x001fc800078c08ff */
[----:B------:R-:W-:Y:S01]  /*29c80*/  LEA.HI.X.SX32 R25, R3, R2, 0x1, P6 ;  /* 0x0000000203197211 */ /* 0x000fe200030f0eff */
[----:B------:R-:W-:Y:S04]  /*29c90*/  @P1 STG.E.U16 [R26.64], R13 ;  /* 0x0000000d1a001986 */ /* 0x000fe8000c101506 */
[----:B------:R0:W-:Y:S01]  /*29ca0*/  @P2 STG.E.U16 [R24.64], R17 ;  /* 0x0000001118002986 */ /* 0x0001e2000c101506 */
[----:B------:R-:W-:Y:S02]  /*29cb0*/  ISETP.LT.AND P2, PT, R29, c[0x0][0x17c], !P0 ;  /* 0x00005f001d007a0c */ /* 0x000fe40004741270 */
[----:B---3--:R-:W-:Y:S01]  /*29cc0*/  ISETP.LT.AND P3, PT, R4, c[0x0][0x17c], !P0 ;  /* 0x00005f0004007a0c */ /* 0x008fe20004761270 */
[----:B------:R-:W-:Y:S02]  /*29cd0*/  IMAD R4, R20, 0x2, R3 ;  /* 0x0000000214047824 */ /* 0x000fe400078e0203 */
[----:B------:R-:W3:Y:S04]  /*29ce0*/  LDL.LU R3, [R1+0x1fc] ;  /* 0x0001fc0001037983 */ /* 0x000ee80000300800 */
[----:B------:R-:W2:Y:S04]  /*29cf0*/  LDL.LU R29, [R1+0x214] ;  /* 0x00021400011d7983 */ /* 0x000ea80000300800 */
[----:B0-----:R-:W2:Y:S01]  /*29d00*/  LDL.LU R25, [R1+0x204] ;  /* 0x0002040001197983 */ /* 0x001ea20000300800 */
[----:B------:R-:W-:-:S04]  /*29d10*/  LEA R26, P6, R4, R0, 0x1 ;  /* 0x00000000041a7211 */ /* 0x000fc800078c08ff */
[----:B------:R-:W-:-:S05]  /*29d20*/  LEA.HI.X.SX32 R27, R4, R2, 0x1, P6 ;  /* 0x00000002041b7211 */ /* 0x000fca00030f0eff */
[----:B------:R0:W-:Y:S01]  /*29d30*/  @P5 STG.E.U16 [R26.64], R21 ;  /* 0x000000151a005986 */ /* 0x0001e2000c101506 */
[----:B---3--:R-:W-:Y:S01]  /*29d40*/  ISETP.LT.AND P1, PT, R3, c[0x0][0x17c], !P0 ;  /* 0x00005f0003007a0c */ /* 0x008fe20004721270 */
[----:B------:R-:W-:-:S05]  /*29d50*/  IMAD R3, R20, 0x2, R4 ;  /* 0x0000000214037824 */ /* 0x000fca00078e0204 */
[----:B------:R-:W-:Y:S01]  /*29d60*/  LEA R24, P6, R3, R0, 0x1 ;  /* 0x0000000003187211 */ /* 0x000fe200078c08ff */
[----:B------:R-:W-:Y:S01]  /*29d70*/  IMAD R4, R20, 0x2, R3 ;  /* 0x0000000214047824 */ /* 0x000fe200078e0203 */
[----:B--2---:R-:W-:Y:S02]  /*29d80*/  ISETP.LT.AND P5, PT, R25, c[0x0][0x17c], !P0 ;  /* 0x00005f0019007a0c */ /* 0x004fe400047a1270 */
[----:B------:R-:W-:Y:S02]  /*29d90*/  LEA.HI.X.SX32 R25, R3, R2, 0x1, P6 ;  /* 0x0000000203197211 */ /* 0x000fe400030f0eff */
[----:B------:R-:W2:Y:S01]  /*29da0*/  LDL.LU R3, [R1+0x44] ;  /* 0x0000440001037983 */ /* 0x000ea20000300800 */
[----:B0-----:R-:W-:Y:S02]  /*29db0*/  LEA R26, P6, R4, R0, 0x1 ;  /* 0x00000000041a7211 */ /* 0x001fe400078c08ff */
[----:B------:R-:W-:Y:S02]  /*29dc0*/  PRMT R8, R12, 0x7632, R8 ;  /* 0x000076320c087816 */ /* 0x000fe40000000008 */
[----:B------:R-:W-:Y:S01]  /*29dd0*/  LEA.HI.X.SX32 R27, R4, R2, 0x1, P6 ;  /* 0x00000002041b7211 */ /* 0x000fe200030f0eff */
[----:B------:R-:W3:Y:S04]  /*29de0*/  LDL.LU R12, [R1+0x218] ;  /* 0x00021800010c7983 */ /* 0x000ee80000300800 */
[----:B------:R-:W-:Y:S01]  /*29df0*/  @P4 STG.E.U16 [R24.64], R8 ;  /* 0x0000000818004986 */ /* 0x000fe2000c101506 */
[----:B--2---:R-:W-:Y:S01]  /*29e00*/  PRMT R5, R3, 0x7632, R5 ;  /* 0x0000763203057816 */ /* 0x004fe20000000005 */
[----:B------:R-:W-:-:S02]  /*29e10*/  IMAD R3, R20, 0x2, R4 ;  /* 0x0000000214037824 */ /* 0x000fc400078e0204 */
[----:B------:R-:W2:Y:S04]  /*29e20*/  LDL.LU R4, [R1+0x208] ;  /* 0x0002080001047983 */ /* 0x000ea80000300800 */
[----:B------:R0:W-:Y:S04]  /*29e30*/  @P3 STG.E.U16 [R26.64], R5 ;  /* 0x000000051a003986 */ /* 0x0001e8000c101506 */
[----:B0-----:R-:W2:Y:S01]  /*29e40*/  LDL.LU R27, [R1+0x74] ;  /* 0x00007400011b7983 */ /* 0x001ea20000300800 */
[----:B------:R-:W-:-:S03]  /*29e50*/  ISETP.LT.AND P3, PT, R7, c[0x0][0x17c], !P0 ;  /* 0x00005f0007007a0c */ /* 0x000fc60004761270 */
[----:B------:R-:W3:Y:S01]  /*29e60*/  LDL.LU R7, [R1+0x220] ;  /* 0x0002200001077983 */ /* 0x000ee20000300800 */
[----:B------:R-:W-:Y:S02]  /*29e70*/  LEA R24, P6, R3, R0, 0x1 ;  /* 0x0000000003187211 */ /* 0x000fe400078c08ff */
[----:B--2---:R-:W-:Y:S02]  /*29e80*/  PRMT R5, R27, 0x7632, R5 ;  /* 0x000076321b057816 */ /* 0x004fe40000000005 */
[----:B------:R-:W2:Y:S01]  /*29e90*/  LDL.LU R27, [R1+0x210] ;  /* 0x00021000011b7983 */ /* 0x000ea20000300800 */
[----:B------:R-:W-:Y:S01]  /*29ea0*/  ISETP.LT.AND P4, PT, R4, c[0x0][0x17c], !P0 ;  /* 0x00005f0004007a0c */ /* 0x000fe20004781270 */
[----:B------:R-:W-:Y:S01]  /*29eb0*/  IMAD R4, R20, 0x2, R3 ;  /* 0x0000000214047824 */ /* 0x000fe200078e0203 */
[----:B------:R-:W-:-:S04]  /*29ec0*/  LEA.HI.X.SX32 R25, R3, R2, 0x1, P6 ;  /* 0x0000000203197211 */ /* 0x000fc800030f0eff */
[----:B------:R-:W-:Y:S01]  /*29ed0*/  LEA R26, P6, R4, R0, 0x1 ;  /* 0x00000000041a7211 */ /* 0x000fe200078c08ff */
[----:B------:R0:W-:Y:S01]  /*29ee0*/  @P1 STG.E.U16 [R24.64], R5 ;  /* 0x0000000518001986 */ /* 0x0001e2000c101506 */
[----:B------:R-:W-:Y:S01]  /*29ef0*/  IMAD R3, R20, 0x2, R4 ;  /* 0x0000000214037824 */ /* 0x000fe200078e0204 */
[----:B--2---:R-:W-:Y:S02]  /*29f00*/  ISETP.LT.AND P1, PT, R27, c[0x0][0x17c], !P0 ;  /* 0x00005f001b007a0c */ /* 0x004fe40004721270 */
[----:B------:R-:W-:Y:S02]  /*29f10*/  LEA.HI.X.SX32 R27, R4, R2, 0x1, P6 ;  /* 0x00000002041b7211 */ /* 0x000fe400030f0eff */
[----:B------:R-:W2:Y:S04]  /*29f20*/  LDL.LU R4, [R1+0xa4] ;  /* 0x0000a40001047983 */ /* 0x000ea80000300800 */
[----:B0-----:R-:W3:Y:S01]  /*29f30*/  LDL.LU R25, [R1+0x14] ;  /* 0x0000140001197983 */ /* 0x001ee20000300800 */
[----:B------:R-:W-:-:S02]  /*29f40*/  LEA R24, P6, R3, R0, 0x1 ;  /* 0x0000000003187211 */ /* 0x000fc400078c08ff */
[----:B--2---:R-:W-:Y:S01]  /*29f50*/  PRMT R5, R4, 0x7632, R5 ;  /* 0x0000763204057816 */ /* 0x004fe20000000005 */
[----:B------:R-:W-:Y:S01]  /*29f60*/  IMAD R4, R20, 0x2, R3 ;  /* 0x0000000214047824 */ /* 0x000fe200078e0203 */
[----:B---3--:R-:W-:Y:S02]  /*29f70*/  PRMT R8, R25, 0x7632, R8 ;  /* 0x0000763219087816 */ /* 0x008fe40000000008 */
[----:B------:R-:W-:Y:S02]  /*29f80*/  LEA.HI.X.SX32 R25, R3, R2, 0x1, P6 ;  /* 0x0000000203197211 */ /* 0x000fe400030f0eff */
[----:B------:R-:W2:Y:S04]  /*29f90*/  LDL.LU R3, [R1+0x94] ;  /* 0x0000940001037983 */ /* 0x000ea80000300800 */
[----:B------:R0:W-:Y:S01]  /*29fa0*/  @P2 STG.E.U16 [R26.64], R8 ;  /* 0x000000081a002986 */ /* 0x0001e2000c101506 */
[----:B------:R-:W-:-:S03]  /*29fb0*/  ISETP.LT.AND P2, PT, R29, c[0x0][0x17c], !P0 ;  /* 0x00005f001d007a0c */ /* 0x000fc60004741270 */
[----:B------:R1:W-:Y:S01]  /*29fc0*/  @P5 STG.E.U16 [R24.64], R5 ;  /* 0x0000000518005986 */ /* 0x0003e2000c101506 */
[----:B------:R-:W-:-:S03]  /*29fd0*/  ISETP.LT.AND P5, PT, R12, c[0x0][0x17c], !P0 ;  /* 0x00005f000c007a0c */ /* 0x000fc600047a1270 */
[----:B------:R-:W3:Y:S01]  /*29fe0*/  LDL.LU R29, [R1+0x228] ;  /* 0x00022800011d7983 */ /* 0x000ee20000300800 */
[----:B0-----:R-:W-:Y:S01]  /*29ff0*/  LEA R26, P6, R4, R0, 0x1 ;  /* 0x00000000041a7211 */ /* 0x001fe200078c08ff */
[----:B------:R-:W-:Y:S02]  /*2a000*/  IMAD R8, R20, 0x2, R4 ;  /* 0x0000000214087824 */ /* 0x000fe400078e0204 */
[----:B------:R-:W3:Y:S01]  /*2a010*/  LDL.LU R12, [R1+0x22c] ;  /* 0x00022c00010c7983 */ /* 0x000ee20000300800 */
[----:B------:R-:W-:-:S03]  /*2a020*/  LEA.HI.X.SX32 R27, R4, R2, 0x1, P6 ;  /* 0x00000002041b7211 */ /* 0x000fc600030f0eff */
[----:B-1----:R-:W3:Y:S01]  /*2a030*/  LDL.LU R25, [R1+0x21c] ;  /* 0x00021c0001197983 */ /* 0x002ee20000300800 */
[----:B--2---:R-:W-:-:S05]  /*2a040*/  PRMT R4, R3, 0x7632, R4 ;  /* 0x0000763203047816 */ /* 0x004fca0000000004 */
[----:B------:R0:W-:Y:S04]  /*2a050*/  @P4 STG.E.U16 [R26.64], R4 ;  /* 0x000000041a004986 */ /* 0x0001e8000c101506 */
[----:B0-----:R-:W2:Y:S01]  /*2a060*/  LDL.LU R4, [R1+0x84] ;  /* 0x0000840001047983 */ /* 0x001ea20000300800 */
[----:B------:R-:W-:Y:S01]  /*2a070*/  IMAD R3, R20, 0x2, R8 ;  /* 0x0000000214037824 */ /* 0x000fe200078e0208 */
[C---:B------:R-:W-:Y:S02]  /*2a080*/  LEA R24, P6, R8.reuse, R0, 0x1 ;  /* 0x0000000008187211 */ /* 0x040fe400078c08ff */
[----:B---3--:R-:W-:Y:S02]  /*2a090*/  ISETP.LT.AND P4, PT, R25, c[0x0][0x17c], !P0 ;  /* 0x00005f0019007a0c */ /* 0x008fe40004781270 */
[----:B------:R-:W-:-:S02]  /*2a0a0*/  LEA.HI.X.SX32 R25, R8, R2, 0x1, P6 ;  /* 0x0000000208197211 */ /* 0x000fc400030f0eff */
[C---:B------:R-:W-:Y:S02]  /*2a0b0*/  LEA R26, P6, R3.reuse, R0, 0x1 ;  /* 0x00000000031a7211 */ /* 0x040fe400078c08ff */
[----:B------:R-:W-:Y:S02]  /*2a0c0*/  PRMT R5, R28, 0x7632, R5 ;  /* 0x000076321c057816 */ /* 0x000fe40000000005 */
[----:B------:R-:W-:Y:S01]  /*2a0d0*/  LEA.HI.X.SX32 R27, R3, R2, 0x1, P6 ;  /* 0x00000002031b7211 */ /* 0x000fe200030f0eff */
[----:B------:R-:W3:Y:S01]  /*2a0e0*/  LDL.LU R28, [R1+0x230] ;  /* 0x00023000011c7983 */ /* 0x000ee20000300800 */
[----:B--2---:R-:W-:Y:S01]  /*2a0f0*/  PRMT R8, R4, 0x7632, R8 ;  /* 0x0000763204087816 */ /* 0x004fe20000000008 */
[----:B------:R-:W-:Y:S02]  /*2a100*/  IMAD R4, R20, 0x2, R3 ;  /* 0x0000000214047824 */ /* 0x000fe400078e0203 */
[----:B------:R-:W2:Y:S04]  /*2a110*/  LDL.LU R3, [R1+0x224] ;  /* 0x0002240001037983 */ /* 0x000ea80000300800 */
[----:B------:R-:W-:Y:S01]  /*2a120*/  @P3 STG.E.U16 [R24.64], R8 ;  /* 0x0000000818003986 */ /* 0x000fe2000c101506 */
[----:B------:R-:W-:-:S03]  /*2a130*/  ISETP.LT.AND P3, PT, R7, c[0x0][0x17c], !P0 ;  /* 0x00005f0007007a0c */ /* 0x000fc60004761270 */
[----:B------:R-:W2:Y:S04]  /*2a140*/  LDL.LU R7, [R1+0x234] ;  /* 0x0002340001077983 */ /* 0x000ea80000300800 */
[----:B------:R0:W-:Y:S04]  /*2a150*/  @P1 STG.E.U16 [R26.64], R5 ;  /* 0x000000051a001986 */ /* 0x0001e8000c101506 */
[----:B0-----:R-:W2:Y:S01]  /*2a160*/  LDL.LU R27, [R1+0x54] ;  /* 0x00005400011b7983 */ /* 0x001ea20000300800 */
[----:B------:R-:W-:Y:S01]  /*2a170*/  LEA R24, P6, R4, R0, 0x1 ;  /* 0x0000000004187211 */ /* 0x000fe200078c08ff */
[----:B------:R-:W-:-:S03]  /*2a180*/  IMAD R8, R20, 0x2, R4 ;  /* 0x0000000214087824 */ /* 0x000fc600078e0204 */
[----:B------:R-:W-:Y:S02]  /*2a190*/  LEA.HI.X.SX32 R25, R4, R2, 0x1, P6 ;  /* 0x0000000204197211 */ /* 0x000fe400030f0eff */
[----:B--2---:R-:W-:-:S05]  /*2a1a0*/  PRMT R4, R27, 0x7632, R4 ;  /* 0x000076321b047816 */ /* 0x004fca0000000004 */
[----:B------:R0:W-:Y:S01]  /*2a1b0*/  @P2 STG.E.U16 [R24.64], R4 ;  /* 0x0000000418002986 */ /* 0x0001e2000c101506 */
[----:B------:R-:W-:-:S03]  /*2a1c0*/  ISETP.LT.AND P2, PT, R29, c[0x0][0x17c], !P0 ;  /* 0x00005f001d007a0c */ /* 0x000fc60004741270 */
[----:B0-----:R-:W2:Y:S04]  /*2a1d0*/  LDL.LU R4, [R1+0x24] ;  /* 0x0000240001047983 */ /* 0x001ea80000300800 */
[----:B------:R-:W3:Y:S04]  /*2a1e0*/  LDL.LU R29, [R1+0x238] ;  /* 0x00023800011d7983 */ /* 0x000ee80000300800 */
[----:B------:R-:W3:Y:S01]  /*2a1f0*/  LDL.LU R25, [R1+0x34] ;  /* 0x0000340001197983 */ /* 0x000ee20000300800 */
[----:B------:R-:W-:Y:S01]  /*2a200*/  ISETP.LT.AND P1, PT, R3, c[0x0][0x17c], !P0 ;  /* 0x00005f0003007a0c */ /* 0x000fe20004721270 */
[----:B------:R-:W-:Y:S01]  /*2a210*/  IMAD R3, R20, 0x2, R8 ;  /* 0x0000000214037824 */ /* 0x000fe200078e0208 */
[----:B------:R-:W-:-:S04]  /*2a220*/  LEA R26, P6, R8, R0, 0x1 ;  /* 0x00000000081a7211 */ /* 0x000fc800078c08ff */
[----:B------:R-:W-:Y:S02]  /*2a230*/  LEA.HI.X.SX32 R27, R8, R2, 0x1, P6 ;  /* 0x00000002081b7211 */ /* 0x000fe400030f0eff */
[----:B------:R-:W-:Y:S02]  /*2a240*/  LEA R24, P6, R3, R0, 0x1 ;  /* 0x0000000003187211 */ /* 0x000fe400078c08ff */
[----:B------:R-:W-:Y:S02]  /*2a250*/  PRMT R16, R9, 0x7632, R16 ;  /* 0x0000763209107816 */ /* 0x000fe40000000010 */
[----:B------:R-:W-:Y:S02]  /*2a260*/  PRMT R13, R13, 0x7632, R13 ;  /* 0x000076320d0d7816 */ /* 0x000fe4000000000d */
[----:B--2---:R-:W-:Y:S01]  /*2a270*/  PRMT R5, R4, 0x7632, R5 ;  /* 0x0000763204057816 */ /* 0x004fe20000000005 */
[----:B------:R-:W-:Y:S01]  /*2a280*/  IMAD R4, R20, 0x2, R3 ;  /* 0x0000000214047824 */ /* 0x000fe200078e0203 */
[----:B---3--:R-:W-:-:S02]  /*2a290*/  PRMT R8, R25, 0x7632, R8 ;  /* 0x0000763219087816 */ /* 0x008fc40000000008 */
[----:B------:R-:W-:Y:S01]  /*2a2a0*/  LEA.HI.X.SX32 R25, R3, R2, 0x1, P6 ;  /* 0x0000000203197211 */ /* 0x000fe200030f0eff */
[----:B------:R-:W-:Y:S02]  /*2a2b0*/  IMAD R3, R20, 0x2, R4 ;  /* 0x0000000214037824 */ /* 0x000fe400078e0204 */
[----:B------:R0:W-:Y:S01]  /*2a2c0*/  @P5 STG.E.U16 [R26.64], R8 ;  /* 0x000000081a005986 */ /* 0x0001e2000c101506 */
[----:B------:R-:W-:-:S03]  /*2a2d0*/  ISETP.LT.AND P5, PT, R12, c[0x0][0x17c], !P0 ;  /* 0x00005f000c007a0c */ /* 0x000fc600047a1270 */
[----:B------:R1:W-:Y:S01]  /*2a2e0*/  @P4 STG.E.U16 [R24.64], R5 ;  /* 0x0000000518004986 */ /* 0x0003e2000c101506 */
[----:B------:R-:W-:Y:S01]  /*2a2f0*/  IMAD R12, R20, 0x2, R3 ;  /* 0x00000002140c7824 */ /* 0x000fe200078e0203 */
[----:B0-----:R-:W-:-:S04]  /*2a300*/  LEA R26, P6, R4, R0, 0x1 ;  /* 0x00000000041a7211 */ /* 0x001fc800078c08ff */
[----:B------:R-:W-:Y:S01]  /*2a310*/  LEA.HI.X.SX32 R27, R4, R2, 0x1, P6 ;  /* 0x00000002041b7211 */ /* 0x000fe200030f0eff */
[----:B-1----:R-:W2:Y:S01]  /*2a320*/  LDL.LU R25, [R1+0x23c] ;  /* 0x00023c0001197983 */ /* 0x002ea20000300800 */
[----:B------:R-:W-:Y:S02]  /*2a330*/  PRMT R5, R5, 0x7632, R5 ;  /* 0x0000763205057816 */ /* 0x000fe40000000005 */
[----:B------:R-:W-:Y:S02]  /*2a340*/  LEA R4, P6, R3, R0, 0x1 ;  /* 0x0000000003047211 */ /* 0x000fe400078c08ff */
[----:B------:R-:W-:Y:S01]  /*2a350*/  ISETP.LT.AND P4, PT, R28, c[0x0][0x17c], !P0 ;  /* 0x00005f001c007a0c */ /* 0x000fe20004781270 */
[----:B------:R0:W-:Y:S04]  /*2a360*/  @P3 STG.E.U16 [R26.64], R5 ;  /* 0x000000051a003986 */ /* 0x0001e8000c101506 */
[----:B------:R-:W3:Y:S01]  /*2a370*/  LDL.LU R28, [R1+0x240] ;  /* 0x00024000011c7983 */ /* 0x000ee20000300800 */
[----:B------:R-:W-:-:S03]  /*2a380*/  ISETP.LT.AND P3, PT, R7, c[0x0][0x17c], !P0 ;  /* 0x00005f0007007a0c */ /* 0x000fc60004761270 */
[----:B------:R-:W3:Y:S01]  /*2a390*/  LDL R24, [R1+0x68] ;  /* 0x0000680001187983 */ /* 0x000ee20000100800 */
[----:B0-----:R-:W-:-:S03]  /*2a3a0*/  LEA.HI.X.SX32 R5, R3, R2, 0x1, P6 ;  /* 0x0000000203057211 */ /* 0x001fc600030f0eff */
[----:B------:R-:W4:Y:S01]  /*2a3b0*/  LDL.LU R7, [R1+0x248] ;  /* 0x0002480001077983 */ /* 0x000f220000300800 */
[----:B------:R-:W-:-:S03]  /*2a3c0*/  LEA R8, P6, R12, R0, 0x1 ;  /* 0x000000000c087211 */ /* 0x000fc600078c08ff */
[----:B------:R-:W4:Y:S01]  /*2a3d0*/  LDL.LU R27, [R1+0x48] ;  /* 0x00004800011b7983 */ /* 0x000f220000300800 */
[----:B------:R-:W-:-:S03]  /*2a3e0*/  LEA.HI.X.SX32 R9, R12, R2, 0x1, P6 ;  /* 0x000000020c097211 */ /* 0x000fc600030f0eff */
[----:B------:R-:W-:Y:S01]  /*2a3f0*/  @P1 STG.E.U16 [R4.64], R16 ;  /* 0x0000001004001986 */ /* 0x000fe2000c101506 */
[----:B------:R-:W-:-:S03]  /*2a400*/  ISETP.LT.AND P1, PT, R29, c[0x0][0x17c], !P0 ;  /* 0x00005f001d007a0c */ /* 0x000fc60004721270 */
[----:B------:R-:W4:Y:S04]  /*2a410*/  LDL.LU R29, [R1+0x24c] ;  /* 0x00024c00011d7983 */ /* 0x000f280000300800 */
[----:B------:R0:W-:Y:S04]  /*2a420*/  @P2 STG.E.U16 [R8.64], R13 ;  /* 0x0000000d08002986 */ /* 0x0001e8000c101506 */
[----:B0-----:R-:W4:Y:S04]  /*2a430*/  LDL.LU R13, [R1+0x244] ;  /* 0x00024400010d7983 */ /* 0x001f280000300800 */
[----:B------:R-:W4:Y:S04]  /*2a440*/  LDL R16, [R1+0x78] ;  /* 0x0000780001107983 */ /* 0x000f280000100800 */
[----:B------:R-:W4:Y:S01]  /*2a450*/  LDL.LU R26, [R1+0x250] ;  /* 0x00025000011a7983 */ /* 0x000f220000300800 */
[----:B------:R-:W-:-:S04]  /*2a460*/  IMAD R3, R20, 0x2, R12 ;  /* 0x0000000214037824 */ /* 0x000fc800078e020c */
[C---:B------:R-:W-:Y:S01]  /*2a470*/  IMAD R9, R20.reuse, 0x2, R3 ;  /* 0x0000000214097824 */ /* 0x040fe200078e0203 */
[----:B------:R-:W-:Y:S02]  /*2a480*/  LEA R4, P6, R3, R0, 0x1 ;  /* 0x0000000003047211 */ /* 0x000fe400078c08ff */
[----:B------:R-:W-:Y:S02]  /*2a490*/  PRMT R17, R17, 0x7632, R17 ;  /* 0x0000763211117816 */ /* 0x000fe40000000011 */
[----:B------:R-:W-:Y:S01]  /*2a4a0*/  LEA.HI.X.SX32 R5, R3, R2, 0x1, P6 ;  /* 0x0000000203057211 */ /* 0x000fe200030f0eff */
[C---:B------:R-:W-:Y:S01]  /*2a4b0*/  IMAD R3, R20.reuse, 0x2, R9 ;  /* 0x0000000214037824 */ /* 0x040fe200078e0209 */
[----:B------:R-:W-:Y:S02]  /*2a4c0*/  LEA R8, P6, R9, R0, 0x1 ;  /* 0x0000000009087211 */ /* 0x000fe400078c08ff */
[----:B------:R-:W-:Y:S01]  /*2a4d0*/  PRMT R21, R21, 0x7632, R21 ;  /* 0x0000763215157816 */ /* 0x000fe20000000015 */
        /* <DEDUP_REMOVED lines=10> */
[----:B--2---:R-:W-:Y:S02]  /*2a580*/  ISETP.LT.AND P2, PT, R25, c[0x0][0x17c], !P0 ;  /* 0x00005f0019007a0c */ /* 0x004fe40004741270 */
[----:B------:R-:W2:Y:S04]  /*2a590*/  LDL.LU R25, [R1+0x254] ;  /* 0x0002540001197983 */ /* 0x000ea80000300800 */
[----:B---3--:R0:W-:Y:S01]  /*2a5a0*/  @P3 STG.E.U16 [R4.64], R24 ;  /* 0x0000001804003986 */ /* 0x0081e2000c101506 */
[----:B------:R-:W-:-:S03]  /*2a5b0*/  ISETP.LT.AND P5, PT, R28, c[0x0][0x17c], !P0 ;  /* 0x00005f001c007a0c */ /* 0x000fc600047a1270 */
[----:B------:R-:W3:Y:S01]  /*2a5c0*/  LDL.LU R28, [R1+0xa8] ;  /* 0x0000a800011c7983 */ /* 0x000ee20000300800 */
[----:B----4-:R-:W-:-:S03]  /*2a5d0*/  ISETP.LT.AND P3, PT, R7, c[0x0][0x17c], !P0 ;  /* 0x00005f0007007a0c */ /* 0x010fc60004761270 */
[----:B------:R-:W4:Y:S01]  /*2a5e0*/  LDL.LU R21, [R1+0x258] ;  /* 0x0002580001157983 */ /* 0x000f220000300800 */
[----:B0-----:R-:W-:-:S03]  /*2a5f0*/  LEA R4, P6, R3, R0, 0x1 ;  /* 0x0000000003047211 */ /* 0x001fc600078c08ff */
[----:B------:R0:W-:Y:S01]  /*2a600*/  @P1 STG.E.U16 [R8.64], R27 ;  /* 0x0000001b08001986 */ /* 0x0001e2000c101506 */
[----:B------:R-:W-:Y:S01]  /*2a610*/  LEA.HI.X.SX32 R5, R3, R2, 0x1, P6 ;  /* 0x0000000203057211 */ /* 0x000fe200030f0eff */
[----:B------:R-:W-:Y:S02]  /*2a620*/  IMAD R3, R20, 0x2, R12 ;  /* 0x0000000214037824 */ /* 0x000fe400078e020c */
[----:B------:R-:W2:Y:S01]  /*2a630*/  LDL R7, [R1+0x98] ;  /* 0x0000980001077983 */ /* 0x000ea20000100800 */
[----:B------:R-:W-:-:S03]  /*2a640*/  ISETP.LT.AND P1, PT, R29, c[0x0][0x17c], !P0 ;  /* 0x00005f001d007a0c */ /* 0x000fc60004721270 */
[----:B------:R-:W2:Y:S01]  /*2a650*/  LDL.LU R17, [R1+0x88] ;  /* 0x0000880001117983 */ /* 0x000ea20000300800 */
[----:B0-----:R-:W-:-:S03]  /*2a660*/  LEA R8, P6, R12, R0, 0x1 ;  /* 0x000000000c087211 */ /* 0x001fc600078c08ff */
[----:B------:R-:W2:Y:S01]  /*2a670*/  LDL.LU R24, [R1+0x260] ;  /* 0x0002600001187983 */ /* 0x000ea20000300800 */
[----:B------:R-:W-:-:S03]  /*2a680*/  LEA.HI.X.SX32 R9, R12, R2, 0x1, P6 ;  /* 0x000000020c097211 */ /* 0x000fc600030f0eff */
[----:B------:R-:W2:Y:S01]  /*2a690*/  LDL.LU R29, [R1+0x8] ;  /* 0x00000800011d7983 */ /* 0x000ea20000300800 */
[----:B------:R-:W-:-:S03]  /*2a6a0*/  ISETP.LT.AND P4, PT, R13, c[0x0][0x17c], !P0 ;  /* 0x00005f000d007a0c */ /* 0x000fc60004781270 */
[----:B------:R-:W2:Y:S04]  /*2a6b0*/  LDL.LU R13, [R1+0x58] ;  /* 0x00005800010d7983 */ /* 0x000ea80000300800 */
[----:B------:R0:W-:Y:S01]  /*2a6c0*/  @P2 STG.E.U16 [R4.64], R16 ;  /* 0x0000001004002986 */ /* 0x0001e2000c101506 */
[----:B------:R-:W-:Y:S01]  /*2a6d0*/  IMAD R12, R20, 0x2, R3 ;  /* 0x00000002140c7824 */ /* 0x000fe200078e0203 */
[----:B------:R-:W-:Y:S02]  /*2a6e0*/  ISETP.LT.AND P2, PT, R26, c[0x0][0x17c], !P0 ;  /* 0x00005f001a007a0c */ /* 0x000fe40004741270 */
[C---:B0-----:R-:W-:Y:S01]  /*2a6f0*/  LEA R4, P6, R3.reuse, R0, 0x1 ;  /* 0x0000000003047211 */ /* 0x041fe200078c08ff */
[----:B------:R-:W2:Y:S03]  /*2a700*/  LDL.LU R16, [R1+0x268] ;  /* 0x0002680001107983 */ /* 0x000ea60000300800 */
[----:B------:R-:W-:Y:S01]  /*2a710*/  LEA.HI.X.SX32 R5, R3, R2, 0x1, P6 ;  /* 0x0000000203057211 */ /* 0x000fe200030f0eff */
[----:B------:R-:W2:Y:S04]  /*2a720*/  LDL.LU R26, [R1+0x38] ;  /* 0x00003800011a7983 */ /* 0x000ea80000300800 */
[----:B------:R-:W2:Y:S04]  /*2a730*/  LDL R3, [R1+0x18] ;  /* 0x0000180001037983 */ /* 0x000ea80000100800 */
[----:B--2---:R0:W-:Y:S01]  /*2a740*/  @P5 STG.E.U16 [R8.64], R3 ;  /* 0x0000000308005986 */ /* 0x0041e2000c101506 */
[----:B------:R-:W-:-:S03]  /*2a750*/  ISETP.LT.AND P5, PT, R25, c[0x0][0x17c], !P0 ;  /* 0x00005f0019007a0c */ /* 0x000fc600047a1270 */
[----:B---3--:R1:W-:Y:S01]  /*2a760*/  @P4 STG.E.U16 [R4.64], R28 ;  /* 0x0000001c04004986 */ /* 0x0083e2000c101506 */
[----:B0-----:R-:W-:Y:S01]  /*2a770*/  LEA R8, P6, R12, R0, 0x1 ;  /* 0x000000000c087211 */ /* 0x001fe200078c08ff */
[----:B------:R-:W-:Y:S02]  /*2a780*/  IMAD R3, R20, 0x2, R12 ;  /* 0x0000000214037824 */ /* 0x000fe400078e020c */
[----:B------:R-:W2:Y:S01]  /*2a790*/  LDL.LU R25, [R1+0x28] ;  /* 0x0000280001197983 */ /* 0x000ea20000300800 */
[----:B------:R-:W-:Y:S02]  /*2a7a0*/  LEA.HI.X.SX32 R9, R12, R2, 0x1, P6 ;  /* 0x000000020c097211 */ /* 0x000fe400030f0eff */
[----:B-1----:R-:W-:Y:S01]  /*2a7b0*/  LEA R4, P6, R3, R0, 0x1 ;  /* 0x0000000003047211 */ /* 0x002fe200078c08ff */
[----:B------:R-:W-:Y:S01]  /*2a7c0*/  IMAD R12, R20, 0x2, R3 ;  /* 0x00000002140c7824 */ /* 0x000fe200078e0203 */
[----:B----4-:R-:W-:Y:S02]  /*2a7d0*/  ISETP.LT.AND P4, PT, R21, c[0x0][0x17c], !P0 ;  /* 0x00005f0015007a0c */ /* 0x010fe40004781270 */
[----:B------:R-:W3:Y:S01]  /*2a7e0*/  LDL.LU R21, [R1+0x270] ;  /* 0x0002700001157983 */ /* 0x000ee20000300800 */
[----:B------:R-:W-:-:S03]  /*2a7f0*/  LEA.HI.X.SX32 R5, R3, R2, 0x1, P6 ;  /* 0x0000000203057211 */ /* 0x000fc600030f0eff */
[----:B------:R-:W4:Y:S04]  /*2a800*/  LDL.LU R3, [R1+0x25c] ;  /* 0x00025c0001037983 */ /* 0x000f280000300800 */
[----:B------:R0:W-:Y:S04]  /*2a810*/  @P3 STG.E.U16 [R8.64], R7 ;  /* 0x0000000708003986 */ /* 0x0001e8000c101506 */
[----:B------:R1:W-:Y:S01]  /*2a820*/  @P1 STG.E.U16 [R4.64], R17 ;  /* 0x0000001104001986 */ /* 0x0003e2000c101506 */
[----:B0-----:R-:W-:-:S03]  /*2a830*/  LEA R8, P6, R12, R0, 0x1 ;  /* 0x000000000c087211 */ /* 0x001fc600078c08ff */
[----:B------:R-:W2:Y:S01]  /*2a840*/  LDL.LU R7, [R1+0x980] ;  /* 0x0009800001077983 */ /* 0x000ea20000300800 */
[----:B------:R-:W-:Y:S02]  /*2a850*/  LEA.HI.X.SX32 R9, R12, R2, 0x1, P6 ;  /* 0x000000020c097211 */ /* 0x000fe400030f0eff */
[----:B------:R-:W-:Y:S02]  /*2a860*/  ISETP.LT.AND P1, PT, R24, c[0x0][0x17c], !P0 ;  /* 0x00005f0018007a0c */ /* 0x000fe40004721270 */
[----:B------:R-:W2:Y:S01]  /*2a870*/  LDL.LU R24, [R1+0x278] ;  /* 0x0002780001187983 */ /* 0x000ea20000300800 */
[----:B----4-:R-:W-:Y:S01]  /*2a880*/  ISETP.LT.AND P3, PT, R3, c[0x0][0x17c], !P0 ;  /* 0x00005f0003007a0c */ /* 0x010fe20004761270 */
[----:B------:R-:W-:-:S05]  /*2a890*/  IMAD R3, R20, 0x2, R12 ;  /* 0x0000000214037824 */ /* 0x000fca00078e020c */
[----:B-1----:R-:W-:Y:S01]  /*2a8a0*/  LEA R4, P6, R3, R0, 0x1 ;  /* 0x0000000003047211 */ /* 0x002fe200078c08ff */
[----:B------:R-:W-:-:S03]  /*2a8b0*/  IMAD R12, R20, 0x2, R3 ;  /* 0x00000002140c7824 */ /* 0x000fc600078e0203 */
[----:B------:R-:W-:Y:S02]  /*2a8c0*/  LEA.HI.X.SX32 R5, R3, R2, 0x1, P6 ;  /* 0x0000000203057211 */ /* 0x000fe400030f0eff */
[----:B------:R-:W4:Y:S04]  /*2a8d0*/  LDL.LU R3, [R1+0x264] ;  /* 0x0002640001037983 */ /* 0x000f280000300800 */
[----:B------:R0:W-:Y:S04]  /*2a8e0*/  @P2 STG.E.U16 [R8.64], R29 ;  /* 0x0000001d08002986 */ /* 0x0001e8000c101506 */
[----:B------:R1:W-:Y:S01]  /*2a8f0*/  @P5 STG.E.U16 [R4.64], R13 ;  /* 0x0000000d04005986 */ /* 0x0003e2000c101506 */
[----:B0-----:R-:W-:-:S04]  /*2a900*/  LEA R8, P6, R12, R0, 0x1 ;  /* 0x000000000c087211 */ /* 0x001fc800078c08ff */
[----:B------:R-:W-:Y:S02]  /*2a910*/  LEA.HI.X.SX32 R9, R12, R2, 0x1, P6 ;  /* 0x000000020c097211 */ /* 0x000fe400030f0eff */
[----:B------:R-:W-:Y:S02]  /*2a920*/  ISETP.LT.AND P5, PT, R16, c[0x0][0x17c], !P0 ;  /* 0x00005f0010007a0c */ /* 0x000fe400047a1270 */
[----:B------:R-:W3:Y:S01]  /*2a930*/  LDL.LU R16, [R1+0x284] ;  /* 0x0002840001107983 */ /* 0x000ee20000300800 */
[----:B----4-:R-:W-:Y:S01]  /*2a940*/  ISETP.LT.AND P2, PT, R3, c[0x0][0x17c], !P0 ;  /* 0x00005f0003007a0c */ /* 0x010fe20004741270 */
[----:B------:R-:W-:-:S05]  /*2a950*/  IMAD R3, R20, 0x2, R12 ;  /* 0x0000000214037824 */ /* 0x000fca00078e020c */
[----:B-1----:R-:W-:Y:S01]  /*2a960*/  LEA R4, P6, R3, R0, 0x1 ;  /* 0x0000000003047211 */ /* 0x002fe200078c08ff */
[----:B------:R-:W-:-:S03]  /*2a970*/  IMAD R12, R20, 0x2, R3 ;  /* 0x00000002140c7824 */ /* 0x000fc600078e0203 */
[----:B------:R-:W-:Y:S02]  /*2a980*/  LEA.HI.X.SX32 R5, R3, R2, 0x1, P6 ;  /* 0x0000000203057211 */ /* 0x000fe400030f0eff */
[----:B------:R-:W4:Y:S04]  /*2a990*/  LDL.LU R3, [R1+0x26c] ;  /* 0x00026c0001037983 */ /* 0x000f280000300800 */
[----:B------:R0:W-:Y:S04]  /*2a9a0*/  @P4 STG.E.U16 [R8.64], R26 ;  /* 0x0000001a08004986 */ /* 0x0001e8000c101506 */
[----:B--2---:R1:W-:Y:S01]  /*2a9b0*/  @P3 STG.E.U16 [R4.64], R25 ;  /* 0x0000001904003986 */ /* 0x0043e2000c101506 */
[----:B0-----:R-:W-:-:S04]  /*2a9c0*/  LEA R8, P6, R12, R0, 0x1 ;  /* 0x000000000c087211 */ /* 0x001fc800078c08ff */
[----:B------:R-:W-:Y:S02]  /*2a9d0*/  LEA.HI.X.SX32 R9, R12, R2, 0x1, P6 ;  /* 0x000000020c097211 */ /* 0x000fe400030f0eff */
[----:B---3--:R-:W-:Y:S02]  /*2a9e0*/  ISETP.LT.AND P3, PT, R21, c[0x0][0x17c], !P0 ;  /* 0x00005f0015007a0c */ /* 0x008fe40004761270 */
[----:B------:R-:W2:Y:S01]  /*2a9f0*/  LDL.LU R21, [R1+0x288] ;  /* 0x0002880001157983 */ /* 0x000ea20000300800 */
[----:B----4-:R-:W-:Y:S01]  /*2aa00*/  ISETP.LT.AND P4, PT, R3, c[0x0][0x17c], !P0 ;  /* 0x00005f0003007a0c */ /* 0x010fe20004781270 */
[----:B------:R-:W-:-:S05]  /*2aa10*/  IMAD R3, R20, 0x2, R12 ;  /* 0x0000000214037824 */ /* 0x000fca00078e020c */
[----:B-1----:R-:W-:Y:S01]  /*2aa20*/  LEA R4, P6, R3, R0, 0x1 ;  /* 0x0000000003047211 */ /* 0x002fe200078c08ff */
[----:B------:R-:W-:-:S03]  /*2aa30*/  IMAD R12, R20, 0x2, R3 ;  /* 0x00000002140c7824 */ /* 0x000fc600078e0203 */
[----:B------:R-:W-:Y:S02]  /*2aa40*/  LEA.HI.X.SX32 R5, R3, R2, 0x1, P6 ;  /* 0x0000000203057211 */ /* 0x000fe400030f0eff */
[----:B------:R-:W3:Y:S04]  /*2aa50*/  LDL.LU R3, [R1+0x274] ;  /* 0x0002740001037983 */ /* 0x000ee80000300800 */
[----:B------:R0:W-:Y:S04]  /*2aa60*/  @P1 STG.E.U16 [R8.64], R6 ;  /* 0x0000000608001986 */ /* 0x0001e8000c101506 */
[----:B------:R1:W-:Y:S01]  /*2aa70*/  @P2 STG.E.U16 [R4.64], R10 ;  /* 0x0000000a04002986 */ /* 0x0003e2000c101506 */
[----:B0-----:R-:W-:-:S04]  /*2aa80*/  LEA R8, P6, R12, R0, 0x1 ;  /* 0x000000000c087211 */ /* 0x001fc800078c08ff */
[----:B------:R-:W-:Y:S02]  /*2aa90*/  LEA.HI.X.SX32 R9, R12, R2, 0x1, P6 ;  /* 0x000000020c097211 */ /* 0x000fe400030f0eff */
[----:B------:R-:W-:Y:S02]  /*2aaa0*/  ISETP.LT.AND P2, PT, R24, c[0x0][0x17c], !P0 ;  /* 0x00005f0018007a0c */ /* 0x000fe40004741270 */
[----:B------:R-:W4:Y:S01]  /*2aab0*/  LDL.LU R24, [R1+0x28c] ;  /* 0x00028c0001187983 */ /* 0x000f220000300800 */
[----:B---3--:R-:W-:Y:S01]  /*2aac0*/  ISETP.LT.AND P1, PT, R3, c[0x0][0x17c], !P0 ;  /* 0x00005f0003007a0c */ /* 0x008fe20004721270 */
[----:B------:R-:W-:-:S05]  /*2aad0*/  IMAD R3, R20, 0x2, R12 ;  /* 0x0000000214037824 */ /* 0x000fca00078e020c */
[----:B-1----:R-:W-:Y:S01]  /*2aae0*/  LEA R4, P6, R3, R0, 0x1 ;  /* 0x0000000003047211 */ /* 0x002fe200078c08ff */
[----:B------:R-:W-:-:S03]  /*2aaf0*/  IMAD R12, R20, 0x2, R3 ;  /* 0x00000002140c7824 */ /* 0x000fc600078e0203 */
[----:B------:R-:W-:Y:S02]  /*2ab00*/  LEA.HI.X.SX32 R5, R3, R2, 0x1, P6 ;  /* 0x0000000203057211 */ /* 0x000fe400030f0eff */
[----:B------:R-:W3:Y:S04]  /*2ab10*/  LDL.LU R3, [R1+0x27c] ;  /* 0x00027c0001037983 */ /* 0x000ee80000300800 */
[----:B------:R0:W-:Y:S02]  /*2ab20*/  @P5 STG.E.U16 [R8.64], R14 ;  /* 0x0000000e08005986 */ /* 0x0001e4000c101506 */
[----:B0-----:R-:W-:-:S04]  /*2ab30*/  LEA R8, P6, R12, R0, 0x1 ;  /* 0x000000000c087211 */ /* 0x001fc800078c08ff */
[----:B------:R-:W-:Y:S02]  /*2ab40*/  LEA.HI.X.SX32 R9, R12, R2, 0x1, P6 ;  /* 0x000000020c097211 */ /* 0x000fe400030f0eff */
[----:B---3--:R-:W-:Y:S01]  /*2ab50*/  ISETP.LT.AND P5, PT, R3, c[0x0][0x17c], !P0 ;  /* 0x00005f0003007a0c */ /* 0x008fe200047a1270 */
[----:B------:R-:W-:Y:S02]  /*2ab60*/  IMAD R3, R20, 0x2, R12 ;  /* 0x0000000214037824 */ /* 0x000fe400078e020c */
[----:B------:R-:W3:Y:S04]  /*2ab70*/  LDL.LU R12, [R1+0x280] ;  /* 0x00028000010c7983 */ /* 0x000ee80000300800 */
[----:B------:R0:W-:Y:S04]  /*2ab80*/  @P4 STG.E.U16 [R4.64], R18 ;  /* 0x0000001204004986 */ /* 0x0001e8000c101506 */
[----:B------:R1:W-:Y:S01]  /*2ab90*/  @P3 STG.E.U16 [R8.64], R22 ;  /* 0x0000001608003986 */ /* 0x0003e2000c101506 */
[----:B------:R-:W-:-:S03]  /*2aba0*/  ISETP.LT.AND P3, PT, R16, c[0x0][0x17c], !P0 ;  /* 0x00005f0010007a0c */ /* 0x000fc60004761270 */
[----:B------:R-:W2:Y:S01]  /*2abb0*/  LDL.LU R16, [R1+0x294] ;  /* 0x0002940001107983 */ /* 0x000ea20000300800 */
[----:B0-----:R-:W-:-:S04]  /*2abc0*/  LEA R4, P6, R3, R0, 0x1 ;  /* 0x0000000003047211 */ /* 0x001fc800078c08ff */
[----:B------:R-:W-:Y:S02]  /*2abd0*/  LEA.HI.X.SX32 R5, R3, R2, 0x1, P6 ;  /* 0x0000000203057211 */ /* 0x000fe400030f0eff */
[----:B---3--:R-:W-:Y:S01]  /*2abe0*/  ISETP.LT.AND P4, PT, R12, c[0x0][0x17c], !P0 ;  /* 0x00005f000c007a0c */ /* 0x008fe20004781270 */
[----:B------:R-:W-:Y:S02]  /*2abf0*/  IMAD R12, R20, 0x2, R3 ;  /* 0x00000002140c7824 */ /* 0x000fe400078e0203 */
[----:B------:R-:W3:Y:S03]  /*2ac00*/  LDL.LU R3, [R1+0x68] ;  /* 0x0000680001037983 */ /* 0x000ee60000300800 */
[----:B-1----:R-:W-:Y:S02]  /*2ac10*/  LEA R8, P6, R12, R0, 0x1 ;  /* 0x000000000c087211 */ /* 0x002fe400078c08ff */
[----:B------:R-:W-:-:S02]  /*2ac20*/  PRMT R6, R27, 0x7632, R6 ;  /* 0x000076321b067816 */ /* 0x000fc40000000006 */
[----:B------:R-:W-:Y:S01]  /*2ac30*/  LEA.HI.X.SX32 R9, R12, R2, 0x1, P6 ;  /* 0x000000020c097211 */ /* 0x000fe200030f0eff */
[----:B------:R-:W2:Y:S01]  /*2ac40*/  LDL.LU R27, [R1+0x298] ;  /* 0x00029800011b7983 */ /* 0x000ea20000300800 */
[----:B---3--:R-:W-:Y:S01]  /*2ac50*/  PRMT R10, R3, 0x7632, R10 ;  /* 0x00007632030a7816 */ /* 0x008fe2000000000a */
[----:B------:R-:W-:Y:S02]  /*2ac60*/  IMAD R3, R20, 0x2, R12 ;  /* 0x0000000214037824 */ /* 0x000fe400078e020c */
[----:B------:R-:W3:Y:S04]  /*2ac70*/  LDL.LU R12, [R1+0x18] ;  /* 0x00001800010c7983 */ /* 0x000ee80000300800 */
[----:B------:R-:W-:Y:S01]  /*2ac80*/  @P1 STG.E.U16 [R4.64], R10 ;  /* 0x0000000a04001986 */ /* 0x000fe2000c101506 */
[----:B--2---:R-:W-:-:S03]  /*2ac90*/  ISETP.LT.AND P1, PT, R21, c[0x0][0x17c], !P0 ;  /* 0x00005f0015007a0c */ /* 0x004fc60004721270 */
[----:B------:R-:W2:Y:S04]  /*2aca0*/  LDL.LU R21, [R1+0x29c] ;  /* 0x00029c0001157983 */ /* 0x000ea80000300800 */
[----:B------:R0:W-:Y:S04]  /*2acb0*/  @P2 STG.E.U16 [R8.64], R6 ;  /* 0x0000000608002986 */ /* 0x0001e8000c101506 */
[----:B0-----:R-:W2:Y:S01]  /*2acc0*/  LDL.LU R8, [R1+0x78] ;  /* 0x0000780001087983 */ /* 0x001ea20000300800 */
[----:B------:R-:W-:-:S04]  /*2acd0*/  LEA R4, P6, R3, R0, 0x1 ;  /* 0x0000000003047211 */ /* 0x000fc800078c08ff */
[----:B------:R-:W-:Y:S02]  /*2ace0*/  LEA.HI.X.SX32 R5, R3, R2, 0x1, P6 ;  /* 0x0000000203057211 */ /* 0x000fe400030f0eff */
[----:B----4-:R-:W-:Y:S02]  /*2acf0*/  ISETP.LT.AND P2, PT, R24, c[0x0][0x17c], !P0 ;  /* 0x00005f0018007a0c */ /* 0x010fe40004741270 */
[----:B------:R-:W4:Y:S01]  /*2ad00*/  LDL.LU R24, [R1+0x2a0] ;  /* 0x0002a00001187983 */ /* 0x000f220000300800 */
[----:B--2---:R-:W-:-:S05]  /*2ad10*/  PRMT R6, R8, 0x7632, R6 ;  /* 0x0000763208067816 */ /* 0x004fca0000000006 */
[----:B------:R0:W-:Y:S04]  /*2ad20*/  @P5 STG.E.U16 [R4.64], R6 ;  /* 0x0000000604005986 */ /* 0x0001e8000c101506 */
[----:B0-----:R-:W2:Y:S01]  /*2ad30*/  LDL.LU R5, [R1+0x290] ;  /* 0x0002900001057983 */ /* 0x001ea20000300800 */
[----:B------:R-:W-:-:S04]  /*2ad40*/  IMAD R9, R20, 0x2, R3 ;  /* 0x0000000214097824 */ /* 0x000fc800078e0203 */
[----:B------:R-:W-:Y:S01]  /*2ad50*/  IMAD R3, R20, 0x2, R9 ;  /* 0x0000000214037824 */ /* 0x000fe200078e0209 */
[----:B------:R-:W-:-:S04]  /*2ad60*/  LEA R8, P6, R9, R0, 0x1 ;  /* 0x0000000009087211 */ /* 0x000fc800078c08ff */
[----:B------:R-:W-:Y:S02]  /*2ad70*/  LEA.HI.X.SX32 R9, R9, R2, 0x1, P6 ;  /* 0x0000000209097211 */ /* 0x000fe400030f0eff */
[----:B------:R-:W-:Y:S02]  /*2ad80*/  LEA R4, P6, R3, R0, 0x1 ;  /* 0x0000000003047211 */ /* 0x000fe400078c08ff */
[----:B---3--:R-:W-:Y:S01]  /*2ad90*/  PRMT R10, R12, 0x7632, R10 ;  /* 0x000076320c0a7816 */ /* 0x008fe2000000000a */
[----:B------:R-:W-:Y:S01]  /*2ada0*/  IMAD R12, R20, 0x2, R3 ;  /* 0x00000002140c7824 */ /* 0x000fe200078e0203 */
[----:B------:R-:W-:Y:S02]  /*2adb0*/  PRMT R6, R28, 0x7632, R6 ;  /* 0x000076321c067816 */ /* 0x000fe40000000006 */
[----:B------:R-:W3:Y:S01]  /*2adc0*/  LDL.LU R28, [R1+0x2ac] ;  /* 0x0002ac00011c7983 */ /* 0x000ee20000300800 */
[----:B--2---:R-:W-:Y:S02]  /*2add0*/  ISETP.LT.AND P5, PT, R5, c[0x0][0x17c], !P0 ;  /* 0x00005f0005007a0c */ /* 0x004fe400047a1270 */
[----:B------:R-:W-:-:S02]  /*2ade0*/  LEA.HI.X.SX32 R5, R3, R2, 0x1, P6 ;  /* 0x0000000203057211 */ /* 0x000fc400030f0eff */
[----:B------:R-:W2:Y:S04]  /*2adf0*/  LDL.LU R3, [R1+0x98] ;  /* 0x0000980001037983 */ /* 0x000ea80000300800 */
[----:B------:R0:W-:Y:S04]  /*2ae00*/  @P4 STG.E.U16 [R8.64], R10 ;  /* 0x0000000a08004986 */ /* 0x0001e8000c101506 */
[----:B------:R1:W-:Y:S01]  /*2ae10*/  @P3 STG.E.U16 [R4.64], R6 ;  /* 0x0000000604003986 */ /* 0x0003e2000c101506 */
[----:B0-----:R-:W-:-:S04]  /*2ae20*/  LEA R8, P6, R12, R0, 0x1 ;  /* 0x000000000c087211 */ /* 0x001fc800078c08ff */
[----:B------:R-:W-:Y:S02]  /*2ae30*/  LEA.HI.X.SX32 R9, R12, R2, 0x1, P6 ;  /* 0x000000020c097211 */ /* 0x000fe400030f0eff */
[----:B------:R-:W-:Y:S02]  /*2ae40*/  ISETP.LT.AND P4, PT, R16, c[0x0][0x17c], !P0 ;  /* 0x00005f0010007a0c */ /* 0x000fe40004781270 */
[----:B------:R-:W3:Y:S01]  /*2ae50*/  LDL.LU R16, [R1+0x2b0] ;  /* 0x0002b00001107983 */ /* 0x000ee20000300800 */
[----:B------:R-:W-:-:S03]  /*2ae60*/  ISETP.LT.AND P3, PT, R27, c[0x0][0x17c], !P0 ;  /* 0x00005f001b007a0c */ /* 0x000fc60004761270 */
[----:B------:R-:W3:Y:S01]  /*2ae70*/  LDL.LU R27, [R1+0x2b8] ;  /* 0x0002b800011b7983 */ /* 0x000ee20000300800 */
[----:B-1----:R-:W-:Y:S01]  /*2ae80*/  IMAD R5, R20, 0x2, R12 ;  /* 0x0000000214057824 */ /* 0x002fe200078e020c */
[----:B--2---:R-:W-:-:S05]  /*2ae90*/  PRMT R6, R3, 0x7632, R6 ;  /* 0x0000763203067816 */ /* 0x004fca0000000006 */
[----:B------:R0:W-:Y:S02]  /*2aea0*/  @P1 STG.E.U16 [R8.64], R6 ;  /* 0x0000000608001986 */ /* 0x0001e4000c101506 */
[----:B0-----:R-:W-:Y:S02]  /*2aeb0*/  PRMT R6, R29, 0x7632, R6 ;  /* 0x000076321d067816 */ /* 0x001fe40000000006 */
[----:B------:R-:W2:Y:S01]  /*2aec0*/  LDL.LU R29, [R1+0x2bc] ;  /* 0x0002bc00011d7983 */ /* 0x000ea20000300800 */
[C---:B------:R-:W-:Y:S01]  /*2aed0*/  IMAD R3, R20.reuse, 0x2, R5 ;  /* 0x0000000214037824 */ /* 0x040fe200078e0205 */
[----:B------:R-:W-:Y:S02]  /*2aee0*/  LEA R4, P6, R5, R0, 0x1 ;  /* 0x0000000005047211 */ /* 0x000fe400078c08ff */
[----:B------:R-:W-:Y:S02]  /*2aef0*/  PRMT R10, R17, 0x7632, R10 ;  /* 0x00007632110a7816 */ /* 0x000fe4000000000a */
[----:B------:R-:W-:Y:S01]  /*2af00*/  LEA.HI.X.SX32 R5, R5, R2, 0x1, P6 ;  /* 0x0000000205057211 */ /* 0x000fe200030f0eff */
[----:B------:R-:W-:Y:S01]  /*2af10*/  IMAD R12, R20, 0x2, R3 ;  /* 0x00000002140c7824 */ /* 0x000fe200078e0203 */
[----:B------:R-:W-:-:S03]  /*2af20*/  LEA R8, P6, R3, R0, 0x1 ;  /* 0x0000000003087211 */ /* 0x000fc600078c08ff */
[----:B------:R0:W-:Y:S01]  /*2af30*/  @P2 STG.E.U16 [R4.64], R10 ;  /* 0x0000000a04002986 */ /* 0x0001e2000c101506 */
[----:B------:R-:W-:Y:S01]  /*2af40*/  LEA.HI.X.SX32 R9, R3, R2, 0x1, P6 ;  /* 0x0000000203097211 */ /* 0x000fe200030f0eff */
[----:B------:R-:W-:Y:S01]  /*2af50*/  IMAD R3, R20, 0x2, R12 ;  /* 0x0000000214037824 */ /* 0x000fe200078e020c */
[----:B------:R-:W-:-:S03]  /*2af60*/  ISETP.LT.AND P1, PT, R21, c[0x0][0x17c], !P0 ;  /* 0x00005f0015007a0c */ /* 0x000fc60004721270 */
[----:B------:R1:W-:Y:S01]  /*2af70*/  @P5 STG.E.U16 [R8.64], R6 ;  /* 0x0000000608005986 */ /* 0x0003e2000c101506 */
[----:B0-----:R-:W-:-:S04]  /*2af80*/  LEA R4, P6, R12, R0, 0x1 ;  /* 0x000000000c047211 */ /* 0x001fc800078c08ff */
[----:B------:R-:W-:Y:S01]  /*2af90*/  LEA.HI.X.SX32 R5, R12, R2, 0x1, P6 ;  /* 0x000000020c057211 */ /* 0x000fe200030f0eff */
[----:B------:R-:W-:Y:S01]  /*2afa0*/  IMAD R12, R20, 0x2, R3 ;  /* 0x00000002140c7824 */ /* 0x000fe200078e0203 */
[----:B-1----:R-:W-:Y:S02]  /*2afb0*/  PRMT R6, R13, 0x7632, R6 ;  /* 0x000076320d067816 */ /* 0x002fe40000000006 */
[----:B------:R-:W-:-:S03]  /*2afc0*/  LEA R8, P6, R3, R0, 0x1 ;  /* 0x0000000003087211 */ /* 0x000fc600078c08ff */
[----:B------:R0:W-:Y:S01]  /*2afd0*/  @P4 STG.E.U16 [R4.64], R6 ;  /* 0x0000000604004986 */ /* 0x0001e2000c101506 */
[----:B------:R-:W-:Y:S02]  /*2afe0*/  LEA.HI.X.SX32 R9, R3, R2, 0x1, P6 ;  /* 0x0000000203097211 */ /* 0x000fe400030f0eff */
[----:B------:R-:W-:Y:S02]  /*2aff0*/  PRMT R10, R26, 0x7632, R10 ;  /* 0x000076321a0a7816 */ /* 0x000fe4000000000a */
[----:B----4-:R-:W-:Y:S02]  /*2b000*/  ISETP.LT.AND P2, PT, R24, c[0x0][0x17c], !P0 ;  /* 0x00005f0018007a0c */ /* 0x010fe40004741270 */
[----:B------:R-:W4:Y:S01]  /*2b010*/  LDL.LU R24, [R1+0x2c0] ;  /* 0x0002c00001187983 */ /* 0x000f220000300800 */
[----:B0-----:R-:W-:Y:S02]  /*2b020*/  LEA R4, P6, R12, R0, 0x1 ;  /* 0x000000000c047211 */ /* 0x001fe400078c08ff */
[----:B------:R-:W-:-:S02]  /*2b030*/  PRMT R6, R25, 0x7632, R6 ;  /* 0x0000763219067816 */ /* 0x000fc40000000006 */
[----:B------:R-:W-:Y:S02]  /*2b040*/  LEA.HI.X.SX32 R5, R12, R2, 0x1, P6 ;  /* 0x000000020c057211 */ /* 0x000fe400030f0eff */
[----:B---3--:R-:W-:Y:S01]  /*2b050*/  ISETP.LT.AND P5, PT, R28, c[0x0][0x17c], !P0 ;  /* 0x00005f001c007a0c */ /* 0x008fe200047a1270 */
[----:B------:R-:W-:Y:S04]  /*2b060*/  @P3 STG.E.U16 [R8.64], R10 ;  /* 0x0000000a08003986 */ /* 0x000fe8000c101506 */
[----:B------:R-:W3:Y:S04]  /*2b070*/  LDL.LU R28, [R1+0x2c4] ;  /* 0x0002c400011c7983 */ /* 0x000ee80000300800 */
[----:B------:R-:W3:Y:S04]  /*2b080*/  LDL.LU R25, [R1+0x2c8] ;  /* 0x0002c80001197983 */ /* 0x000ee80000300800 */
[----:B------:R0:W-:Y:S01]  /*2b090*/  @P1 STG.E.U16 [R4.64], R6 ;  /* 0x0000000604001986 */ /* 0x0001e2000c101506 */
[----:B--2---:R-:W-:-:S03]  /*2b0a0*/  ISETP.LT.AND P1, PT, R29, c[0x0][0x17c], !P0 ;  /* 0x00005f001d007a0c */ /* 0x004fc60004721270 */
[----:B------:R-:W2:Y:S01]  /*2b0b0*/  LDL.LU R29, [R1+0x2cc] ;  /* 0x0002cc00011d7983 */ /* 0x000ea20000300800 */
[----:B------:R-:W-:Y:S01]  /*2b0c0*/  IMAD R3, R20, 0x2, R12 ;  /* 0x0000000214037824 */ /* 0x000fe200078e020c */
[----:B0-----:R-:W-:Y:S02]  /*2b0d0*/  PRMT R6, R6, 0x7632, R6 ;  /* 0x0000763206067816 */ /* 0x001fe40000000006 */
[----:B------:R-:W-:Y:S01]  /*2b0e0*/  ISETP.LT.AND P4, PT, R16, c[0x0][0x17c], !P0 ;  /* 0x00005f0010007a0c */ /* 0x000fe20004781270 */
[C---:B------:R-:W-:Y:S01]  /*2b0f0*/  IMAD R5, R20.reuse, 0x2, R3 ;  /* 0x0000000214057824 */ /* 0x040fe200078e0203 */
[C---:B------:R-:W-:Y:S01]  /*2b100*/  LEA R8, P6, R3.reuse, R0, 0x1 ;  /* 0x0000000003087211 */ /* 0x040fe200078c08ff */
[----:B------:R-:W2:Y:S03]  /*2b110*/  LDL.LU R26, [R1+0x2d0] ;  /* 0x0002d000011a7983 */ /* 0x000ea60000300800 */
[----:B------:R-:W-:Y:S01]  /*2b120*/  LEA.HI.X.SX32 R9, R3, R2, 0x1, P6 ;  /* 0x0000000203097211 */ /* 0x000fe200030f0eff */
[----:B------:R-:W-:Y:S01]  /*2b130*/  IMAD R3, R20, 0x2, R5 ;  /* 0x0000000214037824 */ /* 0x000fe200078e0205 */
[----:B------:R-:W-:Y:S01]  /*2b140*/  LEA R4, P6, R5, R0, 0x1 ;  /* 0x0000000005047211 */ /* 0x000fe200078c08ff */
[----:B------:R-:W2:Y:S01]  /*2b150*/  LDL.LU R21, [R1+0x6c] ;  /* 0x00006c0001157983 */ /* 0x000ea20000300800 */
[----:B------:R-:W-:-:S02]  /*2b160*/  PRMT R10, R10, 0x7632, R10 ;  /* 0x000076320a0a7816 */ /* 0x000fc4000000000a */
[----:B------:R-:W-:Y:S01]  /*2b170*/  LEA.HI.X.SX32 R5, R5, R2, 0x1, P6 ;  /* 0x0000000205057211 */ /* 0x000fe200030f0eff */
[----:B------:R0:W-:Y:S01]  /*2b180*/  @P2 STG.E.U16 [R8.64], R6 ;  /* 0x0000000608002986 */ /* 0x0001e2000c101506 */
[----:B------:R-:W-:Y:S02]  /*2b190*/  ISETP.LT.AND P3, PT, R27, c[0x0][0x17c], !P0 ;  /* 0x00005f001b007a0c */ /* 0x000fe40004761270 */
[----:B------:R-:W-:Y:S01]  /*2b1a0*/  PRMT R14, R14, 0x7632, R14 ;  /* 0x000076320e0e7816 */ /* 0x000fe2000000000e */
[----:B------:R1:W-:Y:S01]  /*2b1b0*/  @P5 STG.E.U16 [R4.64], R10 ;  /* 0x0000000a04005986 */ /* 0x0003e2000c101506 */
[----:B0-----:R-:W-:Y:S01]  /*2b1c0*/  LEA R8, P6, R3, R0, 0x1 ;  /* 0x0000000003087211 */ /* 0x001fe200078c08ff */
[----:B------:R-:W-:-:S03]  /*2b1d0*/  IMAD R6, R20, 0x2, R3 ;  /* 0x0000000214067824 */ /* 0x000fc600078e0203 */
[----:B------:R-:W-:Y:S01]  /*2b1e0*/  LEA.HI.X.SX32 R9, R3, R2, 0x1, P6 ;  /* 0x0000000203097211 */ /* 0x000fe200030f0eff */
[----:B------:R-:W-:Y:S01]  /*2b1f0*/  IMAD R3, R20, 0x2, R6 ;  /* 0x0000000214037824 */ /* 0x000fe200078e0206 */
[----:B-1----:R-:W-:-:S03]  /*2b200*/  LEA R4, P6, R6, R0, 0x1 ;  /* 0x0000000006047211 */ /* 0x002fc600078c08ff */
[----:B------:R0:W-:Y:S01]  /*2b210*/  @P4 STG.E.U16 [R8.64], R14 ;  /* 0x0000000e08004986 */ /* 0x0001e2000c101506 */
[----:B------:R-:W-:Y:S02]  /*2b220*/  LEA.HI.X.SX32 R5, R6, R2, 0x1, P6 ;  /* 0x0000000206057211 */ /* 0x000fe400030f0eff */
[----:B------:R-:W-:Y:S02]  /*2b230*/  PRMT R18, R18, 0x7632, R18 ;  /* 0x0000763212127816 */ /* 0x000fe40000000012 */
[----:B----4-:R-:W-:Y:S02]  /*2b240*/  ISETP.LT.AND P2, PT, R24, c[0x0][0x17c], !P0 ;  /* 0x00005f0018007a0c */ /* 0x010fe40004741270 */
[----:B------:R-:W4:Y:S01]  /*2b250*/  LDL.LU R24, [R1+0x2d4] ;  /* 0x0002d40001187983 */ /* 0x000f220000300800 */
[----:B------:R-:W-:Y:S02]  /*2b260*/  PRMT R22, R22, 0x7632, R22 ;  /* 0x0000763216167816 */ /* 0x000fe40000000016 */
[C---:B0-----:R-:W-:Y:S01]  /*2b270*/  LEA R8, P6, R3.reuse, R0, 0x1 ;  /* 0x0000000003087211 */ /* 0x041fe200078c08ff */
[----:B------:R-:W-:Y:S03]  /*2b280*/  @P3 STG.E.U16 [R4.64], R18 ;  /* 0x0000001204003986 */ /* 0x000fe6000c101506 */
[----:B------:R-:W-:-:S02]  /*2b290*/  LEA.HI.X.SX32 R9, R3, R2, 0x1, P6 ;  /* 0x0000000203097211 */ /* 0x000fc400030f0eff */
[----:B---3--:R-:W-:Y:S02]  /*2b2a0*/  ISETP.LT.AND P5, PT, R28, c[0x0][0x17c], !P0 ;  /* 0x00005f001c007a0c */ /* 0x008fe400047a1270 */
[----:B------:R-:W3:Y:S01]  /*2b2b0*/  LDL.LU R28, [R1+0x2d8] ;  /* 0x0002d800011c7983 */ /* 0x000ee20000300800 */
[----:B------:R-:W-:-:S03]  /*2b2c0*/  ISETP.LT.AND P4, PT, R25, c[0x0][0x17c], !P0 ;  /* 0x00005f0019007a0c */ /* 0x000fc60004781270 */
[----:B------:R-:W3:Y:S04]  /*2b2d0*/  LDL.LU R27, [R1+0x4c] ;  /* 0x00004c00011b7983 */ /* 0x000ee80000300800 */
[----:B------:R-:W3:Y:S04]  /*2b2e0*/  LDL.LU R25, [R1+0x2dc] ;  /* 0x0002dc0001197983 */ /* 0x000ee80000300800 */
[----:B------:R-:W3:Y:S04]  /*2b2f0*/  LDL.LU R17, [R1+0x1c] ;  /* 0x00001c0001117983 */ /* 0x000ee80000300800 */
[----:B------:R0:W-:Y:S01]  /*2b300*/  @P1 STG.E.U16 [R8.64], R22 ;  /* 0x0000001608001986 */ /* 0x0001e2000c101506 */
[----:B--2---:R-:W-:-:S03]  /*2b310*/  ISETP.LT.AND P3, PT, R29, c[0x0][0x17c], !P0 ;  /* 0x00005f001d007a0c */ /* 0x004fc60004761270 */
[----:B------:R-:W2:Y:S04]  /*2b320*/  LDL.LU R29, [R1+0x2e0] ;  /* 0x0002e000011d7983 */ /* 0x000ea80000300800 */
[----:B------:R-:W2:Y:S04]  /*2b330*/  LDL.LU R14, [R1+0xac] ;  /* 0x0000ac00010e7983 */ /* 0x000ea80000300800 */
[----:B0-----:R-:W2:Y:S01]  /*2b340*/  LDL.LU R22, [R1+0x7c] ;  /* 0x00007c0001167983 */ /* 0x001ea20000300800 */
[----:B------:R-:W-:-:S03]  /*2b350*/  IMAD R6, R20, 0x2, R3 ;  /* 0x0000000214067824 */ /* 0x000fc600078e0203 */
[----:B------:R-:W2:Y:S01]  /*2b360*/  LDL.LU R13, [R1+0x9c] ;  /* 0x00009c00010d7983 */ /* 0x000ea20000300800 */
[----:B------:R-:W-:Y:S01]  /*2b370*/  IMAD R3, R20, 0x2, R6 ;  /* 0x0000000214037824 */ /* 0x000fe200078e0206 */
[C---:B------:R-:W-:Y:S02]  /*2b380*/  LEA R4, P6, R6.reuse, R0, 0x1 ;  /* 0x0000000006047211 */ /* 0x040fe400078c08ff */
[----:B------:R-:W2:Y:S02]  /*2b390*/  LDL.LU R18, [R1+0x2ec] ;  /* 0x0002ec0001127983 */ /* 0x000ea40000300800 */
[----:B------:R-:W-:Y:S01]  /*2b3a0*/  LEA.HI.X.SX32 R5, R6, R2, 0x1, P6 ;  /* 0x0000000206057211 */ /* 0x000fe200030f0eff */
[----:B------:R-:W-:Y:S01]  /*2b3b0*/  IMAD R6, R20, 0x2, R3 ;  /* 0x0000000214067824 */ /* 0x000fe200078e0203 */
[----:B------:R-:W-:-:S03]  /*2b3c0*/  LEA R8, P6, R3, R0, 0x1 ;  /* 0x0000000003087211 */ /* 0x000fc600078c08ff */
[----:B------:R0:W-:Y:S01]  /*2b3d0*/  @P2 STG.E.U16 [R4.64], R21 ;  /* 0x0000001504002986 */ /* 0x0001e2000c101506 */
[----:B------:R-:W-:Y:S01]  /*2b3e0*/  LEA.HI.X.SX32 R9, R3, R2, 0x1, P6 ;  /* 0x0000000203097211 */ /* 0x000fe200030f0eff */
[----:B------:R-:W-:Y:S01]  /*2b3f0*/  IMAD R3, R20, 0x2, R6 ;  /* 0x0000000214037824 */ /* 0x000fe200078e0206 */
[----:B0-----:R-:W-:-:S04]  /*2b400*/  LEA R4, P6, R6, R0, 0x1 ;  /* 0x0000000006047211 */ /* 0x001fc800078c08ff */
[----:B------:R-:W-:Y:S01]  /*2b410*/  LEA.HI.X.SX32 R5, R6, R2, 0x1, P6 ;  /* 0x0000000206057211 */ /* 0x000fe200030f0eff */
[----:B------:R-:W-:Y:S01]  /*2b420*/  IMAD R6, R20, 0x2, R3 ;  /* 0x0000000214067824 */ /* 0x000fe200078e0203 */
[----:B----4-:R-:W-:Y:S02]  /*2b430*/  ISETP.LT.AND P2, PT, R24, c[0x0][0x17c], !P0 ;  /* 0x00005f0018007a0c */ /* 0x010fe40004741270 */
[----:B------:R-:W4:Y:S01]  /*2b440*/  LDL.LU R24, [R1+0x8c] ;  /* 0x00008c0001187983 */ /* 0x000f220000300800 */
[----:B------:R-:W-:-:S03]  /*2b450*/  ISETP.LT.AND P1, PT, R26, c[0x0][0x17c], !P0 ;  /* 0x00005f001a007a0c */ /* 0x000fc60004721270 */
[----:B------:R-:W4:Y:S04]  /*2b460*/  LDL.LU R16, [R1+0x2f0] ;  /* 0x0002f00001107983 */ /* 0x000f280000300800 */
[----:B---3--:R0:W-:Y:S01]  /*2b470*/  @P5 STG.E.U16 [R8.64], R27 ;  /* 0x0000001b08005986 */ /* 0x0081e2000c101506 */
[----:B------:R-:W-:-:S03]  /*2b480*/  ISETP.LT.AND P5, PT, R28, c[0x0][0x17c], !P0 ;  /* 0x00005f001c007a0c */ /* 0x000fc600047a1270 */
[----:B------:R-:W3:Y:S04]  /*2b490*/  LDL.LU R28, [R1+0xc] ;  /* 0x00000c00011c7983 */ /* 0x000ee80000300800 */
[----:B------:R-:W3:Y:S01]  /*2b4a0*/  LDL.LU R26, [R1+0x5c] ;  /* 0x00005c00011a7983 */ /* 0x000ee20000300800 */
[----:B0-----:R-:W-:-:S04]  /*2b4b0*/  LEA R8, P6, R3, R0, 0x1 ;  /* 0x0000000003087211 */ /* 0x001fc800078c08ff */
[----:B------:R-:W-:Y:S01]  /*2b4c0*/  LEA.HI.X.SX32 R9, R3, R2, 0x1, P6 ;  /* 0x0000000203097211 */ /* 0x000fe200030f0eff */
[----:B------:R-:W-:Y:S01]  /*2b4d0*/  IMAD R3, R20, 0x2, R6 ;  /* 0x0000000214037824 */ /* 0x000fe200078e0206 */
[----:B--2---:R0:W-:Y:S01]  /*2b4e0*/  @P4 STG.E.U16 [R4.64], R22 ;  /* 0x0000001604004986 */ /* 0x0041e2000c101506 */
[----:B------:R-:W-:-:S03]  /*2b4f0*/  ISETP.LT.AND P4, PT, R25, c[0x0][0x17c], !P0 ;  /* 0x00005f0019007a0c */ /* 0x000fc60004781270 */
[----:B------:R1:W-:Y:S01]  /*2b500*/  @P3 STG.E.U16 [R8.64], R17 ;  /* 0x0000001108003986 */ /* 0x0003e2000c101506 */
[----:B0-----:R-:W-:-:S03]  /*2b510*/  LEA R4, P6, R6, R0, 0x1 ;  /* 0x0000000006047211 */ /* 0x001fc600078c08ff */
[----:B------:R-:W2:Y:S01]  /*2b520*/  LDL.LU R25, [R1+0x3c] ;  /* 0x00003c0001197983 */ /* 0x000ea20000300800 */
[----:B------:R-:W-:Y:S02]  /*2b530*/  LEA.HI.X.SX32 R5, R6, R2, 0x1, P6 ;  /* 0x0000000206057211 */ /* 0x000fe400030f0eff */
[----:B-1----:R-:W-:Y:S01]  /*2b540*/  LEA R8, P6, R3, R0, 0x1 ;  /* 0x0000000003087211 */ /* 0x002fe200078c08ff */
[----:B------:R-:W-:Y:S01]  /*2b550*/  IMAD R6, R20, 0x2, R3 ;  /* 0x0000000214067824 */ /* 0x000fe200078e0203 */
[----:B------:R-:W-:Y:S02]  /*2b560*/  ISETP.LT.AND P3, PT, R29, c[0x0][0x17c], !P0 ;  /* 0x00005f001d007a0c */ /* 0x000fe40004761270 */
[----:B------:R-:W2:Y:S01]  /*2b570*/  LDL.LU R29, [R1+0x2c] ;  /* 0x00002c00011d7983 */ /* 0x000ea20000300800 */
[----:B------:R-:W-:-:S03]  /*2b580*/  LEA.HI.X.SX32 R9, R3, R2, 0x1, P6 ;  /* 0x0000000203097211 */ /* 0x000fc600030f0eff */
[----:B------:R-:W2:Y:S04]  /*2b590*/  LDL.LU R3, [R1+0x2e4] ;  /* 0x0002e40001037983 */ /* 0x000ea80000300800 */
[----:B------:R0:W-:Y:S02]  /*2b5a0*/  @P1 STG.E.U16 [R4.64], R14 ;  /* 0x0000000e04001986 */ /* 0x0001e4000c101506 */
[----:B0-----:R-:W-:-:S04]  /*2b5b0*/  LEA R4, P6, R6, R0, 0x1 ;  /* 0x0000000006047211 */ /* 0x001fc800078c08ff */
[----:B------:R-:W-:Y:S02]  /*2b5c0*/  LEA.HI.X.SX32 R5, R6, R2, 0x1, P6 ;  /* 0x0000000206057211 */ /* 0x000fe400030f0eff */
[----:B--2---:R-:W-:Y:S01]  /*2b5d0*/  ISETP.LT.AND P1, PT, R3, c[0x0][0x17c], !P0 ;  /* 0x00005f0003007a0c */ /* 0x004fe20004721270 */
[----:B------:R-:W-:Y:S02]  /*2b5e0*/  IMAD R3, R20, 0x2, R6 ;  /* 0x0000000214037824 */ /* 0x000fe400078e0206 */
[----:B------:R-:W2:Y:S04]  /*2b5f0*/  LDL.LU R6, [R1+0x2e8] ;  /* 0x0002e80001067983 */ /* 0x000ea80000300800 */
[----:B------:R0:W-:Y:S04]  /*2b600*/  @P2 STG.E.U16 [R8.64], R13 ;  /* 0x0000000d08002986 */ /* 0x0001e8000c101506 */
[----:B----4-:R1:W-:Y:S01]  /*2b610*/  @P5 STG.E.U16 [R4.64], R24 ;  /* 0x0000001804005986 */ /* 0x0103e2000c101506 */
[----:B0-----:R-:W-:-:S04]  /*2b620*/  LEA R8, P6, R3, R0, 0x1 ;  /* 0x0000000003087211 */ /* 0x001fc800078c08ff */
[----:B------:R-:W-:-:S05]  /*2b630*/  LEA.HI.X.SX32 R9, R3, R2, 0x1, P6 ;  /* 0x0000000203097211 */ /* 0x000fca00030f0eff */
[----:B---3--:R0:W-:Y:S01]  /*2b640*/  @P4 STG.E.U16 [R8.64], R28 ;  /* 0x0000001c08004986 */ /* 0x0081e2000c101506 */
[----:B------:R-:W-:Y:S02]  /*2b650*/  ISETP.LT.AND P4, PT, R16, c[0x0][0x17c], !P0 ;  /* 0x00005f0010007a0c */ /* 0x000fe40004781270 */
[----:B------:R-:W-:Y:S01]  /*2b660*/  ISETP.LT.AND P5, PT, R18, c[0x0][0x17c], !P0 ;  /* 0x00005f0012007a0c */ /* 0x000fe200047a1270 */
[----:B------:R-:W3:Y:S04]  /*2b670*/  LDL.LU R16, [R1+0x308] ;  /* 0x0003080001107983 */ /* 0x000ee80000300800 */
[----:B------:R-:W4:Y:S01]  /*2b680*/  LDL.LU R18, [R1+0x30c] ;  /* 0x00030c0001127983 */ /* 0x000f220000300800 */
[----:B--2---:R-:W-:Y:S01]  /*2b690*/  ISETP.LT.AND P2, PT, R6, c[0x0][0x17c], !P0 ;  /* 0x00005f0006007a0c */ /* 0x004fe20004741270 */
[----:B------:R-:W-:-:S04]  /*2b6a0*/  IMAD R6, R20, 0x2, R3 ;  /* 0x0000000214067824 */ /* 0x000fc800078e0203 */
[----:B------:R-:W-:Y:S01]  /*2b6b0*/  IMAD R3, R20, 0x2, R6 ;  /* 0x0000000214037824 */ /* 0x000fe200078e0206 */
[----:B-1----:R-:W-:-:S04]  /*2b6c0*/  LEA R4, P6, R6, R0, 0x1 ;  /* 0x0000000006047211 */ /* 0x002fc800078c08ff */
[----:B------:R-:W-:Y:S02]  /*2b6d0*/  LEA.HI.X.SX32 R5, R6, R2, 0x1, P6 ;  /* 0x0000000206057211 */ /* 0x000fe400030f0eff */
[----:B0-----:R-:W-:Y:S01]  /*2b6e0*/  LEA R8, P6, R3, R0, 0x1 ;  /* 0x0000000003087211 */ /* 0x001fe200078c08ff */
[----:B------:R-:W-:-:S03]  /*2b6f0*/  IMAD R6, R20, 0x2, R3 ;  /* 0x0000000214067824 */ /* 0x000fc600078e0203 */
[----:B------:R-:W-:Y:S02]  /*2b700*/  LEA.HI.X.SX32 R9, R3, R2, 0x1, P6 ;  /* 0x0000000203097211 */ /* 0x000fe400030f0eff */
[----:B------:R-:W2:Y:S04]  /*2b710*/  LDL.LU R3, [R1+0x2f4] ;  /* 0x0002f40001037983 */ /* 0x000ea80000300800 */
[----:B------:R0:W-:Y:S02]  /*2b720*/  @P3 STG.E.U16 [R4.64], R26 ;  /* 0x0000001a04003986 */ /* 0x0001e4000c101506 */
[----:B0-----:R-:W-:-:S04]  /*2b730*/  LEA R4, P6, R6, R0, 0x1 ;  /* 0x0000000006047211 */ /* 0x001fc800078c08ff */
[----:B------:R-:W-:Y:S02]  /*2b740*/  LEA.HI.X.SX32 R5, R6, R2, 0x1, P6 ;  /* 0x0000000206057211 */ /* 0x000fe400030f0eff */
[----:B--2---:R-:W-:Y:S01]  /*2b750*/  ISETP.LT.AND P3, PT, R3, c[0x0][0x17c], !P0 ;  /* 0x00005f0003007a0c */ /* 0x004fe20004761270 */
[----:B------:R-:W-:Y:S02]  /*2b760*/  IMAD R3, R20, 0x2, R6 ;  /* 0x0000000214037824 */ /* 0x000fe400078e0206 */
        /* <DEDUP_REMOVED lines=16> */
[----:B------:R-:W-:-:S05]  /*2b870*/  LEA.HI.X.SX32 R9, R3, R2, 0x1, P6 ;  /* 0x0000000203097211 */ /* 0x000fca00030f0eff */
[----:B------:R-:W-:Y:S01]  /*2b880*/  @P3 STG.E.U16 [R8.64], R15 ;  /* 0x0000000f08003986 */ /* 0x000fe2000c101506 */
[----:B---3--:R-:W-:Y:S02]  /*2b890*/  ISETP.LT.AND P3, PT, R16, c[0x0][0x17c], !P0 ;  /* 0x00005f0010007a0c */ /* 0x008fe40004761270 */
[----:B--2---:R-:W-:Y:S01]  /*2b8a0*/  ISETP.LT.AND P5, PT, R6, c[0x0][0x17c], !P0 ;  /* 0x00005f0006007a0c */ /* 0x004fe200047a1270 */
[----:B------:R-:W-:Y:S02]  /*2b8b0*/  IMAD R6, R20, 0x2, R3 ;  /* 0x0000000214067824 */ /* 0x000fe400078e0203 */
[----:B------:R-:W2:Y:S03]  /*2b8c0*/  LDL.LU R3, [R1+0x304] ;  /* 0x0003040001037983 */ /* 0x000ea60000300800 */
[C---:B-1----:R-:W-:Y:S01]  /*2b8d0*/  LEA R4, P6, R6.reuse, R0, 0x1 ;  /* 0x0000000006047211 */ /* 0x042fe200078c08ff */
[----:B------:R-:W3:Y:S03]  /*2b8e0*/  LDL.LU R16, [R1+0x31c] ;  /* 0x00031c0001107983 */ /* 0x000ee60000300800 */
[----:B------:R-:W-:-:S05]  /*2b8f0*/  LEA.HI.X.SX32 R5, R6, R2, 0x1, P6 ;  /* 0x0000000206057211 */ /* 0x000fca00030f0eff */
[----:B------:R0:W-:Y:S01]  /*2b900*/  @P1 STG.E.U16 [R4.64], R19 ;  /* 0x0000001304001986 */ /* 0x0001e2000c101506 */
[----:B----4-:R-:W-:-:S03]  /*2b910*/  ISETP.LT.AND P1, PT, R18, c[0x0][0x17c], !P0 ;  /* 0x00005f0012007a0c */ /* 0x010fc60004721270 */
[----:B------:R-:W4:Y:S04]  /*2b920*/  LDL.LU R18, [R1+0x320] ;  /* 0x0003200001127983 */ /* 0x000f280000300800 */
[----:B0-----:R-:W3:Y:S01]  /*2b930*/  LDL.LU R5, [R1+0x310] ;  /* 0x0003100001057983 */ /* 0x001ee20000300800 */
[----:B------:R-:W-:Y:S02]  /*2b940*/  PRMT R7, R21, 0x7632, R7 ;  /* 0x0000763215077816 */ /* 0x000fe40000000007 */
[----:B------:R-:W-:Y:S01]  /*2b950*/  PRMT R10, R27, 0x7632, R10 ;  /* 0x000076321b0a7816 */ /* 0x000fe2000000000a */
[----:B------:R-:W4:Y:S04]  /*2b960*/  LDL.LU R21, [R1+0x324] ;  /* 0x0003240001157983 */ /* 0x000f280000300800 */
[----:B------:R-:W4:Y:S01]  /*2b970*/  LDL.LU R27, [R1+0x328] ;  /* 0x00032800011b7983 */ /* 0x000f220000300800 */
[----:B--2---:R-:W-:Y:S01]  /*2b980*/  ISETP.LT.AND P4, PT, R3, c[0x0][0x17c], !P0 ;  /* 0x00005f0003007a0c */ /* 0x004fe20004781270 */
[----:B------:R-:W-:-:S05]  /*2b990*/  IMAD R3, R20, 0x2, R6 ;  /* 0x0000000214037824 */ /* 0x000fca00078e0206 */
[----:B------:R-:W-:Y:S01]  /*2b9a0*/  LEA R8, P6, R3, R0, 0x1 ;  /* 0x0000000003087211 */ /* 0x000fe200078c08ff */
[----:B------:R-:W-:-:S03]  /*2b9b0*/  IMAD R6, R20, 0x2, R3 ;  /* 0x0000000214067824 */ /* 0x000fc600078e0203 */
[----:B------:R-:W-:Y:S01]  /*2b9c0*/  LEA.HI.X.SX32 R9, R3, R2, 0x1, P6 ;  /* 0x0000000203097211 */ /* 0x000fe200030f0eff */
[----:B------:R-:W-:Y:S01]  /*2b9d0*/  IMAD R3, R20, 0x2, R6 ;  /* 0x0000000214037824 */ /* 0x000fe200078e0206 */
[----:B------:R-:W-:-:S03]  /*2b9e0*/  LEA R4, P6, R6, R0, 0x1 ;  /* 0x0000000006047211 */ /* 0x000fc600078c08ff */
[----:B------:R0:W-:Y:S01]  /*2b9f0*/  @P2 STG.E.U16 [R8.64], R23 ;  /* 0x0000001708002986 */ /* 0x0001e2000c101506 */
[----:B---3--:R-:W-:Y:S02]  /*2ba00*/  ISETP.LT.AND P2, PT, R5, c[0x0][0x17c], !P0 ;  /* 0x00005f0005007a0c */ /* 0x008fe40004741270 */
[----:B------:R-:W-:Y:S02]  /*2ba10*/  LEA.HI.X.SX32 R5, R6, R2, 0x1, P6 ;  /* 0x0000000206057211 */ /* 0x000fe400030f0eff */
[----:B0-----:R-:W-:Y:S01]  /*2ba20*/  LEA R8, P6, R3, R0, 0x1 ;  /* 0x0000000003087211 */ /* 0x001fe200078c08ff */
[----:B------:R-:W-:-:S03]  /*2ba30*/  IMAD R6, R20, 0x2, R3 ;  /* 0x0000000214067824 */ /* 0x000fc600078e0203 */
[----:B------:R-:W-:Y:S02]  /*2ba40*/  LEA.HI.X.SX32 R9, R3, R2, 0x1, P6 ;  /* 0x0000000203097211 */ /* 0x000fe400030f0eff */
[----:B------:R-:W2:Y:S04]  /*2ba50*/  LDL.LU R3, [R1+0x314] ;  /* 0x0003140001037983 */ /* 0x000ea80000300800 */
[----:B------:R0:W-:Y:S04]  /*2ba60*/  @P5 STG.E.U16 [R4.64], R7 ;  /* 0x0000000704005986 */ /* 0x0001e8000c101506 */
[----:B0-----:R-:W3:Y:S01]  /*2ba70*/  LDL.LU R5, [R1+0x318] ;  /* 0x0003180001057983 */ /* 0x001ee20000300800 */
[----:B------:R-:W-:-:S02]  /*2ba80*/  LEA R4, P6, R6, R0, 0x1 ;  /* 0x0000000006047211 */ /* 0x000fc400078c08ff */
[----:B------:R-:W-:Y:S01]  /*2ba90*/  PRMT R12, R17, 0x7632, R12 ;  /* 0x00007632110c7816 */ /* 0x000fe2000000000c */
[----:B------:R0:W-:Y:S01]  /*2baa0*/  @P4 STG.E.U16 [R8.64], R10 ;  /* 0x0000000a08004986 */ /* 0x0001e2000c101506 */
[----:B------:R-:W-:-:S03]  /*2bab0*/  PRMT R11, R22, 0x7632, R11 ;  /* 0x00007632160b7816 */ /* 0x000fc6000000000b */
[----:B------:R-:W4:Y:S01]  /*2bac0*/  LDL.LU R17, [R1+0x32c] ;  /* 0x00032c0001117983 */ /* 0x000f220000300800 */
[----:B------:R-:W-:Y:S02]  /*2bad0*/  PRMT R7, R13, 0x7632, R7 ;  /* 0x000076320d077816 */ /* 0x000fe40000000007 */
[----:B0-----:R-:W-:Y:S02]  /*2bae0*/  PRMT R10, R24, 0x7632, R10 ;  /* 0x00007632180a7816 */ /* 0x001fe4000000000a */
[----:B--2---:R-:W-:Y:S01]  /*2baf0*/  ISETP.LT.AND P5, PT, R3, c[0x0][0x17c], !P0 ;  /* 0x00005f0003007a0c */ /* 0x004fe200047a1270 */
[----:B------:R-:W-:Y:S01]  /*2bb00*/  IMAD R3, R20, 0x2, R6 ;  /* 0x0000000214037824 */ /* 0x000fe200078e0206 */
[----:B---3--:R-:W-:Y:S02]  /*2bb10*/  ISETP.LT.AND P4, PT, R5, c[0x0][0x17c], !P0 ;  /* 0x00005f0005007a0c */ /* 0x008fe40004781270 */
        /* <DEDUP_REMOVED lines=8> */
[----:B------:R-:W-:Y:S02]  /*2bba0*/  LEA.HI.X.SX32 R5, R6, R2, 0x1, P6 ;  /* 0x0000000206057211 */ /* 0x000fe400030f0eff */
[C---:B-1----:R-:W-:Y:S02]  /*2bbb0*/  LEA R8, P6, R3.reuse, R0, 0x1 ;  /* 0x0000000003087211 */ /* 0x042fe400078c08ff */
[----:B------:R-:W-:Y:S02]  /*2bbc0*/  PRMT R6, R14, 0x7632, R6 ;  /* 0x000076320e067816 */ /* 0x000fe40000000006 */
[----:B------:R-:W-:Y:S02]  /*2bbd0*/  ISETP.LT.AND P3, PT, R16, c[0x0][0x17c], !P0 ;  /* 0x00005f0010007a0c */ /* 0x000fe40004761270 */
[----:B------:R-:W-:Y:S01]  /*2bbe0*/  LEA.HI.X.SX32 R9, R3, R2, 0x1, P6 ;  /* 0x0000000203097211 */ /* 0x000fe200030f0eff */
[----:B------:R-:W2:Y:S01]  /*2bbf0*/  LDL.LU R16, [R1+0x330] ;  /* 0x0003300001107983 */ /* 0x000ea20000300800 */
[----:B------:R-:W-:-:S03]  /*2bc00*/  PRMT R11, R28, 0x7632, R11 ;  /* 0x000076321c0b7816 */ /* 0x000fc6000000000b */
[----:B------:R0:W-:Y:S04]  /*2bc10*/  @P2 STG.E.U16 [R4.64], R6 ;  /* 0x0000000604002986 */ /* 0x0001e8000c101506 */
[----:B------:R1:W-:Y:S01]  /*2bc20*/  @P5 STG.E.U16 [R8.64], R7 ;  /* 0x0000000708005986 */ /* 0x0003e2000c101506 */
[----:B----4-:R-:W-:-:S03]  /*2bc30*/  ISETP.LT.AND P5, PT, R27, c[0x0][0x17c], !P0 ;  /* 0x00005f001b007a0c */ /* 0x010fc600047a1270 */
[----:B------:R-:W3:Y:S04]  /*2bc40*/  LDL.LU R24, [R1+0x334] ;  /* 0x0003340001187983 */ /* 0x000ee80000300800 */
[----:B------:R-:W4:Y:S04]  /*2bc50*/  LDL.LU R27, [R1+0x338] ;  /* 0x00033800011b7983 */ /* 0x000f280000300800 */
[----:B------:R-:W4:Y:S01]  /*2bc60*/  LDL.LU R28, [R1+0xe0] ;  /* 0x0000e000011c7983 */ /* 0x000f220000300800 */
[----:B------:R-:W-:-:S04]  /*2bc70*/  IMAD R13, R20, 0x2, R3 ;  /* 0x00000002140d7824 */ /* 0x000fc800078e0203 */
[----:B------:R-:W-:Y:S01]  /*2bc80*/  IMAD R3, R20, 0x2, R13 ;  /* 0x0000000214037824 */ /* 0x000fe200078e020d */
[----:B0-----:R-:W-:-:S04]  /*2bc90*/  LEA R4, P6, R13, R0, 0x1 ;  /* 0x000000000d047211 */ /* 0x001fc800078c08ff */
[----:B------:R-:W-:Y:S01]  /*2bca0*/  LEA.HI.X.SX32 R5, R13, R2, 0x1, P6 ;  /* 0x000000020d057211 */ /* 0x000fe200030f0eff */
[C---:B------:R-:W-:Y:S01]  /*2bcb0*/  IMAD R13, R20.reuse, 0x2, R3 ;  /* 0x00000002140d7824 */ /* 0x040fe200078e0203 */
[----:B-1----:R-:W-:Y:S02]  /*2bcc0*/  LEA R8, P6, R3, R0, 0x1 ;  /* 0x0000000003087211 */ /* 0x002fe400078c08ff */
[----:B------:R-:W-:Y:S01]  /*2bcd0*/  ISETP.LT.AND P2, PT, R21, c[0x0][0x17c], !P0 ;  /* 0x00005f0015007a0c */ /* 0x000fe20004741270 */
[----:B------:R-:W-:Y:S01]  /*2bce0*/  IMAD R21, R20, 0x2, R13 ;  /* 0x0000000214157824 */ /* 0x000fe200078e020d */
[----:B------:R-:W-:Y:S01]  /*2bcf0*/  LEA.HI.X.SX32 R9, R3, R2, 0x1, P6 ;  /* 0x0000000203097211 */ /* 0x000fe200030f0eff */
[----:B------:R0:W-:Y:S01]  /*2bd00*/  @P4 STG.E.U16 [R4.64], R10 ;  /* 0x0000000a04004986 */ /* 0x0001e2000c101506 */
[----:B------:R-:W-:Y:S01]  /*2bd10*/  ISETP.LT.AND P1, PT, R18, c[0x0][0x17c], !P0 ;  /* 0x00005f0012007a0c */ /* 0x000fe20004721270 */
[----:B------:R-:W-:Y:S01]  /*2bd20*/  IMAD R3, R20, 0x2, R21 ;  /* 0x0000000214037824 */ /* 0x000fe200078e0215 */
[----:B------:R-:W-:Y:S01]  /*2bd30*/  ISETP.LT.AND P4, PT, R17, c[0x0][0x17c], !P0 ;  /* 0x00005f0011007a0c */ /* 0x000fe20004781270 */
[----:B------:R1:W-:Y:S01]  /*2bd40*/  @P3 STG.E.U16 [R8.64], R11 ;  /* 0x0000000b08003986 */ /* 0x0003e2000c101506 */
[----:B0-----:R-:W-:-:S04]  /*2bd50*/  LEA R4, P6, R13, R0, 0x1 ;  /* 0x000000000d047211 */ /* 0x001fc800078c08ff */
[----:B------:R-:W-:Y:S01]  /*2bd60*/  LEA.HI.X.SX32 R5, R13, R2, 0x1, P6 ;  /* 0x000000020d057211 */ /* 0x000fe200030f0eff */
[----:B------:R-:W-:Y:S01]  /*2bd70*/  IMAD R13, R20, 0x2, R3 ;  /* 0x00000002140d7824 */ /* 0x000fe200078e0203 */
[C---:B-1----:R-:W-:Y:S02]  /*2bd80*/  LEA R8, P6, R21.reuse, R0, 0x1 ;  /* 0x0000000015087211 */ /* 0x042fe400078c08ff */
[----:B------:R-:W-:Y:S01]  /*2bd90*/  PRMT R6, R26, 0x7632, R6 ;  /* 0x000076321a067816 */ /* 0x000fe20000000006 */
[----:B------:R-:W-:Y:S01]  /*2bda0*/  IMAD R17, R20, 0x2, R13 ;  /* 0x0000000214117824 */ /* 0x000fe200078e020d */
[----:B------:R-:W-:-:S03]  /*2bdb0*/  LEA.HI.X.SX32 R9, R21, R2, 0x1, P6 ;  /* 0x0000000215097211 */ /* 0x000fc600030f0eff */
[C---:B------:R-:W-:Y:S01]  /*2bdc0*/  IMAD R21, R20.reuse, 0x2, R17 ;  /* 0x0000000214157824 */ /* 0x040fe200078e0211 */
[----:B------:R-:W-:Y:S01]  /*2bdd0*/  PRMT R7, R25, 0x7632, R7 ;  /* 0x0000763219077816 */ /* 0x000fe20000000007 */
[----:B------:R0:W-:Y:S02]  /*2bde0*/  @P1 STG.E.U16 [R4.64], R6 ;  /* 0x0000000604001986 */ /* 0x0001e4000c101506 */
[----:B------:R-:W-:Y:S02]  /*2bdf0*/  IMAD R25, R20, 0x2, R21 ;  /* 0x0000000214197824 */ /* 0x000fe400078e0215 */
[----:B------:R1:W-:Y:S01]  /*2be00*/  @P2 STG.E.U16 [R8.64], R7 ;  /* 0x0000000708002986 */ /* 0x0003e2000c101506 */
[----:B0-----:R-:W-:-:S04]  /*2be10*/  LEA R4, P1, R3, R0, 0x1 ;  /* 0x0000000003047211 */ /* 0x001fc800078208ff */
[----:B------:R-:W-:Y:S01]  /*2be20*/  LEA.HI.X.SX32 R5, R3, R2, 0x1, P1 ;  /* 0x0000000203057211 */ /* 0x000fe200008f0eff */
[----:B------:R-:W-:Y:S01]  /*2be30*/  IMAD R3, R20, 0x2, R25 ;  /* 0x0000000214037824 */ /* 0x000fe200078e0219 */
[-C--:B-1----:R-:W-:Y:S02]  /*2be40*/  LEA R8, P1, R17, R0.reuse, 0x1 ;  /* 0x0000000011087211 */ /* 0x082fe400078208ff */
[-C--:B------:R-:W-:Y:S02]  /*2be50*/  LEA R12, P2, R13, R0.reuse, 0x1 ;  /* 0x000000000d0c7211 */ /* 0x080fe400078408ff */
[----:B------:R-:W-:Y:S02]  /*2be60*/  LEA R20, P6, R21, R0, 0x1 ;  /* 0x0000000015147211 */ /* 0x000fe400078c08ff */
[-C--:B------:R-:W-:Y:S02]  /*2be70*/  LEA.HI.X.SX32 R9, R17, R2.reuse, 0x1, P1 ;  /* 0x0000000211097211 */ /* 0x080fe400008f0eff */
[----:B------:R-:W-:-:S02]  /*2be80*/  LEA.HI.X.SX32 R13, R13, R2, 0x1, P2 ;  /* 0x000000020d0d7211 */ /* 0x000fc400010f0eff */
[----:B------:R-:W-:Y:S02]  /*2be90*/  LEA.HI.X.SX32 R21, R21, R2, 0x1, P6 ;  /* 0x0000000215157211 */ /* 0x000fe400030f0eff */
[----:B------:R-:W-:Y:S02]  /*2bea0*/  PRMT R6, R7, 0x7632, R6 ;  /* 0x0000763207067816 */ /* 0x000fe40000000006 */
[----:B------:R-:W-:Y:S02]  /*2beb0*/  PRMT R11, R11, 0x7632, R11 ;  /* 0x000076320b0b7816 */ /* 0x000fe4000000000b */
[----:B------:R-:W-:Y:S02]  /*2bec0*/  PRMT R10, R15, 0x7632, R10 ;  /* 0x000076320f0a7816 */ /* 0x000fe4000000000a */
[----:B------:R-:W-:Y:S02]  /*2bed0*/  PRMT R19, R19, 0x7632, R19 ;  /* 0x0000763213137816 */ /* 0x000fe40000000013 */
[----:B--2---:R-:W-:-:S02]  /*2bee0*/  ISETP.LT.AND P3, PT, R16, c[0x0][0x17c], !P0 ;  /* 0x00005f0010007a0c */ /* 0x004fc40004761270 */
[----:B------:R-:W-:-:S04]  /*2bef0*/  LEA R16, P1, R3, R0, 0x1 ;  /* 0x0000000003107211 */ /* 0x000fc800078208ff */
[----:B------:R-:W-:Y:S02]  /*2bf00*/  LEA.HI.X.SX32 R17, R3, R2, 0x1, P1 ;  /* 0x0000000203117211 */ /* 0x000fe400008f0eff */
[----:B---3--:R-:W-:Y:S02]  /*2bf10*/  ISETP.LT.AND P2, PT, R24, c[0x0][0x17c], !P0 ;  /* 0x00005f0018007a0c */ /* 0x008fe40004741270 */
[----:B------:R-:W-:Y:S02]  /*2bf20*/  LEA R24, P6, R25, R0, 0x1 ;  /* 0x0000000019187211 */ /* 0x000fe400078c08ff */
[----:B----4-:R-:W-:Y:S02]  /*2bf30*/  ISETP.LT.AND P1, PT, R27, c[0x0][0x17c], !P0 ;  /* 0x00005f001b007a0c */ /* 0x010fe40004721270 */
[----:B------:R-:W-:Y:S02]  /*2bf40*/  LEA.HI.X.SX32 R25, R25, R2, 0x1, P6 ;  /* 0x0000000219197211 */ /* 0x000fe400030f0eff */
[----:B------:R-:W-:-:S02]  /*2bf50*/  ISETP.LT.AND P0, PT, R28, c[0x0][0x17c], !P0 ;  /* 0x00005f001c007a0c */ /* 0x000fc40004701270 */
[----:B------:R-:W-:-:S05]  /*2bf60*/  PRMT R2, R29, 0x7632, R2 ;  /* 0x000076321d027816 */ /* 0x000fca0000000002 */
[----:B------:R0:W-:Y:S04]  /*2bf70*/  @P5 STG.E.U16 [R4.64], R2 ;  /* 0x0000000204005986 */ /* 0x0001e8000c101506 */
[----:B------:R0:W-:Y:S04]  /*2bf80*/  @P4 STG.E.U16 [R12.64], R6 ;  /* 0x000000060c004986 */ /* 0x0001e8000c101506 */
[----:B------:R0:W-:Y:S04]  /*2bf90*/  @P3 STG.E.U16 [R8.64], R11 ;  /* 0x0000000b08003986 */ /* 0x0001e8000c101506 */
[----:B------:R0:W-:Y:S04]  /*2bfa0*/  @P2 STG.E.U16 [R20.64], R10 ;  /* 0x0000000a14002986 */ /* 0x0001e8000c101506 */
[----:B------:R0:W-:Y:S01]  /*2bfb0*/  @P1 STG.E.U16 [R24.64], R19 ;  /* 0x0000001318001986 */ /* 0x0001e2000c101506 */
[----:B------:R-:W-:Y:S05]  /*2bfc0*/  @!P0 EXIT ;  /* 0x000000000000894d */ /* 0x000fea0003800000 */
[----:B0-----:R-:W-:-:S05]  /*2bfd0*/  PRMT R8, R23, 0x7632, R8 ;  /* 0x0000763217087816 */ /* 0x001fca0000000008 */
[----:B------:R-:W-:Y:S01]  /*2bfe0*/  STG.E.U16 [R16.64], R8 ;  /* 0x0000000810007986 */ /* 0x000fe2000c101506 */
[----:B------:R-:W-:Y:S05]  /*2bff0*/  EXIT ;  /* 0x000000000000794d */ /* 0x000fea0003800000 */
.L_x_3:
[----:B------:R-:W-:-:S00]  /*2c000*/  BRA `(.L_x_3) ;  /* 0xfffffff000007947 */ /* 0x000fc0000383ffff */
[----:B------:R-:W-:-:S00]  /*2c010*/  NOP ;  /* 0x0000000000007918 */ /* 0x000fc00000000000 */
        /* <DEDUP_REMOVED lines=14> */
.L_x_4:


//--------------------- .nv.shared.matmul_kernel  --------------------------
	.section	.nv.shared.matmul_kernel,"aw",@nobits
	.sectionflags	@""
	.align	16
